//
// Generated by NVIDIA NVVM Compiler
//
// Compiler Build ID: CL-36424714
// Cuda compilation tools, release 13.0, V13.0.88
// Based on NVVM 20.0.0
//

.version 9.0
.target sm_100
.address_size 64

	// .globl	_Z7replacePdiii
.global .align 1 .b8 _ZN34_INTERNAL_deef8ff5_4_k_cu_923e32964cuda3std3__45__cpo5beginE[1];
.global .align 1 .b8 _ZN34_INTERNAL_deef8ff5_4_k_cu_923e32964cuda3std3__45__cpo3endE[1];
.global .align 1 .b8 _ZN34_INTERNAL_deef8ff5_4_k_cu_923e32964cuda3std3__45__cpo6cbeginE[1];
.global .align 1 .b8 _ZN34_INTERNAL_deef8ff5_4_k_cu_923e32964cuda3std3__45__cpo4cendE[1];
.global .align 1 .b8 _ZN34_INTERNAL_deef8ff5_4_k_cu_923e32964cuda3std3__45__cpo6rbeginE[1];
.global .align 1 .b8 _ZN34_INTERNAL_deef8ff5_4_k_cu_923e32964cuda3std3__45__cpo4rendE[1];
.global .align 1 .b8 _ZN34_INTERNAL_deef8ff5_4_k_cu_923e32964cuda3std3__45__cpo7crbeginE[1];
.global .align 1 .b8 _ZN34_INTERNAL_deef8ff5_4_k_cu_923e32964cuda3std3__45__cpo5crendE[1];
.global .align 1 .b8 _ZN34_INTERNAL_deef8ff5_4_k_cu_923e32964cuda3std3__436_GLOBAL__N__deef8ff5_4_k_cu_923e32966ignoreE[1];
.global .align 1 .b8 _ZN34_INTERNAL_deef8ff5_4_k_cu_923e32964cuda3std3__419piecewise_constructE[1];
.global .align 1 .b8 _ZN34_INTERNAL_deef8ff5_4_k_cu_923e32964cuda3std3__48in_placeE[1];
.global .align 1 .b8 _ZN34_INTERNAL_deef8ff5_4_k_cu_923e32964cuda3std3__420unreachable_sentinelE[1];
.global .align 1 .b8 _ZN34_INTERNAL_deef8ff5_4_k_cu_923e32964cuda3std3__47nulloptE[1];
.global .align 1 .b8 _ZN34_INTERNAL_deef8ff5_4_k_cu_923e32964cuda3std3__48unexpectE[1];
.global .align 1 .b8 _ZN34_INTERNAL_deef8ff5_4_k_cu_923e32964cuda3std6ranges3__45__cpo4swapE[1];
.global .align 1 .b8 _ZN34_INTERNAL_deef8ff5_4_k_cu_923e32964cuda3std6ranges3__45__cpo9iter_moveE[1];
.global .align 1 .b8 _ZN34_INTERNAL_deef8ff5_4_k_cu_923e32964cuda3std6ranges3__45__cpo5beginE[1];
.global .align 1 .b8 _ZN34_INTERNAL_deef8ff5_4_k_cu_923e32964cuda3std6ranges3__45__cpo3endE[1];
.global .align 1 .b8 _ZN34_INTERNAL_deef8ff5_4_k_cu_923e32964cuda3std6ranges3__45__cpo6cbeginE[1];
.global .align 1 .b8 _ZN34_INTERNAL_deef8ff5_4_k_cu_923e32964cuda3std6ranges3__45__cpo4cendE[1];
.global .align 1 .b8 _ZN34_INTERNAL_deef8ff5_4_k_cu_923e32964cuda3std6ranges3__45__cpo7advanceE[1];
.global .align 1 .b8 _ZN34_INTERNAL_deef8ff5_4_k_cu_923e32964cuda3std6ranges3__45__cpo9iter_swapE[1];
.global .align 1 .b8 _ZN34_INTERNAL_deef8ff5_4_k_cu_923e32964cuda3std6ranges3__45__cpo4nextE[1];
.global .align 1 .b8 _ZN34_INTERNAL_deef8ff5_4_k_cu_923e32964cuda3std6ranges3__45__cpo4prevE[1];
.global .align 1 .b8 _ZN34_INTERNAL_deef8ff5_4_k_cu_923e32964cuda3std6ranges3__45__cpo4dataE[1];
.global .align 1 .b8 _ZN34_INTERNAL_deef8ff5_4_k_cu_923e32964cuda3std6ranges3__45__cpo5cdataE[1];
.global .align 1 .b8 _ZN34_INTERNAL_deef8ff5_4_k_cu_923e32964cuda3std6ranges3__45__cpo4sizeE[1];
.global .align 1 .b8 _ZN34_INTERNAL_deef8ff5_4_k_cu_923e32964cuda3std6ranges3__45__cpo5ssizeE[1];
.global .align 1 .b8 _ZN34_INTERNAL_deef8ff5_4_k_cu_923e32964cuda3std6ranges3__45__cpo8distanceE[1];
.global .align 1 .b8 _ZN34_INTERNAL_deef8ff5_4_k_cu_923e32966thrust24THRUST_300001_SM_1000_NS8cuda_cub3parE[1];
.global .align 1 .b8 _ZN34_INTERNAL_deef8ff5_4_k_cu_923e32966thrust24THRUST_300001_SM_1000_NS8cuda_cub10par_nosyncE[1];
.global .align 1 .b8 _ZN34_INTERNAL_deef8ff5_4_k_cu_923e32966thrust24THRUST_300001_SM_1000_NS6system6detail10sequential3seqE[1];
.global .align 1 .b8 _ZN34_INTERNAL_deef8ff5_4_k_cu_923e32966thrust24THRUST_300001_SM_1000_NS6system3cpp3parE[1];
.global .align 1 .b8 _ZN34_INTERNAL_deef8ff5_4_k_cu_923e32966thrust24THRUST_300001_SM_1000_NS12placeholders2_1E[1];
.global .align 1 .b8 _ZN34_INTERNAL_deef8ff5_4_k_cu_923e32966thrust24THRUST_300001_SM_1000_NS12placeholders2_2E[1];
.global .align 1 .b8 _ZN34_INTERNAL_deef8ff5_4_k_cu_923e32966thrust24THRUST_300001_SM_1000_NS12placeholders2_3E[1];
.global .align 1 .b8 _ZN34_INTERNAL_deef8ff5_4_k_cu_923e32966thrust24THRUST_300001_SM_1000_NS12placeholders2_4E[1];
.global .align 1 .b8 _ZN34_INTERNAL_deef8ff5_4_k_cu_923e32966thrust24THRUST_300001_SM_1000_NS12placeholders2_5E[1];
.global .align 1 .b8 _ZN34_INTERNAL_deef8ff5_4_k_cu_923e32966thrust24THRUST_300001_SM_1000_NS12placeholders2_6E[1];
.global .align 1 .b8 _ZN34_INTERNAL_deef8ff5_4_k_cu_923e32966thrust24THRUST_300001_SM_1000_NS12placeholders2_7E[1];
.global .align 1 .b8 _ZN34_INTERNAL_deef8ff5_4_k_cu_923e32966thrust24THRUST_300001_SM_1000_NS12placeholders2_8E[1];
.global .align 1 .b8 _ZN34_INTERNAL_deef8ff5_4_k_cu_923e32966thrust24THRUST_300001_SM_1000_NS12placeholders2_9E[1];
.global .align 1 .b8 _ZN34_INTERNAL_deef8ff5_4_k_cu_923e32966thrust24THRUST_300001_SM_1000_NS12placeholders3_10E[1];
.global .align 1 .b8 _ZN34_INTERNAL_deef8ff5_4_k_cu_923e32966thrust24THRUST_300001_SM_1000_NS3seqE[1];
.global .align 1 .b8 _ZN34_INTERNAL_deef8ff5_4_k_cu_923e32966thrust24THRUST_300001_SM_1000_NS6deviceE[1];
.extern .shared .align 16 .b8 _ZN6thrust24THRUST_300001_SM_1000_NS8cuda_cub4core6detail5shmemE[];

.visible .entry _Z7replacePdiii(
	.param .u64 .ptr .align 1 _Z7replacePdiii_param_0,
	.param .u32 _Z7replacePdiii_param_1,
	.param .u32 _Z7replacePdiii_param_2,
	.param .u32 _Z7replacePdiii_param_3
)
{
	.reg .pred 	%p<7>;
	.reg .b32 	%r<58>;
	.reg .b64 	%rd<23>;
	.reg .b64 	%fd<11>;

	ld.param.u64 	%rd2, [_Z7replacePdiii_param_0];
	ld.param.u32 	%r22, [_Z7replacePdiii_param_1];
	ld.param.u32 	%r23, [_Z7replacePdiii_param_2];
	ld.param.u32 	%r24, [_Z7replacePdiii_param_3];
	cvta.to.global.u64 	%rd1, %rd2;
	mov.u32 	%r1, %ntid.x;
	mov.u32 	%r2, %ctaid.x;
	mov.u32 	%r3, %tid.x;
	mad.lo.s32 	%r57, %r1, %r2, %r3;
	mov.u32 	%r5, %nctaid.x;
	mul.lo.s32 	%r6, %r1, %r5;
	setp.gt.s32 	%p1, %r57, %r22;
	@%p1 bra 	$L__BB0_6;
	add.s32 	%r25, %r57, %r6;
	add.s32 	%r26, %r22, 1;
	max.s32 	%r27, %r25, %r26;
	setp.lt.s32 	%p2, %r25, %r26;
	selp.u32 	%r28, 1, 0, %p2;
	add.s32 	%r29, %r25, %r28;
	sub.s32 	%r30, %r27, %r29;
	max.u32 	%r31, %r6, 1;
	div.u32 	%r32, %r30, %r31;
	add.s32 	%r7, %r32, %r28;
	and.b32  	%r33, %r7, 3;
	setp.eq.s32 	%p3, %r33, 3;
	@%p3 bra 	$L__BB0_4;
	add.s32 	%r34, %r7, 1;
	and.b32  	%r35, %r34, 3;
	mul.lo.s32 	%r36, %r22, %r57;
	add.s32 	%r55, %r24, %r36;
	mul.lo.s32 	%r9, %r6, %r22;
	add.s32 	%r54, %r23, %r36;
	neg.s32 	%r53, %r35;
	mad.lo.s32 	%r37, %r5, %r35, %r2;
	mad.lo.s32 	%r57, %r1, %r37, %r3;
$L__BB0_3:
	.pragma "nounroll";
	mul.wide.s32 	%rd3, %r54, 8;
	add.s64 	%rd4, %rd1, %rd3;
	ld.global.f64 	%fd1, [%rd4];
	mul.wide.s32 	%rd5, %r55, 8;
	add.s64 	%rd6, %rd1, %rd5;
	ld.global.f64 	%fd2, [%rd6];
	st.global.f64 	[%rd4], %fd2;
	st.global.f64 	[%rd6], %fd1;
	add.s32 	%r55, %r55, %r9;
	add.s32 	%r54, %r54, %r9;
	add.s32 	%r53, %r53, 1;
	setp.ne.s32 	%p4, %r53, 0;
	@%p4 bra 	$L__BB0_3;
$L__BB0_4:
	setp.lt.u32 	%p5, %r7, 3;
	@%p5 bra 	$L__BB0_6;
$L__BB0_5:
	mul.lo.s32 	%r38, %r57, %r22;
	add.s32 	%r39, %r38, %r23;
	mul.wide.s32 	%rd7, %r39, 8;
	add.s64 	%rd8, %rd1, %rd7;
	ld.global.f64 	%fd3, [%rd8];
	add.s32 	%r40, %r38, %r24;
	mul.wide.s32 	%rd9, %r40, 8;
	add.s64 	%rd10, %rd1, %rd9;
	ld.global.f64 	%fd4, [%rd10];
	st.global.f64 	[%rd8], %fd4;
	st.global.f64 	[%rd10], %fd3;
	add.s32 	%r41, %r57, %r6;
	mul.lo.s32 	%r42, %r41, %r22;
	add.s32 	%r43, %r42, %r23;
	mul.wide.s32 	%rd11, %r43, 8;
	add.s64 	%rd12, %rd1, %rd11;
	ld.global.f64 	%fd5, [%rd12];
	add.s32 	%r44, %r42, %r24;
	mul.wide.s32 	%rd13, %r44, 8;
	add.s64 	%rd14, %rd1, %rd13;
	ld.global.f64 	%fd6, [%rd14];
	st.global.f64 	[%rd12], %fd6;
	st.global.f64 	[%rd14], %fd5;
	add.s32 	%r45, %r41, %r6;
	mul.lo.s32 	%r46, %r45, %r22;
	add.s32 	%r47, %r46, %r23;
	mul.wide.s32 	%rd15, %r47, 8;
	add.s64 	%rd16, %rd1, %rd15;
	ld.global.f64 	%fd7, [%rd16];
	add.s32 	%r48, %r46, %r24;
	mul.wide.s32 	%rd17, %r48, 8;
	add.s64 	%rd18, %rd1, %rd17;
	ld.global.f64 	%fd8, [%rd18];
	st.global.f64 	[%rd16], %fd8;
	st.global.f64 	[%rd18], %fd7;
	add.s32 	%r49, %r45, %r6;
	mul.lo.s32 	%r50, %r49, %r22;
	add.s32 	%r51, %r50, %r23;
	mul.wide.s32 	%rd19, %r51, 8;
	add.s64 	%rd20, %rd1, %rd19;
	ld.global.f64 	%fd9, [%rd20];
	add.s32 	%r52, %r50, %r24;
	mul.wide.s32 	%rd21, %r52, 8;
	add.s64 	%rd22, %rd1, %rd21;
	ld.global.f64 	%fd10, [%rd22];
	st.global.f64 	[%rd20], %fd10;
	st.global.f64 	[%rd22], %fd9;
	add.s32 	%r57, %r49, %r6;
	setp.le.s32 	%p6, %r57, %r22;
	@%p6 bra 	$L__BB0_5;
$L__BB0_6:
	ret;

}
	// .globl	_Z6kernelPdii
.visible .entry _Z6kernelPdii(
	.param .u64 .ptr .align 1 _Z6kernelPdii_param_0,
	.param .u32 _Z6kernelPdii_param_1,
	.param .u32 _Z6kernelPdii_param_2
)
{
	.reg .pred 	%p<10>;
	.reg .b32 	%r<54>;
	.reg .b64 	%rd<29>;
	.reg .b64 	%fd<49>;

	ld.param.u64 	%rd8, [_Z6kernelPdii_param_0];
	ld.param.u32 	%r21, [_Z6kernelPdii_param_1];
	ld.param.u32 	%r22, [_Z6kernelPdii_param_2];
	cvta.to.global.u64 	%rd1, %rd8;
	mov.u32 	%r1, %ntid.x;
	mov.u32 	%r23, %ctaid.x;
	mov.u32 	%r24, %tid.x;
	mov.u32 	%r2, %ntid.y;
	mov.u32 	%r25, %nctaid.y;
	mul.lo.s32 	%r3, %r2, %r25;
	mad.lo.s32 	%r26, %r1, %r23, %r24;
	add.s32 	%r27, %r26, %r22;
	add.s32 	%r51, %r27, 1;
	setp.gt.s32 	%p1, %r51, %r21;
	@%p1 bra 	$L__BB1_10;
	mov.u32 	%r28, %ctaid.y;
	mul.lo.s32 	%r29, %r2, %r28;
	mov.u32 	%r30, %tid.y;
	add.s32 	%r31, %r30, %r29;
	add.s32 	%r32, %r31, 1;
	add.s32 	%r5, %r32, %r22;
	mul.lo.s32 	%r6, %r22, %r21;
	add.s32 	%r33, %r6, %r22;
	mul.wide.s32 	%rd9, %r33, 8;
	add.s64 	%rd2, %rd1, %rd9;
	add.s32 	%r34, %r30, %r22;
	add.s32 	%r35, %r3, %r29;
	add.s32 	%r36, %r34, %r35;
	add.s32 	%r37, %r36, 1;
	max.s32 	%r38, %r21, %r37;
	not.b32 	%r39, %r35;
	add.s32 	%r40, %r38, %r39;
	sub.s32 	%r41, %r40, %r34;
	setp.ne.s32 	%p2, %r41, 0;
	selp.u32 	%r42, 1, 0, %p2;
	selp.s32 	%r43, -1, 0, %p2;
	add.s32 	%r44, %r41, %r43;
	div.u32 	%r45, %r44, %r3;
	add.s32 	%r7, %r45, %r42;
	and.b32  	%r8, %r7, 3;
	shl.b32 	%r9, %r32, 3;
	cvt.u64.u32 	%rd10, %r9;
	add.s64 	%rd3, %rd2, %rd10;
	add.s32 	%r10, %r5, %r3;
	shl.b32 	%r11, %r3, 3;
	cvt.u64.u32 	%rd11, %r11;
	add.s64 	%rd4, %rd3, %rd11;
	add.s32 	%r12, %r10, %r3;
	mov.u32 	%r46, %nctaid.x;
	mul.lo.s32 	%r13, %r1, %r46;
$L__BB1_2:
	setp.ge.s32 	%p3, %r5, %r21;
	@%p3 bra 	$L__BB1_9;
	setp.eq.s32 	%p4, %r8, 3;
	mul.lo.s32 	%r15, %r51, %r21;
	add.s32 	%r47, %r15, %r22;
	mul.wide.s32 	%rd12, %r47, 8;
	add.s64 	%rd5, %rd1, %rd12;
	mov.u32 	%r52, %r5;
	@%p4 bra 	$L__BB1_7;
	setp.eq.s32 	%p5, %r8, 0;
	cvt.u64.u32 	%rd13, %r9;
	add.s64 	%rd6, %rd5, %rd13;
	ld.global.f64 	%fd2, [%rd6];
	ld.global.f64 	%fd1, [%rd5];
	ld.global.f64 	%fd3, [%rd2];
	div.rn.f64 	%fd4, %fd1, %fd3;
	ld.global.f64 	%fd5, [%rd3];
	mul.f64 	%fd6, %fd4, %fd5;
	sub.f64 	%fd7, %fd2, %fd6;
	st.global.f64 	[%rd6], %fd7;
	mov.u32 	%r52, %r10;
	@%p5 bra 	$L__BB1_7;
	setp.eq.s32 	%p6, %r8, 1;
	cvt.u64.u32 	%rd14, %r11;
	add.s64 	%rd7, %rd6, %rd14;
	ld.global.f64 	%fd8, [%rd7];
	ld.global.f64 	%fd9, [%rd2];
	div.rn.f64 	%fd10, %fd1, %fd9;
	ld.global.f64 	%fd11, [%rd4];
	mul.f64 	%fd12, %fd10, %fd11;
	sub.f64 	%fd13, %fd8, %fd12;
	st.global.f64 	[%rd7], %fd13;
	mov.u32 	%r52, %r12;
	@%p6 bra 	$L__BB1_7;
	add.s32 	%r52, %r12, %r3;
	cvt.u64.u32 	%rd15, %r11;
	add.s64 	%rd16, %rd7, %rd15;
	ld.global.f64 	%fd14, [%rd16];
	ld.global.f64 	%fd15, [%rd5];
	ld.global.f64 	%fd16, [%rd2];
	div.rn.f64 	%fd17, %fd15, %fd16;
	add.s64 	%rd17, %rd4, %rd15;
	ld.global.f64 	%fd18, [%rd17];
	mul.f64 	%fd19, %fd17, %fd18;
	sub.f64 	%fd20, %fd14, %fd19;
	st.global.f64 	[%rd16], %fd20;
$L__BB1_7:
	setp.lt.u32 	%p7, %r7, 3;
	@%p7 bra 	$L__BB1_9;
$L__BB1_8:
	add.s32 	%r48, %r52, %r15;
	mul.wide.s32 	%rd19, %r48, 8;
	add.s64 	%rd20, %rd1, %rd19;
	ld.global.f64 	%fd21, [%rd20];
	ld.global.f64 	%fd22, [%rd5];
	ld.global.f64 	%fd23, [%rd2];
	div.rn.f64 	%fd24, %fd22, %fd23;
	add.s32 	%r49, %r52, %r6;
	mul.wide.s32 	%rd21, %r49, 8;
	add.s64 	%rd22, %rd1, %rd21;
	ld.global.f64 	%fd25, [%rd22];
	mul.f64 	%fd26, %fd24, %fd25;
	sub.f64 	%fd27, %fd21, %fd26;
	st.global.f64 	[%rd20], %fd27;
	add.s64 	%rd23, %rd20, %rd11;
	ld.global.f64 	%fd28, [%rd23];
	ld.global.f64 	%fd29, [%rd5];
	ld.global.f64 	%fd30, [%rd2];
	div.rn.f64 	%fd31, %fd29, %fd30;
	add.s64 	%rd24, %rd22, %rd11;
	ld.global.f64 	%fd32, [%rd24];
	mul.f64 	%fd33, %fd31, %fd32;
	sub.f64 	%fd34, %fd28, %fd33;
	st.global.f64 	[%rd23], %fd34;
	add.s64 	%rd25, %rd23, %rd11;
	ld.global.f64 	%fd35, [%rd25];
	ld.global.f64 	%fd36, [%rd5];
	ld.global.f64 	%fd37, [%rd2];
	div.rn.f64 	%fd38, %fd36, %fd37;
	add.s64 	%rd26, %rd24, %rd11;
	ld.global.f64 	%fd39, [%rd26];
	mul.f64 	%fd40, %fd38, %fd39;
	sub.f64 	%fd41, %fd35, %fd40;
	st.global.f64 	[%rd25], %fd41;
	add.s64 	%rd27, %rd25, %rd11;
	ld.global.f64 	%fd42, [%rd27];
	ld.global.f64 	%fd43, [%rd5];
	ld.global.f64 	%fd44, [%rd2];
	div.rn.f64 	%fd45, %fd43, %fd44;
	add.s64 	%rd28, %rd26, %rd11;
	ld.global.f64 	%fd46, [%rd28];
	mul.f64 	%fd47, %fd45, %fd46;
	sub.f64 	%fd48, %fd42, %fd47;
	st.global.f64 	[%rd27], %fd48;
	shl.b32 	%r50, %r3, 2;
	add.s32 	%r52, %r50, %r52;
	setp.lt.s32 	%p8, %r52, %r21;
	@%p8 bra 	$L__BB1_8;
$L__BB1_9:
	add.s32 	%r51, %r51, %r13;
	setp.le.s32 	%p9, %r51, %r21;
	@%p9 bra 	$L__BB1_2;
$L__BB1_10:
	ret;

}
	// .globl	_ZN6thrust24THRUST_300001_SM_1000_NS8cuda_cub4core6detail13_kernel_agentINS1_8__reduce11ReduceAgentINS0_12zip_iteratorIN4cuda3std3__45tupleIJNS0_10device_ptrIdEENS0_17counting_iteratorIlNS0_11use_defaultESF_SF_EEEEEEEPNSB_IJdlEEESJ_iNS1_9__extrema9arg_max_fIdl10comparatorEEEEJSI_SK_iSO_EEEvDpT0_
.visible .entry _ZN6thrust24THRUST_300001_SM_1000_NS8cuda_cub4core6detail13_kernel_agentINS1_8__reduce11ReduceAgentINS0_12zip_iteratorIN4cuda3std3__45tupleIJNS0_10device_ptrIdEENS0_17counting_iteratorIlNS0_11use_defaultESF_SF_EEEEEEEPNSB_IJdlEEESJ_iNS1_9__extrema9arg_max_fIdl10comparatorEEEEJSI_SK_iSO_EEEvDpT0_(
	.param .align 8 .b8 _ZN6thrust24THRUST_300001_SM_1000_NS8cuda_cub4core6detail13_kernel_agentINS1_8__reduce11ReduceAgentINS0_12zip_iteratorIN4cuda3std3__45tupleIJNS0_10device_ptrIdEENS0_17counting_iteratorIlNS0_11use_defaultESF_SF_EEEEEEEPNSB_IJdlEEESJ_iNS1_9__extrema9arg_max_fIdl10comparatorEEEEJSI_SK_iSO_EEEvDpT0__param_0[16],
	.param .u64 .ptr .align 1 _ZN6thrust24THRUST_300001_SM_1000_NS8cuda_cub4core6detail13_kernel_agentINS1_8__reduce11ReduceAgentINS0_12zip_iteratorIN4cuda3std3__45tupleIJNS0_10device_ptrIdEENS0_17counting_iteratorIlNS0_11use_defaultESF_SF_EEEEEEEPNSB_IJdlEEESJ_iNS1_9__extrema9arg_max_fIdl10comparatorEEEEJSI_SK_iSO_EEEvDpT0__param_1,
	.param .u32 _ZN6thrust24THRUST_300001_SM_1000_NS8cuda_cub4core6detail13_kernel_agentINS1_8__reduce11ReduceAgentINS0_12zip_iteratorIN4cuda3std3__45tupleIJNS0_10device_ptrIdEENS0_17counting_iteratorIlNS0_11use_defaultESF_SF_EEEEEEEPNSB_IJdlEEESJ_iNS1_9__extrema9arg_max_fIdl10comparatorEEEEJSI_SK_iSO_EEEvDpT0__param_2,
	.param .align 1 .b8 _ZN6thrust24THRUST_300001_SM_1000_NS8cuda_cub4core6detail13_kernel_agentINS1_8__reduce11ReduceAgentINS0_12zip_iteratorIN4cuda3std3__45tupleIJNS0_10device_ptrIdEENS0_17counting_iteratorIlNS0_11use_defaultESF_SF_EEEEEEEPNSB_IJdlEEESJ_iNS1_9__extrema9arg_max_fIdl10comparatorEEEEJSI_SK_iSO_EEEvDpT0__param_3[1]
)
.maxntid 256
{
	.reg .pred 	%p<213>;
	.reg .b32 	%r<400>;
	.reg .b64 	%rd<368>;
	.reg .b64 	%fd<352>;

	ld.param.u64 	%rd198, [_ZN6thrust24THRUST_300001_SM_1000_NS8cuda_cub4core6detail13_kernel_agentINS1_8__reduce11ReduceAgentINS0_12zip_iteratorIN4cuda3std3__45tupleIJNS0_10device_ptrIdEENS0_17counting_iteratorIlNS0_11use_defaultESF_SF_EEEEEEEPNSB_IJdlEEESJ_iNS1_9__extrema9arg_max_fIdl10comparatorEEEEJSI_SK_iSO_EEEvDpT0__param_0+8];
	ld.param.u64 	%rd197, [_ZN6thrust24THRUST_300001_SM_1000_NS8cuda_cub4core6detail13_kernel_agentINS1_8__reduce11ReduceAgentINS0_12zip_iteratorIN4cuda3std3__45tupleIJNS0_10device_ptrIdEENS0_17counting_iteratorIlNS0_11use_defaultESF_SF_EEEEEEEPNSB_IJdlEEESJ_iNS1_9__extrema9arg_max_fIdl10comparatorEEEEJSI_SK_iSO_EEEvDpT0__param_0];
	ld.param.u32 	%r36, [_ZN6thrust24THRUST_300001_SM_1000_NS8cuda_cub4core6detail13_kernel_agentINS1_8__reduce11ReduceAgentINS0_12zip_iteratorIN4cuda3std3__45tupleIJNS0_10device_ptrIdEENS0_17counting_iteratorIlNS0_11use_defaultESF_SF_EEEEEEEPNSB_IJdlEEESJ_iNS1_9__extrema9arg_max_fIdl10comparatorEEEEJSI_SK_iSO_EEEvDpT0__param_2];
	setp.eq.s32 	%p1, %r36, 0;
	@%p1 bra 	$L__BB2_206;
	cvta.to.global.u64 	%rd1, %rd197;
	setp.gt.s32 	%p2, %r36, 1279;
	@%p2 bra 	$L__BB2_122;
	mov.u32 	%r1, %tid.x;
	setp.ge.s32 	%p96, %r1, %r36;
	mov.f64 	%fd298, 0d0000000000000000;
	mov.b64 	%rd309, 0;
	mov.u32 	%r391, %r1;
	@%p96 bra 	$L__BB2_4;
	cvt.u64.u32 	%rd265, %r1;
	mul.wide.u32 	%rd266, %r1, 8;
	add.s64 	%rd267, %rd1, %rd266;
	add.s64 	%rd309, %rd198, %rd265;
	ld.global.f64 	%fd298, [%rd267];
	add.s32 	%r391, %r1, 256;
$L__BB2_4:
	setp.ge.s32 	%p97, %r391, %r36;
	@%p97 bra 	$L__BB2_26;
	not.b32 	%r160, %r391;
	add.s32 	%r4, %r36, %r160;
	and.b32  	%r161, %r4, 768;
	setp.eq.s32 	%p98, %r161, 768;
	@%p98 bra 	$L__BB2_11;
	cvt.u64.u32 	%rd269, %r391;
	add.s64 	%rd300, %rd198, %rd269;
	mul.wide.u32 	%rd270, %r391, 8;
	add.s64 	%rd299, %rd1, %rd270;
	shr.u32 	%r162, %r4, 8;
	add.s32 	%r163, %r162, 1;
	and.b32  	%r164, %r163, 3;
	neg.s32 	%r389, %r164;
$L__BB2_7:
	.pragma "nounroll";
	mov.u64 	%rd9, %rd309;
	mov.f64 	%fd3, %fd298;
	ld.global.f64 	%fd4, [%rd299];
	abs.f64 	%fd5, %fd3;
	abs.f64 	%fd6, %fd4;
	setp.lt.f64 	%p99, %fd5, %fd6;
	mov.u64 	%rd309, %rd300;
	mov.f64 	%fd298, %fd4;
	@%p99 bra 	$L__BB2_10;
	setp.lt.f64 	%p100, %fd6, %fd5;
	mov.u64 	%rd309, %rd9;
	mov.f64 	%fd298, %fd3;
	@%p100 bra 	$L__BB2_10;
	setp.lt.s64 	%p101, %rd9, %rd300;
	min.s64 	%rd309, %rd9, %rd300;
	selp.f64 	%fd298, %fd3, %fd4, %p101;
$L__BB2_10:
	add.s32 	%r391, %r391, 256;
	add.s64 	%rd300, %rd300, 256;
	add.s64 	%rd299, %rd299, 2048;
	add.s32 	%r389, %r389, 1;
	setp.ne.s32 	%p102, %r389, 0;
	@%p102 bra 	$L__BB2_7;
$L__BB2_11:
	setp.lt.u32 	%p103, %r4, 768;
	@%p103 bra 	$L__BB2_26;
	add.s32 	%r392, %r391, 512;
$L__BB2_13:
	mov.u32 	%r12, %r392;
	add.s32 	%r165, %r12, -512;
	cvt.s64.s32 	%rd271, %r165;
	mul.wide.s32 	%rd272, %r165, 8;
	add.s64 	%rd17, %rd1, %rd272;
	add.s64 	%rd18, %rd198, %rd271;
	ld.global.f64 	%fd12, [%rd17];
	abs.f64 	%fd13, %fd298;
	abs.f64 	%fd14, %fd12;
	setp.lt.f64 	%p104, %fd13, %fd14;
	mov.u64 	%rd306, %rd18;
	mov.f64 	%fd295, %fd12;
	@%p104 bra 	$L__BB2_16;
	setp.lt.f64 	%p105, %fd14, %fd13;
	mov.u64 	%rd306, %rd309;
	mov.f64 	%fd295, %fd298;
	@%p105 bra 	$L__BB2_16;
	setp.lt.s64 	%p106, %rd309, %rd18;
	min.s64 	%rd306, %rd309, %rd18;
	selp.f64 	%fd295, %fd298, %fd12, %p106;
$L__BB2_16:
	add.s32 	%r166, %r12, -256;
	cvt.s64.s32 	%rd273, %r166;
	add.s64 	%rd21, %rd198, %rd273;
	ld.global.f64 	%fd17, [%rd17+2048];
	abs.f64 	%fd18, %fd295;
	abs.f64 	%fd19, %fd17;
	setp.lt.f64 	%p107, %fd18, %fd19;
	mov.u64 	%rd307, %rd21;
	mov.f64 	%fd296, %fd17;
	@%p107 bra 	$L__BB2_19;
	setp.lt.f64 	%p108, %fd19, %fd18;
	mov.u64 	%rd307, %rd306;
	mov.f64 	%fd296, %fd295;
	@%p108 bra 	$L__BB2_19;
	setp.lt.s64 	%p109, %rd306, %rd21;
	min.s64 	%rd307, %rd306, %rd21;
	selp.f64 	%fd296, %fd295, %fd17, %p109;
$L__BB2_19:
	cvt.s64.s32 	%rd274, %r12;
	add.s64 	%rd24, %rd198, %rd274;
	ld.global.f64 	%fd22, [%rd17+4096];
	abs.f64 	%fd23, %fd296;
	abs.f64 	%fd24, %fd22;
	setp.lt.f64 	%p110, %fd23, %fd24;
	mov.u64 	%rd308, %rd24;
	mov.f64 	%fd297, %fd22;
	@%p110 bra 	$L__BB2_22;
	setp.lt.f64 	%p111, %fd24, %fd23;
	mov.u64 	%rd308, %rd307;
	mov.f64 	%fd297, %fd296;
	@%p111 bra 	$L__BB2_22;
	setp.lt.s64 	%p112, %rd307, %rd24;
	min.s64 	%rd308, %rd307, %rd24;
	selp.f64 	%fd297, %fd296, %fd22, %p112;
$L__BB2_22:
	add.s32 	%r167, %r12, 256;
	cvt.s64.s32 	%rd275, %r167;
	add.s64 	%rd27, %rd198, %rd275;
	ld.global.f64 	%fd27, [%rd17+6144];
	abs.f64 	%fd28, %fd297;
	abs.f64 	%fd29, %fd27;
	setp.lt.f64 	%p113, %fd28, %fd29;
	mov.u64 	%rd309, %rd27;
	mov.f64 	%fd298, %fd27;
	@%p113 bra 	$L__BB2_25;
	setp.lt.f64 	%p114, %fd29, %fd28;
	mov.u64 	%rd309, %rd308;
	mov.f64 	%fd298, %fd297;
	@%p114 bra 	$L__BB2_25;
	setp.lt.s64 	%p115, %rd308, %rd27;
	min.s64 	%rd309, %rd308, %rd27;
	selp.f64 	%fd298, %fd297, %fd27, %p115;
$L__BB2_25:
	add.s32 	%r392, %r12, 1024;
	add.s32 	%r168, %r12, 512;
	setp.lt.s32 	%p116, %r168, %r36;
	@%p116 bra 	$L__BB2_13;
$L__BB2_26:
	setp.lt.s32 	%p117, %r36, 256;
	@%p117 bra 	$L__BB2_71;
	// begin inline asm
	mov.u32 %r282, %laneid;
	// end inline asm
	mov.b64 	%rd286, %fd298;
	mov.b64 	{%r284, %r289}, %rd286;
	mov.b32 	%r300, 1;
	mov.b32 	%r301, 31;
	mov.b32 	%r302, -1;
	// begin inline asm
	shfl.sync.down.b32 %r283, %r284, %r300, %r301, %r302;
	// end inline asm
	// begin inline asm
	shfl.sync.down.b32 %r288, %r289, %r300, %r301, %r302;
	// end inline asm
	mov.b64 	%rd287, {%r283, %r288};
	mov.b64 	%fd33, %rd287;
	mov.b64 	{%r294, %r299}, %rd309;
	// begin inline asm
	shfl.sync.down.b32 %r293, %r294, %r300, %r301, %r302;
	// end inline asm
	// begin inline asm
	shfl.sync.down.b32 %r298, %r299, %r300, %r301, %r302;
	// end inline asm
	mov.b64 	%rd31, {%r293, %r298};
	setp.gt.s32 	%p169, %r282, 30;
	mov.u64 	%rd311, %rd309;
	mov.f64 	%fd300, %fd298;
	@%p169 bra 	$L__BB2_31;
	abs.f64 	%fd34, %fd298;
	abs.f64 	%fd35, %fd33;
	setp.lt.f64 	%p170, %fd34, %fd35;
	mov.u64 	%rd311, %rd31;
	mov.f64 	%fd300, %fd33;
	@%p170 bra 	$L__BB2_31;
	setp.lt.f64 	%p171, %fd35, %fd34;
	mov.u64 	%rd311, %rd309;
	mov.f64 	%fd300, %fd298;
	@%p171 bra 	$L__BB2_31;
	setp.lt.s64 	%p172, %rd309, %rd31;
	min.s64 	%rd311, %rd309, %rd31;
	selp.f64 	%fd300, %fd298, %fd33, %p172;
$L__BB2_31:
	mov.b64 	%rd288, %fd300;
	mov.b64 	{%r304, %r309}, %rd288;
	mov.b32 	%r320, 2;
	mov.b32 	%r321, 31;
	mov.b32 	%r322, -1;
	// begin inline asm
	shfl.sync.down.b32 %r303, %r304, %r320, %r321, %r322;
	// end inline asm
	// begin inline asm
	shfl.sync.down.b32 %r308, %r309, %r320, %r321, %r322;
	// end inline asm
	mov.b64 	%rd289, {%r303, %r308};
	mov.b64 	%fd38, %rd289;
	mov.b64 	{%r314, %r319}, %rd311;
	// begin inline asm
	shfl.sync.down.b32 %r313, %r314, %r320, %r321, %r322;
	// end inline asm
	// begin inline asm
	shfl.sync.down.b32 %r318, %r319, %r320, %r321, %r322;
	// end inline asm
	mov.b64 	%rd34, {%r313, %r318};
	setp.gt.s32 	%p173, %r282, 29;
	mov.u64 	%rd312, %rd311;
	mov.f64 	%fd301, %fd300;
	@%p173 bra 	$L__BB2_35;
	abs.f64 	%fd39, %fd300;
	abs.f64 	%fd40, %fd38;
	setp.lt.f64 	%p174, %fd39, %fd40;
	mov.u64 	%rd312, %rd34;
	mov.f64 	%fd301, %fd38;
	@%p174 bra 	$L__BB2_35;
	setp.lt.f64 	%p175, %fd40, %fd39;
	mov.u64 	%rd312, %rd311;
	mov.f64 	%fd301, %fd300;
	@%p175 bra 	$L__BB2_35;
	setp.lt.s64 	%p176, %rd311, %rd34;
	min.s64 	%rd312, %rd311, %rd34;
	selp.f64 	%fd301, %fd300, %fd38, %p176;
$L__BB2_35:
	mov.b64 	%rd290, %fd301;
	mov.b64 	{%r324, %r329}, %rd290;
	mov.b32 	%r340, 4;
	mov.b32 	%r341, 31;
	mov.b32 	%r342, -1;
	// begin inline asm
	shfl.sync.down.b32 %r323, %r324, %r340, %r341, %r342;
	// end inline asm
	// begin inline asm
	shfl.sync.down.b32 %r328, %r329, %r340, %r341, %r342;
	// end inline asm
	mov.b64 	%rd291, {%r323, %r328};
	mov.b64 	%fd43, %rd291;
	mov.b64 	{%r334, %r339}, %rd312;
	// begin inline asm
	shfl.sync.down.b32 %r333, %r334, %r340, %r341, %r342;
	// end inline asm
	// begin inline asm
	shfl.sync.down.b32 %r338, %r339, %r340, %r341, %r342;
	// end inline asm
	mov.b64 	%rd37, {%r333, %r338};
	setp.gt.s32 	%p177, %r282, 27;
	mov.u64 	%rd313, %rd312;
	mov.f64 	%fd302, %fd301;
	@%p177 bra 	$L__BB2_39;
	abs.f64 	%fd44, %fd301;
	abs.f64 	%fd45, %fd43;
	setp.lt.f64 	%p178, %fd44, %fd45;
	mov.u64 	%rd313, %rd37;
	mov.f64 	%fd302, %fd43;
	@%p178 bra 	$L__BB2_39;
	setp.lt.f64 	%p179, %fd45, %fd44;
	mov.u64 	%rd313, %rd312;
	mov.f64 	%fd302, %fd301;
	@%p179 bra 	$L__BB2_39;
	setp.lt.s64 	%p180, %rd312, %rd37;
	min.s64 	%rd313, %rd312, %rd37;
	selp.f64 	%fd302, %fd301, %fd43, %p180;
$L__BB2_39:
	mov.b64 	%rd292, %fd302;
	mov.b64 	{%r344, %r349}, %rd292;
	mov.b32 	%r360, 8;
	mov.b32 	%r361, 31;
	mov.b32 	%r362, -1;
	// begin inline asm
	shfl.sync.down.b32 %r343, %r344, %r360, %r361, %r362;
	// end inline asm
	// begin inline asm
	shfl.sync.down.b32 %r348, %r349, %r360, %r361, %r362;
	// end inline asm
	mov.b64 	%rd293, {%r343, %r348};
	mov.b64 	%fd48, %rd293;
	mov.b64 	{%r354, %r359}, %rd313;
	// begin inline asm
	shfl.sync.down.b32 %r353, %r354, %r360, %r361, %r362;
	// end inline asm
	// begin inline asm
	shfl.sync.down.b32 %r358, %r359, %r360, %r361, %r362;
	// end inline asm
	mov.b64 	%rd40, {%r353, %r358};
	setp.gt.s32 	%p181, %r282, 23;
	mov.u64 	%rd314, %rd313;
	mov.f64 	%fd303, %fd302;
	@%p181 bra 	$L__BB2_43;
	abs.f64 	%fd49, %fd302;
	abs.f64 	%fd50, %fd48;
	setp.lt.f64 	%p182, %fd49, %fd50;
	mov.u64 	%rd314, %rd40;
	mov.f64 	%fd303, %fd48;
	@%p182 bra 	$L__BB2_43;
	setp.lt.f64 	%p183, %fd50, %fd49;
	mov.u64 	%rd314, %rd313;
	mov.f64 	%fd303, %fd302;
	@%p183 bra 	$L__BB2_43;
	setp.lt.s64 	%p184, %rd313, %rd40;
	min.s64 	%rd314, %rd313, %rd40;
	selp.f64 	%fd303, %fd302, %fd48, %p184;
$L__BB2_43:
	mov.b64 	%rd294, %fd303;
	mov.b64 	{%r364, %r369}, %rd294;
	mov.b32 	%r380, 16;
	mov.b32 	%r381, 31;
	mov.b32 	%r382, -1;
	// begin inline asm
	shfl.sync.down.b32 %r363, %r364, %r380, %r381, %r382;
	// end inline asm
	// begin inline asm
	shfl.sync.down.b32 %r368, %r369, %r380, %r381, %r382;
	// end inline asm
	mov.b64 	%rd295, {%r363, %r368};
	mov.b64 	%fd53, %rd295;
	mov.b64 	{%r374, %r379}, %rd314;
	// begin inline asm
	shfl.sync.down.b32 %r373, %r374, %r380, %r381, %r382;
	// end inline asm
	// begin inline asm
	shfl.sync.down.b32 %r378, %r379, %r380, %r381, %r382;
	// end inline asm
	mov.b64 	%rd43, {%r373, %r378};
	setp.gt.s32 	%p185, %r282, 15;
	mov.u64 	%rd367, %rd314;
	mov.f64 	%fd351, %fd303;
	@%p185 bra 	$L__BB2_47;
	abs.f64 	%fd54, %fd303;
	abs.f64 	%fd55, %fd53;
	setp.lt.f64 	%p186, %fd54, %fd55;
	mov.u64 	%rd367, %rd43;
	mov.f64 	%fd351, %fd53;
	@%p186 bra 	$L__BB2_47;
	setp.lt.f64 	%p187, %fd55, %fd54;
	mov.u64 	%rd367, %rd314;
	mov.f64 	%fd351, %fd303;
	@%p187 bra 	$L__BB2_47;
	setp.lt.s64 	%p188, %rd314, %rd43;
	min.s64 	%rd367, %rd314, %rd43;
	selp.f64 	%fd351, %fd303, %fd53, %p188;
$L__BB2_47:
	setp.ne.s32 	%p189, %r282, 0;
	@%p189 bra 	$L__BB2_49;
	shr.u32 	%r383, %r1, 1;
	and.b32  	%r384, %r383, 496;
	mov.u32 	%r385, _ZN6thrust24THRUST_300001_SM_1000_NS8cuda_cub4core6detail5shmemE;
	add.s32 	%r386, %r385, %r384;
	st.shared.f64 	[%r386+8], %fd351;
	st.shared.u64 	[%r386+16], %rd367;
$L__BB2_49:
	bar.sync 	0;
	setp.ne.s32 	%p190, %r1, 0;
	@%p190 bra 	$L__BB2_204;
	ld.shared.f64 	%fd58, [_ZN6thrust24THRUST_300001_SM_1000_NS8cuda_cub4core6detail5shmemE+24];
	ld.shared.u64 	%rd46, [_ZN6thrust24THRUST_300001_SM_1000_NS8cuda_cub4core6detail5shmemE+32];
	abs.f64 	%fd59, %fd351;
	abs.f64 	%fd60, %fd58;
	setp.lt.f64 	%p191, %fd59, %fd60;
	mov.u64 	%rd316, %rd46;
	mov.f64 	%fd305, %fd58;
	@%p191 bra 	$L__BB2_53;
	setp.lt.f64 	%p192, %fd60, %fd59;
	mov.u64 	%rd316, %rd367;
	mov.f64 	%fd305, %fd351;
	@%p192 bra 	$L__BB2_53;
	setp.lt.s64 	%p193, %rd367, %rd46;
	min.s64 	%rd316, %rd367, %rd46;
	selp.f64 	%fd305, %fd351, %fd58, %p193;
$L__BB2_53:
	ld.shared.f64 	%fd63, [_ZN6thrust24THRUST_300001_SM_1000_NS8cuda_cub4core6detail5shmemE+40];
	ld.shared.u64 	%rd49, [_ZN6thrust24THRUST_300001_SM_1000_NS8cuda_cub4core6detail5shmemE+48];
	abs.f64 	%fd64, %fd305;
	abs.f64 	%fd65, %fd63;
	setp.lt.f64 	%p194, %fd64, %fd65;
	mov.u64 	%rd317, %rd49;
	mov.f64 	%fd306, %fd63;
	@%p194 bra 	$L__BB2_56;
	setp.lt.f64 	%p195, %fd65, %fd64;
	mov.u64 	%rd317, %rd316;
	mov.f64 	%fd306, %fd305;
	@%p195 bra 	$L__BB2_56;
	setp.lt.s64 	%p196, %rd316, %rd49;
	min.s64 	%rd317, %rd316, %rd49;
	selp.f64 	%fd306, %fd305, %fd63, %p196;
$L__BB2_56:
	ld.shared.f64 	%fd68, [_ZN6thrust24THRUST_300001_SM_1000_NS8cuda_cub4core6detail5shmemE+56];
	ld.shared.u64 	%rd52, [_ZN6thrust24THRUST_300001_SM_1000_NS8cuda_cub4core6detail5shmemE+64];
	abs.f64 	%fd69, %fd306;
	abs.f64 	%fd70, %fd68;
	setp.lt.f64 	%p197, %fd69, %fd70;
	mov.u64 	%rd318, %rd52;
	mov.f64 	%fd307, %fd68;
	@%p197 bra 	$L__BB2_59;
	setp.lt.f64 	%p198, %fd70, %fd69;
	mov.u64 	%rd318, %rd317;
	mov.f64 	%fd307, %fd306;
	@%p198 bra 	$L__BB2_59;
	setp.lt.s64 	%p199, %rd317, %rd52;
	min.s64 	%rd318, %rd317, %rd52;
	selp.f64 	%fd307, %fd306, %fd68, %p199;
$L__BB2_59:
	ld.shared.f64 	%fd73, [_ZN6thrust24THRUST_300001_SM_1000_NS8cuda_cub4core6detail5shmemE+72];
	ld.shared.u64 	%rd55, [_ZN6thrust24THRUST_300001_SM_1000_NS8cuda_cub4core6detail5shmemE+80];
	abs.f64 	%fd74, %fd307;
	abs.f64 	%fd75, %fd73;
	setp.lt.f64 	%p200, %fd74, %fd75;
	mov.u64 	%rd319, %rd55;
	mov.f64 	%fd308, %fd73;
	@%p200 bra 	$L__BB2_62;
	setp.lt.f64 	%p201, %fd75, %fd74;
	mov.u64 	%rd319, %rd318;
	mov.f64 	%fd308, %fd307;
	@%p201 bra 	$L__BB2_62;
	setp.lt.s64 	%p202, %rd318, %rd55;
	min.s64 	%rd319, %rd318, %rd55;
	selp.f64 	%fd308, %fd307, %fd73, %p202;
$L__BB2_62:
	ld.shared.f64 	%fd78, [_ZN6thrust24THRUST_300001_SM_1000_NS8cuda_cub4core6detail5shmemE+88];
	ld.shared.u64 	%rd58, [_ZN6thrust24THRUST_300001_SM_1000_NS8cuda_cub4core6detail5shmemE+96];
	abs.f64 	%fd79, %fd308;
	abs.f64 	%fd80, %fd78;
	setp.lt.f64 	%p203, %fd79, %fd80;
	mov.u64 	%rd320, %rd58;
	mov.f64 	%fd309, %fd78;
	@%p203 bra 	$L__BB2_65;
	setp.lt.f64 	%p204, %fd80, %fd79;
	mov.u64 	%rd320, %rd319;
	mov.f64 	%fd309, %fd308;
	@%p204 bra 	$L__BB2_65;
	setp.lt.s64 	%p205, %rd319, %rd58;
	min.s64 	%rd320, %rd319, %rd58;
	selp.f64 	%fd309, %fd308, %fd78, %p205;
$L__BB2_65:
	ld.shared.f64 	%fd83, [_ZN6thrust24THRUST_300001_SM_1000_NS8cuda_cub4core6detail5shmemE+104];
	ld.shared.u64 	%rd61, [_ZN6thrust24THRUST_300001_SM_1000_NS8cuda_cub4core6detail5shmemE+112];
	abs.f64 	%fd84, %fd309;
	abs.f64 	%fd85, %fd83;
	setp.lt.f64 	%p206, %fd84, %fd85;
	mov.u64 	%rd321, %rd61;
	mov.f64 	%fd310, %fd83;
	@%p206 bra 	$L__BB2_68;
	setp.lt.f64 	%p207, %fd85, %fd84;
	mov.u64 	%rd321, %rd320;
	mov.f64 	%fd310, %fd309;
	@%p207 bra 	$L__BB2_68;
	setp.lt.s64 	%p208, %rd320, %rd61;
	min.s64 	%rd321, %rd320, %rd61;
	selp.f64 	%fd310, %fd309, %fd83, %p208;
$L__BB2_68:
	ld.shared.f64 	%fd88, [_ZN6thrust24THRUST_300001_SM_1000_NS8cuda_cub4core6detail5shmemE+120];
	ld.shared.u64 	%rd64, [_ZN6thrust24THRUST_300001_SM_1000_NS8cuda_cub4core6detail5shmemE+128];
	abs.f64 	%fd89, %fd310;
	abs.f64 	%fd90, %fd88;
	setp.lt.f64 	%p209, %fd89, %fd90;
	mov.u64 	%rd367, %rd64;
	mov.f64 	%fd351, %fd88;
	@%p209 bra 	$L__BB2_204;
	setp.lt.f64 	%p210, %fd90, %fd89;
	mov.u64 	%rd367, %rd321;
	mov.f64 	%fd351, %fd310;
	@%p210 bra 	$L__BB2_204;
	setp.lt.s64 	%p211, %rd321, %rd64;
	min.s64 	%rd367, %rd321, %rd64;
	selp.f64 	%fd351, %fd310, %fd88, %p211;
	bra.uni 	$L__BB2_204;
$L__BB2_71:
	// begin inline asm
	mov.u32 %r169, %laneid;
	// end inline asm
	and.b32  	%r190, %r1, 992;
	add.s32 	%r191, %r190, 32;
	setp.gt.s32 	%p118, %r191, %r36;
	not.b32 	%r192, %r190;
	add.s32 	%r193, %r36, %r192;
	selp.b32 	%r188, %r193, 31, %p118;
	mov.b64 	%rd276, %fd298;
	mov.b64 	{%r171, %r176}, %rd276;
	mov.b32 	%r187, 1;
	mov.b32 	%r189, -1;
	// begin inline asm
	shfl.sync.down.b32 %r170, %r171, %r187, %r188, %r189;
	// end inline asm
	// begin inline asm
	shfl.sync.down.b32 %r175, %r176, %r187, %r188, %r189;
	// end inline asm
	mov.b64 	%rd277, {%r170, %r175};
	mov.b64 	%fd92, %rd277;
	mov.b64 	{%r181, %r186}, %rd309;
	// begin inline asm
	shfl.sync.down.b32 %r180, %r181, %r187, %r188, %r189;
	// end inline asm
	// begin inline asm
	shfl.sync.down.b32 %r185, %r186, %r187, %r188, %r189;
	// end inline asm
	mov.b64 	%rd66, {%r180, %r185};
	setp.ge.s32 	%p119, %r169, %r188;
	mov.u64 	%rd322, %rd309;
	mov.f64 	%fd311, %fd298;
	@%p119 bra 	$L__BB2_75;
	abs.f64 	%fd93, %fd298;
	abs.f64 	%fd94, %fd92;
	setp.lt.f64 	%p120, %fd93, %fd94;
	mov.u64 	%rd322, %rd66;
	mov.f64 	%fd311, %fd92;
	@%p120 bra 	$L__BB2_75;
	setp.lt.f64 	%p121, %fd94, %fd93;
	mov.u64 	%rd322, %rd309;
	mov.f64 	%fd311, %fd298;
	@%p121 bra 	$L__BB2_75;
	setp.lt.s64 	%p122, %rd309, %rd66;
	min.s64 	%rd322, %rd309, %rd66;
	selp.f64 	%fd311, %fd298, %fd92, %p122;
$L__BB2_75:
	mov.b64 	%rd278, %fd311;
	mov.b64 	{%r195, %r200}, %rd278;
	mov.b32 	%r211, 2;
	mov.b32 	%r213, -1;
	// begin inline asm
	shfl.sync.down.b32 %r194, %r195, %r211, %r188, %r213;
	// end inline asm
	// begin inline asm
	shfl.sync.down.b32 %r199, %r200, %r211, %r188, %r213;
	// end inline asm
	mov.b64 	%rd279, {%r194, %r199};
	mov.b64 	%fd97, %rd279;
	mov.b64 	{%r205, %r210}, %rd322;
	// begin inline asm
	shfl.sync.down.b32 %r204, %r205, %r211, %r188, %r213;
	// end inline asm
	// begin inline asm
	shfl.sync.down.b32 %r209, %r210, %r211, %r188, %r213;
	// end inline asm
	mov.b64 	%rd69, {%r204, %r209};
	add.s32 	%r214, %r169, 2;
	setp.gt.s32 	%p123, %r214, %r188;
	mov.u64 	%rd323, %rd322;
	mov.f64 	%fd312, %fd311;
	@%p123 bra 	$L__BB2_79;
	abs.f64 	%fd98, %fd311;
	abs.f64 	%fd99, %fd97;
	setp.lt.f64 	%p124, %fd98, %fd99;
	mov.u64 	%rd323, %rd69;
	mov.f64 	%fd312, %fd97;
	@%p124 bra 	$L__BB2_79;
	setp.lt.f64 	%p125, %fd99, %fd98;
	mov.u64 	%rd323, %rd322;
	mov.f64 	%fd312, %fd311;
	@%p125 bra 	$L__BB2_79;
	setp.lt.s64 	%p126, %rd322, %rd69;
	min.s64 	%rd323, %rd322, %rd69;
	selp.f64 	%fd312, %fd311, %fd97, %p126;
$L__BB2_79:
	mov.b64 	%rd280, %fd312;
	mov.b64 	{%r216, %r221}, %rd280;
	mov.b32 	%r232, 4;
	mov.b32 	%r234, -1;
	// begin inline asm
	shfl.sync.down.b32 %r215, %r216, %r232, %r188, %r234;
	// end inline asm
	// begin inline asm
	shfl.sync.down.b32 %r220, %r221, %r232, %r188, %r234;
	// end inline asm
	mov.b64 	%rd281, {%r215, %r220};
	mov.b64 	%fd102, %rd281;
	mov.b64 	{%r226, %r231}, %rd323;
	// begin inline asm
	shfl.sync.down.b32 %r225, %r226, %r232, %r188, %r234;
	// end inline asm
	// begin inline asm
	shfl.sync.down.b32 %r230, %r231, %r232, %r188, %r234;
	// end inline asm
	mov.b64 	%rd72, {%r225, %r230};
	add.s32 	%r235, %r169, 4;
	setp.gt.s32 	%p127, %r235, %r188;
	mov.u64 	%rd324, %rd323;
	mov.f64 	%fd313, %fd312;
	@%p127 bra 	$L__BB2_83;
	abs.f64 	%fd103, %fd312;
	abs.f64 	%fd104, %fd102;
	setp.lt.f64 	%p128, %fd103, %fd104;
	mov.u64 	%rd324, %rd72;
	mov.f64 	%fd313, %fd102;
	@%p128 bra 	$L__BB2_83;
	setp.lt.f64 	%p129, %fd104, %fd103;
	mov.u64 	%rd324, %rd323;
	mov.f64 	%fd313, %fd312;
	@%p129 bra 	$L__BB2_83;
	setp.lt.s64 	%p130, %rd323, %rd72;
	min.s64 	%rd324, %rd323, %rd72;
	selp.f64 	%fd313, %fd312, %fd102, %p130;
$L__BB2_83:
	mov.b64 	%rd282, %fd313;
	mov.b64 	{%r237, %r242}, %rd282;
	mov.b32 	%r253, 8;
	mov.b32 	%r255, -1;
	// begin inline asm
	shfl.sync.down.b32 %r236, %r237, %r253, %r188, %r255;
	// end inline asm
	// begin inline asm
	shfl.sync.down.b32 %r241, %r242, %r253, %r188, %r255;
	// end inline asm
	mov.b64 	%rd283, {%r236, %r241};
	mov.b64 	%fd107, %rd283;
	mov.b64 	{%r247, %r252}, %rd324;
	// begin inline asm
	shfl.sync.down.b32 %r246, %r247, %r253, %r188, %r255;
	// end inline asm
	// begin inline asm
	shfl.sync.down.b32 %r251, %r252, %r253, %r188, %r255;
	// end inline asm
	mov.b64 	%rd75, {%r246, %r251};
	add.s32 	%r256, %r169, 8;
	setp.gt.s32 	%p131, %r256, %r188;
	mov.u64 	%rd325, %rd324;
	mov.f64 	%fd314, %fd313;
	@%p131 bra 	$L__BB2_87;
	abs.f64 	%fd108, %fd313;
	abs.f64 	%fd109, %fd107;
	setp.lt.f64 	%p132, %fd108, %fd109;
	mov.u64 	%rd325, %rd75;
	mov.f64 	%fd314, %fd107;
	@%p132 bra 	$L__BB2_87;
	setp.lt.f64 	%p133, %fd109, %fd108;
	mov.u64 	%rd325, %rd324;
	mov.f64 	%fd314, %fd313;
	@%p133 bra 	$L__BB2_87;
	setp.lt.s64 	%p134, %rd324, %rd75;
	min.s64 	%rd325, %rd324, %rd75;
	selp.f64 	%fd314, %fd313, %fd107, %p134;
$L__BB2_87:
	mov.b64 	%rd284, %fd314;
	mov.b64 	{%r258, %r263}, %rd284;
	mov.b32 	%r274, 16;
	mov.b32 	%r276, -1;
	// begin inline asm
	shfl.sync.down.b32 %r257, %r258, %r274, %r188, %r276;
	// end inline asm
	// begin inline asm
	shfl.sync.down.b32 %r262, %r263, %r274, %r188, %r276;
	// end inline asm
	mov.b64 	%rd285, {%r257, %r262};
	mov.b64 	%fd112, %rd285;
	mov.b64 	{%r268, %r273}, %rd325;
	// begin inline asm
	shfl.sync.down.b32 %r267, %r268, %r274, %r188, %r276;
	// end inline asm
	// begin inline asm
	shfl.sync.down.b32 %r272, %r273, %r274, %r188, %r276;
	// end inline asm
	mov.b64 	%rd78, {%r267, %r272};
	add.s32 	%r277, %r169, 16;
	setp.gt.s32 	%p135, %r277, %r188;
	mov.u64 	%rd367, %rd325;
	mov.f64 	%fd351, %fd314;
	@%p135 bra 	$L__BB2_91;
	abs.f64 	%fd113, %fd314;
	abs.f64 	%fd114, %fd112;
	setp.lt.f64 	%p136, %fd113, %fd114;
	mov.u64 	%rd367, %rd78;
	mov.f64 	%fd351, %fd112;
	@%p136 bra 	$L__BB2_91;
	setp.lt.f64 	%p137, %fd114, %fd113;
	mov.u64 	%rd367, %rd325;
	mov.f64 	%fd351, %fd314;
	@%p137 bra 	$L__BB2_91;
	setp.lt.s64 	%p138, %rd325, %rd78;
	min.s64 	%rd367, %rd325, %rd78;
	selp.f64 	%fd351, %fd314, %fd112, %p138;
$L__BB2_91:
	setp.ne.s32 	%p139, %r169, 0;
	@%p139 bra 	$L__BB2_93;
	shr.u32 	%r278, %r1, 1;
	and.b32  	%r279, %r278, 496;
	mov.u32 	%r280, _ZN6thrust24THRUST_300001_SM_1000_NS8cuda_cub4core6detail5shmemE;
	add.s32 	%r281, %r280, %r279;
	st.shared.f64 	[%r281+8], %fd351;
	st.shared.u64 	[%r281+16], %rd367;
$L__BB2_93:
	bar.sync 	0;
	setp.ne.s32 	%p140, %r1, 0;
	@%p140 bra 	$L__BB2_204;
	setp.lt.s32 	%p141, %r36, 33;
	mov.f64 	%fd316, %fd351;
	mov.u64 	%rd327, %rd367;
	@%p141 bra 	$L__BB2_98;
	ld.shared.f64 	%fd117, [_ZN6thrust24THRUST_300001_SM_1000_NS8cuda_cub4core6detail5shmemE+24];
	ld.shared.u64 	%rd81, [_ZN6thrust24THRUST_300001_SM_1000_NS8cuda_cub4core6detail5shmemE+32];
	abs.f64 	%fd118, %fd351;
	abs.f64 	%fd119, %fd117;
	setp.lt.f64 	%p142, %fd118, %fd119;
	mov.f64 	%fd316, %fd117;
	mov.u64 	%rd327, %rd81;
	@%p142 bra 	$L__BB2_98;
	setp.lt.f64 	%p143, %fd119, %fd118;
	mov.f64 	%fd316, %fd351;
	mov.u64 	%rd327, %rd367;
	@%p143 bra 	$L__BB2_98;
	setp.lt.s64 	%p144, %rd367, %rd81;
	min.s64 	%rd327, %rd367, %rd81;
	selp.f64 	%fd316, %fd351, %fd117, %p144;
$L__BB2_98:
	setp.lt.s32 	%p145, %r36, 65;
	mov.f64 	%fd317, %fd316;
	mov.u64 	%rd328, %rd327;
	@%p145 bra 	$L__BB2_102;
	ld.shared.f64 	%fd122, [_ZN6thrust24THRUST_300001_SM_1000_NS8cuda_cub4core6detail5shmemE+40];
	ld.shared.u64 	%rd84, [_ZN6thrust24THRUST_300001_SM_1000_NS8cuda_cub4core6detail5shmemE+48];
	abs.f64 	%fd123, %fd316;
	abs.f64 	%fd124, %fd122;
	setp.lt.f64 	%p146, %fd123, %fd124;
	mov.f64 	%fd317, %fd122;
	mov.u64 	%rd328, %rd84;
	@%p146 bra 	$L__BB2_102;
	setp.lt.f64 	%p147, %fd124, %fd123;
	mov.f64 	%fd317, %fd316;
	mov.u64 	%rd328, %rd327;
	@%p147 bra 	$L__BB2_102;
	setp.lt.s64 	%p148, %rd327, %rd84;
	min.s64 	%rd328, %rd327, %rd84;
	selp.f64 	%fd317, %fd316, %fd122, %p148;
$L__BB2_102:
	setp.lt.s32 	%p149, %r36, 97;
	mov.f64 	%fd318, %fd317;
	mov.u64 	%rd329, %rd328;
	@%p149 bra 	$L__BB2_106;
	ld.shared.f64 	%fd127, [_ZN6thrust24THRUST_300001_SM_1000_NS8cuda_cub4core6detail5shmemE+56];
	ld.shared.u64 	%rd87, [_ZN6thrust24THRUST_300001_SM_1000_NS8cuda_cub4core6detail5shmemE+64];
	abs.f64 	%fd128, %fd317;
	abs.f64 	%fd129, %fd127;
	setp.lt.f64 	%p150, %fd128, %fd129;
	mov.f64 	%fd318, %fd127;
	mov.u64 	%rd329, %rd87;
	@%p150 bra 	$L__BB2_106;
	setp.lt.f64 	%p151, %fd129, %fd128;
	mov.f64 	%fd318, %fd317;
	mov.u64 	%rd329, %rd328;
	@%p151 bra 	$L__BB2_106;
	setp.lt.s64 	%p152, %rd328, %rd87;
	min.s64 	%rd329, %rd328, %rd87;
	selp.f64 	%fd318, %fd317, %fd127, %p152;
$L__BB2_106:
	setp.lt.s32 	%p153, %r36, 129;
	mov.f64 	%fd319, %fd318;
	mov.u64 	%rd330, %rd329;
	@%p153 bra 	$L__BB2_110;
	ld.shared.f64 	%fd132, [_ZN6thrust24THRUST_300001_SM_1000_NS8cuda_cub4core6detail5shmemE+72];
	ld.shared.u64 	%rd90, [_ZN6thrust24THRUST_300001_SM_1000_NS8cuda_cub4core6detail5shmemE+80];
	abs.f64 	%fd133, %fd318;
	abs.f64 	%fd134, %fd132;
	setp.lt.f64 	%p154, %fd133, %fd134;
	mov.f64 	%fd319, %fd132;
	mov.u64 	%rd330, %rd90;
	@%p154 bra 	$L__BB2_110;
	setp.lt.f64 	%p155, %fd134, %fd133;
	mov.f64 	%fd319, %fd318;
	mov.u64 	%rd330, %rd329;
	@%p155 bra 	$L__BB2_110;
	setp.lt.s64 	%p156, %rd329, %rd90;
	min.s64 	%rd330, %rd329, %rd90;
	selp.f64 	%fd319, %fd318, %fd132, %p156;
$L__BB2_110:
	setp.lt.s32 	%p157, %r36, 161;
	mov.f64 	%fd320, %fd319;
	mov.u64 	%rd331, %rd330;
	@%p157 bra 	$L__BB2_114;
	ld.shared.f64 	%fd137, [_ZN6thrust24THRUST_300001_SM_1000_NS8cuda_cub4core6detail5shmemE+88];
	ld.shared.u64 	%rd93, [_ZN6thrust24THRUST_300001_SM_1000_NS8cuda_cub4core6detail5shmemE+96];
	abs.f64 	%fd138, %fd319;
	abs.f64 	%fd139, %fd137;
	setp.lt.f64 	%p158, %fd138, %fd139;
	mov.f64 	%fd320, %fd137;
	mov.u64 	%rd331, %rd93;
	@%p158 bra 	$L__BB2_114;
	setp.lt.f64 	%p159, %fd139, %fd138;
	mov.f64 	%fd320, %fd319;
	mov.u64 	%rd331, %rd330;
	@%p159 bra 	$L__BB2_114;
	setp.lt.s64 	%p160, %rd330, %rd93;
	min.s64 	%rd331, %rd330, %rd93;
	selp.f64 	%fd320, %fd319, %fd137, %p160;
$L__BB2_114:
	setp.lt.s32 	%p161, %r36, 193;
	mov.f64 	%fd321, %fd320;
	mov.u64 	%rd332, %rd331;
	@%p161 bra 	$L__BB2_118;
	ld.shared.f64 	%fd142, [_ZN6thrust24THRUST_300001_SM_1000_NS8cuda_cub4core6detail5shmemE+104];
	ld.shared.u64 	%rd96, [_ZN6thrust24THRUST_300001_SM_1000_NS8cuda_cub4core6detail5shmemE+112];
	abs.f64 	%fd143, %fd320;
	abs.f64 	%fd144, %fd142;
	setp.lt.f64 	%p162, %fd143, %fd144;
	mov.f64 	%fd321, %fd142;
	mov.u64 	%rd332, %rd96;
	@%p162 bra 	$L__BB2_118;
	setp.lt.f64 	%p163, %fd144, %fd143;
	mov.f64 	%fd321, %fd320;
	mov.u64 	%rd332, %rd331;
	@%p163 bra 	$L__BB2_118;
	setp.lt.s64 	%p164, %rd331, %rd96;
	min.s64 	%rd332, %rd331, %rd96;
	selp.f64 	%fd321, %fd320, %fd142, %p164;
$L__BB2_118:
	setp.lt.s32 	%p165, %r36, 225;
	mov.u64 	%rd367, %rd332;
	mov.f64 	%fd351, %fd321;
	@%p165 bra 	$L__BB2_204;
	ld.shared.f64 	%fd147, [_ZN6thrust24THRUST_300001_SM_1000_NS8cuda_cub4core6detail5shmemE+120];
	ld.shared.u64 	%rd99, [_ZN6thrust24THRUST_300001_SM_1000_NS8cuda_cub4core6detail5shmemE+128];
	abs.f64 	%fd148, %fd321;
	abs.f64 	%fd149, %fd147;
	setp.lt.f64 	%p166, %fd148, %fd149;
	mov.u64 	%rd367, %rd99;
	mov.f64 	%fd351, %fd147;
	@%p166 bra 	$L__BB2_204;
	setp.lt.f64 	%p167, %fd149, %fd148;
	mov.u64 	%rd367, %rd332;
	mov.f64 	%fd351, %fd321;
	@%p167 bra 	$L__BB2_204;
	setp.lt.s64 	%p168, %rd332, %rd99;
	min.s64 	%rd367, %rd332, %rd99;
	selp.f64 	%fd351, %fd321, %fd147, %p168;
	bra.uni 	$L__BB2_204;
$L__BB2_122:
	mov.u32 	%r17, %tid.x;
	cvt.u64.u32 	%rd200, %r17;
	cvta.to.global.u64 	%rd201, %rd197;
	mul.wide.u32 	%rd202, %r17, 8;
	add.s64 	%rd203, %rd201, %rd202;
	ld.global.f64 	%fd274, [%rd203];
	add.s32 	%r37, %r17, 256;
	cvt.u64.u32 	%rd204, %r37;
	ld.global.f64 	%fd275, [%rd203+2048];
	add.s32 	%r38, %r17, 512;
	cvt.u64.u32 	%rd205, %r38;
	ld.global.f64 	%fd276, [%rd203+4096];
	add.s32 	%r39, %r17, 768;
	cvt.u64.u32 	%rd206, %r39;
	ld.global.f64 	%fd277, [%rd203+6144];
	or.b32  	%r40, %r17, 1024;
	cvt.u64.u32 	%rd101, %r40;
	add.s64 	%rd354, %rd198, %rd101;
	ld.global.f64 	%fd338, [%rd203+8192];
	abs.f64 	%fd278, %fd274;
	abs.f64 	%fd279, %fd275;
	setp.geu.f64 	%p3, %fd278, %fd279;
	selp.f64 	%fd280, %fd274, %fd275, %p3;
	selp.b64 	%rd207, %rd200, %rd204, %p3;
	abs.f64 	%fd281, %fd280;
	abs.f64 	%fd282, %fd276;
	setp.geu.f64 	%p4, %fd281, %fd282;
	selp.f64 	%fd283, %fd280, %fd276, %p4;
	selp.b64 	%rd208, %rd207, %rd205, %p4;
	abs.f64 	%fd284, %fd283;
	abs.f64 	%fd285, %fd277;
	setp.geu.f64 	%p5, %fd284, %fd285;
	selp.f64 	%fd152, %fd283, %fd277, %p5;
	selp.b64 	%rd104, %rd208, %rd206, %p5;
	abs.f64 	%fd153, %fd152;
	abs.f64 	%fd154, %fd338;
	setp.lt.f64 	%p6, %fd153, %fd154;
	@%p6 bra 	$L__BB2_124;
	setp.lt.f64 	%p7, %fd154, %fd153;
	setp.lt.u64 	%p8, %rd104, %rd101;
	or.pred  	%p9, %p7, %p8;
	selp.f64 	%fd338, %fd152, %fd338, %p9;
	add.s64 	%rd211, %rd198, %rd104;
	selp.b64 	%rd354, %rd211, %rd354, %p9;
$L__BB2_124:
	setp.lt.u32 	%p10, %r36, 2560;
	mov.b32 	%r394, 1280;
	@%p10 bra 	$L__BB2_137;
	mov.b32 	%r393, 1280;
	mov.f64 	%fd323, %fd338;
$L__BB2_126:
	cvt.u64.u32 	%rd212, %r393;
	add.s64 	%rd213, %rd200, %rd212;
	mul.wide.u32 	%rd214, %r393, 8;
	cvta.to.global.u64 	%rd215, %rd197;
	add.s64 	%rd217, %rd215, %rd202;
	add.s64 	%rd218, %rd217, %rd214;
	add.s64 	%rd335, %rd213, %rd198;
	ld.global.f64 	%fd324, [%rd218];
	ld.global.f64 	%fd325, [%rd218+2048];
	ld.global.f64 	%fd326, [%rd218+4096];
	ld.global.f64 	%fd327, [%rd218+6144];
	ld.global.f64 	%fd338, [%rd218+8192];
	abs.f64 	%fd163, %fd323;
	abs.f64 	%fd164, %fd324;
	setp.lt.f64 	%p11, %fd163, %fd164;
	@%p11 bra 	$L__BB2_128;
	setp.lt.f64 	%p12, %fd164, %fd163;
	setp.lt.s64 	%p13, %rd354, %rd335;
	or.pred  	%p14, %p12, %p13;
	selp.f64 	%fd324, %fd323, %fd324, %p14;
	selp.b64 	%rd335, %rd354, %rd335, %p14;
$L__BB2_128:
	cvt.u64.u32 	%rd219, %r393;
	add.s64 	%rd220, %rd200, %rd219;
	add.s64 	%rd221, %rd220, %rd198;
	add.s64 	%rd336, %rd221, 256;
	abs.f64 	%fd167, %fd324;
	abs.f64 	%fd168, %fd325;
	setp.lt.f64 	%p15, %fd167, %fd168;
	@%p15 bra 	$L__BB2_130;
	setp.lt.f64 	%p16, %fd168, %fd167;
	add.s64 	%rd226, %rd221, 256;
	setp.lt.s64 	%p17, %rd335, %rd226;
	or.pred  	%p18, %p16, %p17;
	selp.f64 	%fd325, %fd324, %fd325, %p18;
	selp.b64 	%rd336, %rd335, %rd226, %p18;
$L__BB2_130:
	add.s64 	%rd337, %rd221, 512;
	abs.f64 	%fd171, %fd325;
	abs.f64 	%fd172, %fd326;
	setp.lt.f64 	%p19, %fd171, %fd172;
	@%p19 bra 	$L__BB2_132;
	setp.lt.f64 	%p20, %fd172, %fd171;
	add.s64 	%rd234, %rd221, 512;
	setp.lt.s64 	%p21, %rd336, %rd234;
	or.pred  	%p22, %p20, %p21;
	selp.f64 	%fd326, %fd325, %fd326, %p22;
	selp.b64 	%rd337, %rd336, %rd234, %p22;
$L__BB2_132:
	add.s64 	%rd338, %rd221, 768;
	abs.f64 	%fd175, %fd326;
	abs.f64 	%fd176, %fd327;
	setp.lt.f64 	%p23, %fd175, %fd176;
	@%p23 bra 	$L__BB2_134;
	setp.lt.f64 	%p24, %fd176, %fd175;
	setp.lt.s64 	%p25, %rd337, %rd338;
	or.pred  	%p26, %p24, %p25;
	selp.f64 	%fd327, %fd326, %fd327, %p26;
	selp.b64 	%rd338, %rd337, %rd338, %p26;
$L__BB2_134:
	add.s64 	%rd354, %rd221, 1024;
	abs.f64 	%fd179, %fd327;
	abs.f64 	%fd180, %fd338;
	setp.lt.f64 	%p27, %fd179, %fd180;
	@%p27 bra 	$L__BB2_136;
	setp.lt.f64 	%p28, %fd180, %fd179;
	setp.lt.s64 	%p29, %rd338, %rd354;
	or.pred  	%p30, %p28, %p29;
	selp.f64 	%fd338, %fd327, %fd338, %p30;
	selp.b64 	%rd354, %rd338, %rd354, %p30;
$L__BB2_136:
	add.s32 	%r394, %r393, 1280;
	add.s32 	%r43, %r393, 2560;
	setp.le.s32 	%p31, %r43, %r36;
	mov.u32 	%r393, %r394;
	mov.f64 	%fd323, %fd338;
	@%p31 bra 	$L__BB2_126;
$L__BB2_137:
	setp.le.s32 	%p32, %r36, %r394;
	@%p32 bra 	$L__BB2_160;
	sub.s32 	%r21, %r36, %r394;
	setp.ge.s32 	%p33, %r17, %r21;
	@%p33 bra 	$L__BB2_160;
	cvta.to.global.u64 	%rd127, %rd197;
	not.b32 	%r44, %r17;
	add.s32 	%r45, %r36, %r44;
	sub.s32 	%r22, %r45, %r394;
	and.b32  	%r46, %r22, 768;
	setp.eq.s32 	%p34, %r46, 768;
	mov.u32 	%r397, %r17;
	@%p34 bra 	$L__BB2_145;
	add.s32 	%r47, %r17, %r394;
	cvt.u64.u32 	%rd242, %r47;
	add.s64 	%rd342, %rd198, %rd242;
	mul.wide.u32 	%rd243, %r47, 8;
	add.s64 	%rd341, %rd127, %rd243;
	shr.u32 	%r48, %r22, 8;
	add.s32 	%r49, %r48, 1;
	and.b32  	%r50, %r49, 3;
	neg.s32 	%r395, %r50;
	mov.u32 	%r397, %r17;
$L__BB2_141:
	.pragma "nounroll";
	mov.u64 	%rd132, %rd354;
	mov.f64 	%fd184, %fd338;
	ld.global.f64 	%fd185, [%rd341];
	abs.f64 	%fd186, %fd184;
	abs.f64 	%fd187, %fd185;
	setp.lt.f64 	%p35, %fd186, %fd187;
	mov.f64 	%fd338, %fd185;
	mov.u64 	%rd354, %rd342;
	@%p35 bra 	$L__BB2_144;
	setp.lt.f64 	%p36, %fd187, %fd186;
	mov.f64 	%fd338, %fd184;
	mov.u64 	%rd354, %rd132;
	@%p36 bra 	$L__BB2_144;
	setp.lt.s64 	%p37, %rd132, %rd342;
	selp.f64 	%fd338, %fd184, %fd185, %p37;
	min.s64 	%rd354, %rd132, %rd342;
$L__BB2_144:
	add.s32 	%r397, %r397, 256;
	add.s64 	%rd342, %rd342, 256;
	add.s64 	%rd341, %rd341, 2048;
	add.s32 	%r395, %r395, 1;
	setp.ne.s32 	%p38, %r395, 0;
	@%p38 bra 	$L__BB2_141;
$L__BB2_145:
	setp.lt.u32 	%p39, %r22, 768;
	@%p39 bra 	$L__BB2_160;
	add.s32 	%r398, %r397, %r394;
	cvt.u64.u32 	%rd244, %r398;
	add.s64 	%rd349, %rd198, %rd244;
	cvt.u64.u32 	%rd245, %r397;
	cvt.u64.u32 	%rd246, %r394;
	add.s64 	%rd247, %rd245, %rd246;
	shl.b64 	%rd248, %rd247, 3;
	add.s64 	%rd249, %rd248, %rd127;
	add.s64 	%rd348, %rd249, 6144;
	mul.wide.u32 	%rd250, %r398, 8;
	add.s64 	%rd347, %rd127, %rd250;
	add.s32 	%r399, %r397, 512;
$L__BB2_147:
	mov.u32 	%r32, %r399;
	ld.global.f64 	%fd193, [%rd347];
	abs.f64 	%fd194, %fd338;
	abs.f64 	%fd195, %fd193;
	setp.lt.f64 	%p40, %fd194, %fd195;
	mov.f64 	%fd335, %fd193;
	mov.u64 	%rd351, %rd349;
	@%p40 bra 	$L__BB2_150;
	setp.lt.f64 	%p41, %fd195, %fd194;
	mov.f64 	%fd335, %fd338;
	mov.u64 	%rd351, %rd354;
	@%p41 bra 	$L__BB2_150;
	setp.lt.s64 	%p42, %rd354, %rd349;
	selp.f64 	%fd335, %fd338, %fd193, %p42;
	min.s64 	%rd351, %rd354, %rd349;
$L__BB2_150:
	add.s32 	%r51, %r398, 256;
	cvt.u64.u32 	%rd251, %r51;
	add.s64 	%rd148, %rd198, %rd251;
	ld.global.f64 	%fd198, [%rd348+-4096];
	abs.f64 	%fd199, %fd335;
	abs.f64 	%fd200, %fd198;
	setp.lt.f64 	%p43, %fd199, %fd200;
	mov.f64 	%fd336, %fd198;
	mov.u64 	%rd352, %rd148;
	@%p43 bra 	$L__BB2_153;
	setp.lt.f64 	%p44, %fd200, %fd199;
	mov.f64 	%fd336, %fd335;
	mov.u64 	%rd352, %rd351;
	@%p44 bra 	$L__BB2_153;
	setp.lt.s64 	%p45, %rd351, %rd148;
	selp.f64 	%fd336, %fd335, %fd198, %p45;
	min.s64 	%rd352, %rd351, %rd148;
$L__BB2_153:
	add.s32 	%r52, %r398, 512;
	cvt.u64.u32 	%rd252, %r52;
	add.s64 	%rd151, %rd198, %rd252;
	ld.global.f64 	%fd203, [%rd348+-2048];
	abs.f64 	%fd204, %fd336;
	abs.f64 	%fd205, %fd203;
	setp.lt.f64 	%p46, %fd204, %fd205;
	mov.f64 	%fd337, %fd203;
	mov.u64 	%rd353, %rd151;
	@%p46 bra 	$L__BB2_156;
	setp.lt.f64 	%p47, %fd205, %fd204;
	mov.f64 	%fd337, %fd336;
	mov.u64 	%rd353, %rd352;
	@%p47 bra 	$L__BB2_156;
	setp.lt.s64 	%p48, %rd352, %rd151;
	selp.f64 	%fd337, %fd336, %fd203, %p48;
	min.s64 	%rd353, %rd352, %rd151;
$L__BB2_156:
	add.s32 	%r53, %r398, 768;
	cvt.u64.u32 	%rd253, %r53;
	add.s64 	%rd154, %rd198, %rd253;
	ld.global.f64 	%fd208, [%rd348];
	abs.f64 	%fd209, %fd337;
	abs.f64 	%fd210, %fd208;
	setp.lt.f64 	%p49, %fd209, %fd210;
	mov.f64 	%fd338, %fd208;
	mov.u64 	%rd354, %rd154;
	@%p49 bra 	$L__BB2_159;
	setp.lt.f64 	%p50, %fd210, %fd209;
	mov.f64 	%fd338, %fd337;
	mov.u64 	%rd354, %rd353;
	@%p50 bra 	$L__BB2_159;
	setp.lt.s64 	%p51, %rd353, %rd154;
	selp.f64 	%fd338, %fd337, %fd208, %p51;
	min.s64 	%rd354, %rd353, %rd154;
$L__BB2_159:
	add.s64 	%rd349, %rd349, 1024;
	add.s64 	%rd348, %rd348, 8192;
	add.s64 	%rd347, %rd347, 8192;
	add.s32 	%r399, %r32, 1024;
	add.s32 	%r54, %r32, 512;
	add.s32 	%r398, %r398, 1024;
	setp.lt.s32 	%p52, %r54, %r21;
	@%p52 bra 	$L__BB2_147;
$L__BB2_160:
	// begin inline asm
	mov.u32 %r55, %laneid;
	// end inline asm
	mov.b64 	%rd254, %fd338;
	mov.b64 	{%r57, %r62}, %rd254;
	mov.b32 	%r73, 1;
	mov.b32 	%r74, 31;
	mov.b32 	%r75, -1;
	// begin inline asm
	shfl.sync.down.b32 %r56, %r57, %r73, %r74, %r75;
	// end inline asm
	// begin inline asm
	shfl.sync.down.b32 %r61, %r62, %r73, %r74, %r75;
	// end inline asm
	mov.b64 	%rd255, {%r56, %r61};
	mov.b64 	%fd214, %rd255;
	mov.b64 	{%r67, %r72}, %rd354;
	// begin inline asm
	shfl.sync.down.b32 %r66, %r67, %r73, %r74, %r75;
	// end inline asm
	// begin inline asm
	shfl.sync.down.b32 %r71, %r72, %r73, %r74, %r75;
	// end inline asm
	mov.b64 	%rd161, {%r66, %r71};
	setp.gt.s32 	%p53, %r55, 30;
	mov.f64 	%fd340, %fd338;
	mov.u64 	%rd356, %rd354;
	@%p53 bra 	$L__BB2_164;
	abs.f64 	%fd215, %fd338;
	abs.f64 	%fd216, %fd214;
	setp.lt.f64 	%p54, %fd215, %fd216;
	mov.f64 	%fd340, %fd214;
	mov.u64 	%rd356, %rd161;
	@%p54 bra 	$L__BB2_164;
	setp.lt.f64 	%p55, %fd216, %fd215;
	mov.f64 	%fd340, %fd338;
	mov.u64 	%rd356, %rd354;
	@%p55 bra 	$L__BB2_164;
	setp.lt.s64 	%p56, %rd354, %rd161;
	selp.f64 	%fd340, %fd338, %fd214, %p56;
	min.s64 	%rd356, %rd354, %rd161;
$L__BB2_164:
	mov.b64 	%rd256, %fd340;
	mov.b64 	{%r77, %r82}, %rd256;
	mov.b32 	%r93, 2;
	mov.b32 	%r94, 31;
	mov.b32 	%r95, -1;
	// begin inline asm
	shfl.sync.down.b32 %r76, %r77, %r93, %r94, %r95;
	// end inline asm
	// begin inline asm
	shfl.sync.down.b32 %r81, %r82, %r93, %r94, %r95;
	// end inline asm
	mov.b64 	%rd257, {%r76, %r81};
	mov.b64 	%fd219, %rd257;
	mov.b64 	{%r87, %r92}, %rd356;
	// begin inline asm
	shfl.sync.down.b32 %r86, %r87, %r93, %r94, %r95;
	// end inline asm
	// begin inline asm
	shfl.sync.down.b32 %r91, %r92, %r93, %r94, %r95;
	// end inline asm
	mov.b64 	%rd164, {%r86, %r91};
	setp.gt.s32 	%p57, %r55, 29;
	mov.f64 	%fd341, %fd340;
	mov.u64 	%rd357, %rd356;
	@%p57 bra 	$L__BB2_168;
	abs.f64 	%fd220, %fd340;
	abs.f64 	%fd221, %fd219;
	setp.lt.f64 	%p58, %fd220, %fd221;
	mov.f64 	%fd341, %fd219;
	mov.u64 	%rd357, %rd164;
	@%p58 bra 	$L__BB2_168;
	setp.lt.f64 	%p59, %fd221, %fd220;
	mov.f64 	%fd341, %fd340;
	mov.u64 	%rd357, %rd356;
	@%p59 bra 	$L__BB2_168;
	setp.lt.s64 	%p60, %rd356, %rd164;
	selp.f64 	%fd341, %fd340, %fd219, %p60;
	min.s64 	%rd357, %rd356, %rd164;
$L__BB2_168:
	mov.b64 	%rd258, %fd341;
	mov.b64 	{%r97, %r102}, %rd258;
	mov.b32 	%r113, 4;
	mov.b32 	%r114, 31;
	mov.b32 	%r115, -1;
	// begin inline asm
	shfl.sync.down.b32 %r96, %r97, %r113, %r114, %r115;
	// end inline asm
	// begin inline asm
	shfl.sync.down.b32 %r101, %r102, %r113, %r114, %r115;
	// end inline asm
	mov.b64 	%rd259, {%r96, %r101};
	mov.b64 	%fd224, %rd259;
	mov.b64 	{%r107, %r112}, %rd357;
	// begin inline asm
	shfl.sync.down.b32 %r106, %r107, %r113, %r114, %r115;
	// end inline asm
	// begin inline asm
	shfl.sync.down.b32 %r111, %r112, %r113, %r114, %r115;
	// end inline asm
	mov.b64 	%rd167, {%r106, %r111};
	setp.gt.s32 	%p61, %r55, 27;
	mov.f64 	%fd342, %fd341;
	mov.u64 	%rd358, %rd357;
	@%p61 bra 	$L__BB2_172;
	abs.f64 	%fd225, %fd341;
	abs.f64 	%fd226, %fd224;
	setp.lt.f64 	%p62, %fd225, %fd226;
	mov.f64 	%fd342, %fd224;
	mov.u64 	%rd358, %rd167;
	@%p62 bra 	$L__BB2_172;
	setp.lt.f64 	%p63, %fd226, %fd225;
	mov.f64 	%fd342, %fd341;
	mov.u64 	%rd358, %rd357;
	@%p63 bra 	$L__BB2_172;
	setp.lt.s64 	%p64, %rd357, %rd167;
	selp.f64 	%fd342, %fd341, %fd224, %p64;
	min.s64 	%rd358, %rd357, %rd167;
$L__BB2_172:
	mov.b64 	%rd260, %fd342;
	mov.b64 	{%r117, %r122}, %rd260;
	mov.b32 	%r133, 8;
	mov.b32 	%r134, 31;
	mov.b32 	%r135, -1;
	// begin inline asm
	shfl.sync.down.b32 %r116, %r117, %r133, %r134, %r135;
	// end inline asm
	// begin inline asm
	shfl.sync.down.b32 %r121, %r122, %r133, %r134, %r135;
	// end inline asm
	mov.b64 	%rd261, {%r116, %r121};
	mov.b64 	%fd229, %rd261;
	mov.b64 	{%r127, %r132}, %rd358;
	// begin inline asm
	shfl.sync.down.b32 %r126, %r127, %r133, %r134, %r135;
	// end inline asm
	// begin inline asm
	shfl.sync.down.b32 %r131, %r132, %r133, %r134, %r135;
	// end inline asm
	mov.b64 	%rd170, {%r126, %r131};
	setp.gt.s32 	%p65, %r55, 23;
	mov.f64 	%fd343, %fd342;
	mov.u64 	%rd359, %rd358;
	@%p65 bra 	$L__BB2_176;
	abs.f64 	%fd230, %fd342;
	abs.f64 	%fd231, %fd229;
	setp.lt.f64 	%p66, %fd230, %fd231;
	mov.f64 	%fd343, %fd229;
	mov.u64 	%rd359, %rd170;
	@%p66 bra 	$L__BB2_176;
	setp.lt.f64 	%p67, %fd231, %fd230;
	mov.f64 	%fd343, %fd342;
	mov.u64 	%rd359, %rd358;
	@%p67 bra 	$L__BB2_176;
	setp.lt.s64 	%p68, %rd358, %rd170;
	selp.f64 	%fd343, %fd342, %fd229, %p68;
	min.s64 	%rd359, %rd358, %rd170;
$L__BB2_176:
	mov.b64 	%rd262, %fd343;
	mov.b64 	{%r137, %r142}, %rd262;
	mov.b32 	%r153, 16;
	mov.b32 	%r154, 31;
	mov.b32 	%r155, -1;
	// begin inline asm
	shfl.sync.down.b32 %r136, %r137, %r153, %r154, %r155;
	// end inline asm
	// begin inline asm
	shfl.sync.down.b32 %r141, %r142, %r153, %r154, %r155;
	// end inline asm
	mov.b64 	%rd263, {%r136, %r141};
	mov.b64 	%fd234, %rd263;
	mov.b64 	{%r147, %r152}, %rd359;
	// begin inline asm
	shfl.sync.down.b32 %r146, %r147, %r153, %r154, %r155;
	// end inline asm
	// begin inline asm
	shfl.sync.down.b32 %r151, %r152, %r153, %r154, %r155;
	// end inline asm
	mov.b64 	%rd173, {%r146, %r151};
	setp.gt.s32 	%p69, %r55, 15;
	mov.f64 	%fd351, %fd343;
	mov.u64 	%rd367, %rd359;
	@%p69 bra 	$L__BB2_180;
	abs.f64 	%fd235, %fd343;
	abs.f64 	%fd236, %fd234;
	setp.lt.f64 	%p70, %fd235, %fd236;
	mov.f64 	%fd351, %fd234;
	mov.u64 	%rd367, %rd173;
	@%p70 bra 	$L__BB2_180;
	setp.lt.f64 	%p71, %fd236, %fd235;
	mov.f64 	%fd351, %fd343;
	mov.u64 	%rd367, %rd359;
	@%p71 bra 	$L__BB2_180;
	setp.lt.s64 	%p72, %rd359, %rd173;
	selp.f64 	%fd351, %fd343, %fd234, %p72;
	min.s64 	%rd367, %rd359, %rd173;
$L__BB2_180:
	setp.ne.s32 	%p73, %r55, 0;
	@%p73 bra 	$L__BB2_182;
	shr.u32 	%r156, %r17, 1;
	and.b32  	%r157, %r156, 496;
	mov.u32 	%r158, _ZN6thrust24THRUST_300001_SM_1000_NS8cuda_cub4core6detail5shmemE;
	add.s32 	%r159, %r158, %r157;
	st.shared.f64 	[%r159+8], %fd351;
	st.shared.u64 	[%r159+16], %rd367;
$L__BB2_182:
	bar.sync 	0;
	setp.ne.s32 	%p74, %r17, 0;
	@%p74 bra 	$L__BB2_204;
	ld.shared.f64 	%fd239, [_ZN6thrust24THRUST_300001_SM_1000_NS8cuda_cub4core6detail5shmemE+24];
	ld.shared.u64 	%rd176, [_ZN6thrust24THRUST_300001_SM_1000_NS8cuda_cub4core6detail5shmemE+32];
	abs.f64 	%fd240, %fd351;
	abs.f64 	%fd241, %fd239;
	setp.lt.f64 	%p75, %fd240, %fd241;
	mov.f64 	%fd345, %fd239;
	mov.u64 	%rd361, %rd176;
	@%p75 bra 	$L__BB2_186;
	setp.lt.f64 	%p76, %fd241, %fd240;
	mov.f64 	%fd345, %fd351;
	mov.u64 	%rd361, %rd367;
	@%p76 bra 	$L__BB2_186;
	setp.lt.s64 	%p77, %rd367, %rd176;
	selp.f64 	%fd345, %fd351, %fd239, %p77;
	min.s64 	%rd361, %rd367, %rd176;
$L__BB2_186:
	ld.shared.f64 	%fd244, [_ZN6thrust24THRUST_300001_SM_1000_NS8cuda_cub4core6detail5shmemE+40];
	ld.shared.u64 	%rd179, [_ZN6thrust24THRUST_300001_SM_1000_NS8cuda_cub4core6detail5shmemE+48];
	abs.f64 	%fd245, %fd345;
	abs.f64 	%fd246, %fd244;
	setp.lt.f64 	%p78, %fd245, %fd246;
	mov.f64 	%fd346, %fd244;
	mov.u64 	%rd362, %rd179;
	@%p78 bra 	$L__BB2_189;
	setp.lt.f64 	%p79, %fd246, %fd245;
	mov.f64 	%fd346, %fd345;
	mov.u64 	%rd362, %rd361;
	@%p79 bra 	$L__BB2_189;
	setp.lt.s64 	%p80, %rd361, %rd179;
	selp.f64 	%fd346, %fd345, %fd244, %p80;
	min.s64 	%rd362, %rd361, %rd179;
$L__BB2_189:
	ld.shared.f64 	%fd249, [_ZN6thrust24THRUST_300001_SM_1000_NS8cuda_cub4core6detail5shmemE+56];
	ld.shared.u64 	%rd182, [_ZN6thrust24THRUST_300001_SM_1000_NS8cuda_cub4core6detail5shmemE+64];
	abs.f64 	%fd250, %fd346;
	abs.f64 	%fd251, %fd249;
	setp.lt.f64 	%p81, %fd250, %fd251;
	mov.f64 	%fd347, %fd249;
	mov.u64 	%rd363, %rd182;
	@%p81 bra 	$L__BB2_192;
	setp.lt.f64 	%p82, %fd251, %fd250;
	mov.f64 	%fd347, %fd346;
	mov.u64 	%rd363, %rd362;
	@%p82 bra 	$L__BB2_192;
	setp.lt.s64 	%p83, %rd362, %rd182;
	selp.f64 	%fd347, %fd346, %fd249, %p83;
	min.s64 	%rd363, %rd362, %rd182;
$L__BB2_192:
	ld.shared.f64 	%fd254, [_ZN6thrust24THRUST_300001_SM_1000_NS8cuda_cub4core6detail5shmemE+72];
	ld.shared.u64 	%rd185, [_ZN6thrust24THRUST_300001_SM_1000_NS8cuda_cub4core6detail5shmemE+80];
	abs.f64 	%fd255, %fd347;
	abs.f64 	%fd256, %fd254;
	setp.lt.f64 	%p84, %fd255, %fd256;
	mov.f64 	%fd348, %fd254;
	mov.u64 	%rd364, %rd185;
	@%p84 bra 	$L__BB2_195;
	setp.lt.f64 	%p85, %fd256, %fd255;
	mov.f64 	%fd348, %fd347;
	mov.u64 	%rd364, %rd363;
	@%p85 bra 	$L__BB2_195;
	setp.lt.s64 	%p86, %rd363, %rd185;
	selp.f64 	%fd348, %fd347, %fd254, %p86;
	min.s64 	%rd364, %rd363, %rd185;
$L__BB2_195:
	ld.shared.f64 	%fd259, [_ZN6thrust24THRUST_300001_SM_1000_NS8cuda_cub4core6detail5shmemE+88];
	ld.shared.u64 	%rd188, [_ZN6thrust24THRUST_300001_SM_1000_NS8cuda_cub4core6detail5shmemE+96];
	abs.f64 	%fd260, %fd348;
	abs.f64 	%fd261, %fd259;
	setp.lt.f64 	%p87, %fd260, %fd261;
	mov.f64 	%fd349, %fd259;
	mov.u64 	%rd365, %rd188;
	@%p87 bra 	$L__BB2_198;
	setp.lt.f64 	%p88, %fd261, %fd260;
	mov.f64 	%fd349, %fd348;
	mov.u64 	%rd365, %rd364;
	@%p88 bra 	$L__BB2_198;
	setp.lt.s64 	%p89, %rd364, %rd188;
	selp.f64 	%fd349, %fd348, %fd259, %p89;
	min.s64 	%rd365, %rd364, %rd188;
$L__BB2_198:
	ld.shared.f64 	%fd264, [_ZN6thrust24THRUST_300001_SM_1000_NS8cuda_cub4core6detail5shmemE+104];
	ld.shared.u64 	%rd191, [_ZN6thrust24THRUST_300001_SM_1000_NS8cuda_cub4core6detail5shmemE+112];
	abs.f64 	%fd265, %fd349;
	abs.f64 	%fd266, %fd264;
	setp.lt.f64 	%p90, %fd265, %fd266;
	mov.f64 	%fd350, %fd264;
	mov.u64 	%rd366, %rd191;
	@%p90 bra 	$L__BB2_201;
	setp.lt.f64 	%p91, %fd266, %fd265;
	mov.f64 	%fd350, %fd349;
	mov.u64 	%rd366, %rd365;
	@%p91 bra 	$L__BB2_201;
	setp.lt.s64 	%p92, %rd365, %rd191;
	selp.f64 	%fd350, %fd349, %fd264, %p92;
	min.s64 	%rd366, %rd365, %rd191;
$L__BB2_201:
	ld.shared.f64 	%fd269, [_ZN6thrust24THRUST_300001_SM_1000_NS8cuda_cub4core6detail5shmemE+120];
	ld.shared.u64 	%rd194, [_ZN6thrust24THRUST_300001_SM_1000_NS8cuda_cub4core6detail5shmemE+128];
	abs.f64 	%fd270, %fd350;
	abs.f64 	%fd271, %fd269;
	setp.lt.f64 	%p93, %fd270, %fd271;
	mov.u64 	%rd367, %rd194;
	mov.f64 	%fd351, %fd269;
	@%p93 bra 	$L__BB2_204;
	setp.lt.f64 	%p94, %fd271, %fd270;
	mov.u64 	%rd367, %rd366;
	mov.f64 	%fd351, %fd350;
	@%p94 bra 	$L__BB2_204;
	setp.lt.s64 	%p95, %rd366, %rd194;
	selp.f64 	%fd351, %fd350, %fd269, %p95;
	min.s64 	%rd367, %rd366, %rd194;
$L__BB2_204:
	mov.u32 	%r387, %tid.x;
	setp.ne.s32 	%p212, %r387, 0;
	@%p212 bra 	$L__BB2_206;
	ld.param.u64 	%rd297, [_ZN6thrust24THRUST_300001_SM_1000_NS8cuda_cub4core6detail13_kernel_agentINS1_8__reduce11ReduceAgentINS0_12zip_iteratorIN4cuda3std3__45tupleIJNS0_10device_ptrIdEENS0_17counting_iteratorIlNS0_11use_defaultESF_SF_EEEEEEEPNSB_IJdlEEESJ_iNS1_9__extrema9arg_max_fIdl10comparatorEEEEJSI_SK_iSO_EEEvDpT0__param_1];
	cvta.to.global.u64 	%rd296, %rd297;
	st.global.f64 	[%rd296], %fd351;
	st.global.u64 	[%rd296+8], %rd367;
$L__BB2_206:
	ret;

}
	// .globl	_ZN6thrust24THRUST_300001_SM_1000_NS8cuda_cub4core6detail13_kernel_agentINS1_8__reduce11ReduceAgentINS0_12zip_iteratorIN4cuda3std3__45tupleIJNS0_10device_ptrIdEENS0_17counting_iteratorIlNS0_11use_defaultESF_SF_EEEEEEEPNSB_IJdlEEESJ_iNS1_9__extrema9arg_max_fIdl10comparatorEEEEJSI_SK_iN3cub18CUB_300001_SM_100013GridEvenShareIiEENSR_9GridQueueIjEESO_EEEvDpT0_
.visible .entry _ZN6thrust24THRUST_300001_SM_1000_NS8cuda_cub4core6detail13_kernel_agentINS1_8__reduce11ReduceAgentINS0_12zip_iteratorIN4cuda3std3__45tupleIJNS0_10device_ptrIdEENS0_17counting_iteratorIlNS0_11use_defaultESF_SF_EEEEEEEPNSB_IJdlEEESJ_iNS1_9__extrema9arg_max_fIdl10comparatorEEEEJSI_SK_iN3cub18CUB_300001_SM_100013GridEvenShareIiEENSR_9GridQueueIjEESO_EEEvDpT0_(
	.param .align 8 .b8 _ZN6thrust24THRUST_300001_SM_1000_NS8cuda_cub4core6detail13_kernel_agentINS1_8__reduce11ReduceAgentINS0_12zip_iteratorIN4cuda3std3__45tupleIJNS0_10device_ptrIdEENS0_17counting_iteratorIlNS0_11use_defaultESF_SF_EEEEEEEPNSB_IJdlEEESJ_iNS1_9__extrema9arg_max_fIdl10comparatorEEEEJSI_SK_iN3cub18CUB_300001_SM_100013GridEvenShareIiEENSR_9GridQueueIjEESO_EEEvDpT0__param_0[16],
	.param .u64 .ptr .align 1 _ZN6thrust24THRUST_300001_SM_1000_NS8cuda_cub4core6detail13_kernel_agentINS1_8__reduce11ReduceAgentINS0_12zip_iteratorIN4cuda3std3__45tupleIJNS0_10device_ptrIdEENS0_17counting_iteratorIlNS0_11use_defaultESF_SF_EEEEEEEPNSB_IJdlEEESJ_iNS1_9__extrema9arg_max_fIdl10comparatorEEEEJSI_SK_iN3cub18CUB_300001_SM_100013GridEvenShareIiEENSR_9GridQueueIjEESO_EEEvDpT0__param_1,
	.param .u32 _ZN6thrust24THRUST_300001_SM_1000_NS8cuda_cub4core6detail13_kernel_agentINS1_8__reduce11ReduceAgentINS0_12zip_iteratorIN4cuda3std3__45tupleIJNS0_10device_ptrIdEENS0_17counting_iteratorIlNS0_11use_defaultESF_SF_EEEEEEEPNSB_IJdlEEESJ_iNS1_9__extrema9arg_max_fIdl10comparatorEEEEJSI_SK_iN3cub18CUB_300001_SM_100013GridEvenShareIiEENSR_9GridQueueIjEESO_EEEvDpT0__param_2,
	.param .align 4 .b8 _ZN6thrust24THRUST_300001_SM_1000_NS8cuda_cub4core6detail13_kernel_agentINS1_8__reduce11ReduceAgentINS0_12zip_iteratorIN4cuda3std3__45tupleIJNS0_10device_ptrIdEENS0_17counting_iteratorIlNS0_11use_defaultESF_SF_EEEEEEEPNSB_IJdlEEESJ_iNS1_9__extrema9arg_max_fIdl10comparatorEEEEJSI_SK_iN3cub18CUB_300001_SM_100013GridEvenShareIiEENSR_9GridQueueIjEESO_EEEvDpT0__param_3[40],
	.param .align 8 .b8 _ZN6thrust24THRUST_300001_SM_1000_NS8cuda_cub4core6detail13_kernel_agentINS1_8__reduce11ReduceAgentINS0_12zip_iteratorIN4cuda3std3__45tupleIJNS0_10device_ptrIdEENS0_17counting_iteratorIlNS0_11use_defaultESF_SF_EEEEEEEPNSB_IJdlEEESJ_iNS1_9__extrema9arg_max_fIdl10comparatorEEEEJSI_SK_iN3cub18CUB_300001_SM_100013GridEvenShareIiEENSR_9GridQueueIjEESO_EEEvDpT0__param_4[8],
	.param .align 1 .b8 _ZN6thrust24THRUST_300001_SM_1000_NS8cuda_cub4core6detail13_kernel_agentINS1_8__reduce11ReduceAgentINS0_12zip_iteratorIN4cuda3std3__45tupleIJNS0_10device_ptrIdEENS0_17counting_iteratorIlNS0_11use_defaultESF_SF_EEEEEEEPNSB_IJdlEEESJ_iNS1_9__extrema9arg_max_fIdl10comparatorEEEEJSI_SK_iN3cub18CUB_300001_SM_100013GridEvenShareIiEENSR_9GridQueueIjEESO_EEEvDpT0__param_5[1]
)
.maxntid 256
{
	.reg .pred 	%p<215>;
	.reg .b32 	%r<437>;
	.reg .b64 	%rd<318>;
	.reg .b64 	%fd<352>;

	ld.param.u64 	%rd3, [_ZN6thrust24THRUST_300001_SM_1000_NS8cuda_cub4core6detail13_kernel_agentINS1_8__reduce11ReduceAgentINS0_12zip_iteratorIN4cuda3std3__45tupleIJNS0_10device_ptrIdEENS0_17counting_iteratorIlNS0_11use_defaultESF_SF_EEEEEEEPNSB_IJdlEEESJ_iNS1_9__extrema9arg_max_fIdl10comparatorEEEEJSI_SK_iN3cub18CUB_300001_SM_100013GridEvenShareIiEENSR_9GridQueueIjEESO_EEEvDpT0__param_0+8];
	ld.param.u64 	%rd181, [_ZN6thrust24THRUST_300001_SM_1000_NS8cuda_cub4core6detail13_kernel_agentINS1_8__reduce11ReduceAgentINS0_12zip_iteratorIN4cuda3std3__45tupleIJNS0_10device_ptrIdEENS0_17counting_iteratorIlNS0_11use_defaultESF_SF_EEEEEEEPNSB_IJdlEEESJ_iNS1_9__extrema9arg_max_fIdl10comparatorEEEEJSI_SK_iN3cub18CUB_300001_SM_100013GridEvenShareIiEENSR_9GridQueueIjEESO_EEEvDpT0__param_0];
	ld.param.u64 	%rd182, [_ZN6thrust24THRUST_300001_SM_1000_NS8cuda_cub4core6detail13_kernel_agentINS1_8__reduce11ReduceAgentINS0_12zip_iteratorIN4cuda3std3__45tupleIJNS0_10device_ptrIdEENS0_17counting_iteratorIlNS0_11use_defaultESF_SF_EEEEEEEPNSB_IJdlEEESJ_iNS1_9__extrema9arg_max_fIdl10comparatorEEEEJSI_SK_iN3cub18CUB_300001_SM_100013GridEvenShareIiEENSR_9GridQueueIjEESO_EEEvDpT0__param_4];
	ld.param.u32 	%r66, [_ZN6thrust24THRUST_300001_SM_1000_NS8cuda_cub4core6detail13_kernel_agentINS1_8__reduce11ReduceAgentINS0_12zip_iteratorIN4cuda3std3__45tupleIJNS0_10device_ptrIdEENS0_17counting_iteratorIlNS0_11use_defaultESF_SF_EEEEEEEPNSB_IJdlEEESJ_iNS1_9__extrema9arg_max_fIdl10comparatorEEEEJSI_SK_iN3cub18CUB_300001_SM_100013GridEvenShareIiEENSR_9GridQueueIjEESO_EEEvDpT0__param_2];
	cvta.to.global.u64 	%rd1, %rd182;
	cvta.to.global.u64 	%rd2, %rd181;
	mov.u32 	%r1, %ctaid.x;
	mul.lo.s32 	%r2, %r1, 1280;
	mov.u32 	%r67, %nctaid.x;
	mul.lo.s32 	%r3, %r67, 1280;
	add.s32 	%r68, %r2, 1280;
	setp.le.s32 	%p1, %r68, %r66;
	@%p1 bra 	$L__BB3_121;
	sub.s32 	%r4, %r66, %r2;
	mov.u32 	%r5, %tid.x;
	setp.ge.s32 	%p98, %r5, %r4;
	mov.f64 	%fd298, 0d0000000000000000;
	mov.b64 	%rd264, 0;
	mov.u32 	%r420, %r5;
	@%p98 bra 	$L__BB3_3;
	add.s32 	%r190, %r2, %r5;
	cvt.s64.s32 	%rd219, %r190;
	mul.wide.s32 	%rd220, %r190, 8;
	add.s64 	%rd221, %rd2, %rd220;
	add.s64 	%rd264, %rd3, %rd219;
	ld.global.f64 	%fd298, [%rd221];
	add.s32 	%r420, %r5, 256;
$L__BB3_3:
	setp.ge.s32 	%p99, %r420, %r4;
	@%p99 bra 	$L__BB3_25;
	not.b32 	%r191, %r420;
	add.s32 	%r192, %r66, %r191;
	sub.s32 	%r8, %r192, %r2;
	and.b32  	%r193, %r8, 768;
	setp.eq.s32 	%p100, %r193, 768;
	@%p100 bra 	$L__BB3_10;
	add.s32 	%r418, %r420, %r2;
	shr.u32 	%r194, %r8, 8;
	add.s32 	%r195, %r194, 1;
	and.b32  	%r196, %r195, 3;
	neg.s32 	%r417, %r196;
$L__BB3_6:
	.pragma "nounroll";
	mov.u64 	%rd6, %rd264;
	mov.f64 	%fd3, %fd298;
	cvt.s64.s32 	%rd223, %r418;
	add.s64 	%rd7, %rd3, %rd223;
	mul.wide.s32 	%rd224, %r418, 8;
	add.s64 	%rd225, %rd2, %rd224;
	ld.global.f64 	%fd4, [%rd225];
	abs.f64 	%fd5, %fd3;
	abs.f64 	%fd6, %fd4;
	setp.lt.f64 	%p101, %fd5, %fd6;
	mov.u64 	%rd264, %rd7;
	mov.f64 	%fd298, %fd4;
	@%p101 bra 	$L__BB3_9;
	setp.lt.f64 	%p102, %fd6, %fd5;
	mov.u64 	%rd264, %rd6;
	mov.f64 	%fd298, %fd3;
	@%p102 bra 	$L__BB3_9;
	setp.lt.s64 	%p103, %rd6, %rd7;
	min.s64 	%rd264, %rd6, %rd7;
	selp.f64 	%fd298, %fd3, %fd4, %p103;
$L__BB3_9:
	add.s32 	%r420, %r420, 256;
	add.s32 	%r418, %r418, 256;
	add.s32 	%r417, %r417, 1;
	setp.ne.s32 	%p104, %r417, 0;
	@%p104 bra 	$L__BB3_6;
$L__BB3_10:
	setp.lt.u32 	%p105, %r8, 768;
	@%p105 bra 	$L__BB3_25;
	add.s32 	%r421, %r420, %r2;
	add.s32 	%r424, %r421, 256;
	add.s32 	%r423, %r421, 512;
	add.s32 	%r422, %r421, 768;
	add.s64 	%rd12, %rd2, 4096;
$L__BB3_12:
	cvt.s64.s32 	%rd226, %r424;
	add.s64 	%rd14, %rd3, %rd226;
	cvt.s64.s32 	%rd227, %r423;
	add.s64 	%rd15, %rd3, %rd227;
	cvt.s64.s32 	%rd228, %r422;
	add.s64 	%rd16, %rd3, %rd228;
	cvt.s64.s32 	%rd229, %r421;
	mul.wide.s32 	%rd230, %r421, 8;
	add.s64 	%rd17, %rd12, %rd230;
	add.s64 	%rd18, %rd3, %rd229;
	ld.global.f64 	%fd12, [%rd17+-4096];
	abs.f64 	%fd13, %fd298;
	abs.f64 	%fd14, %fd12;
	setp.lt.f64 	%p106, %fd13, %fd14;
	mov.u64 	%rd261, %rd18;
	mov.f64 	%fd295, %fd12;
	@%p106 bra 	$L__BB3_15;
	setp.lt.f64 	%p107, %fd14, %fd13;
	mov.u64 	%rd261, %rd264;
	mov.f64 	%fd295, %fd298;
	@%p107 bra 	$L__BB3_15;
	setp.lt.s64 	%p108, %rd264, %rd18;
	min.s64 	%rd261, %rd264, %rd18;
	selp.f64 	%fd295, %fd298, %fd12, %p108;
$L__BB3_15:
	ld.global.f64 	%fd17, [%rd17+-2048];
	abs.f64 	%fd18, %fd295;
	abs.f64 	%fd19, %fd17;
	setp.lt.f64 	%p109, %fd18, %fd19;
	mov.u64 	%rd262, %rd14;
	mov.f64 	%fd296, %fd17;
	@%p109 bra 	$L__BB3_18;
	setp.lt.f64 	%p110, %fd19, %fd18;
	mov.u64 	%rd262, %rd261;
	mov.f64 	%fd296, %fd295;
	@%p110 bra 	$L__BB3_18;
	setp.lt.s64 	%p111, %rd261, %rd14;
	min.s64 	%rd262, %rd261, %rd14;
	selp.f64 	%fd296, %fd295, %fd17, %p111;
$L__BB3_18:
	ld.global.f64 	%fd22, [%rd17];
	abs.f64 	%fd23, %fd296;
	abs.f64 	%fd24, %fd22;
	setp.lt.f64 	%p112, %fd23, %fd24;
	mov.u64 	%rd263, %rd15;
	mov.f64 	%fd297, %fd22;
	@%p112 bra 	$L__BB3_21;
	setp.lt.f64 	%p113, %fd24, %fd23;
	mov.u64 	%rd263, %rd262;
	mov.f64 	%fd297, %fd296;
	@%p113 bra 	$L__BB3_21;
	setp.lt.s64 	%p114, %rd262, %rd15;
	min.s64 	%rd263, %rd262, %rd15;
	selp.f64 	%fd297, %fd296, %fd22, %p114;
$L__BB3_21:
	ld.global.f64 	%fd27, [%rd17+2048];
	abs.f64 	%fd28, %fd297;
	abs.f64 	%fd29, %fd27;
	setp.lt.f64 	%p115, %fd28, %fd29;
	mov.u64 	%rd264, %rd16;
	mov.f64 	%fd298, %fd27;
	@%p115 bra 	$L__BB3_24;
	setp.lt.f64 	%p116, %fd29, %fd28;
	mov.u64 	%rd264, %rd263;
	mov.f64 	%fd298, %fd297;
	@%p116 bra 	$L__BB3_24;
	setp.lt.s64 	%p117, %rd263, %rd16;
	min.s64 	%rd264, %rd263, %rd16;
	selp.f64 	%fd298, %fd297, %fd27, %p117;
$L__BB3_24:
	add.s32 	%r420, %r420, 1024;
	add.s32 	%r424, %r424, 1024;
	add.s32 	%r423, %r423, 1024;
	add.s32 	%r422, %r422, 1024;
	add.s32 	%r421, %r421, 1024;
	setp.lt.s32 	%p118, %r420, %r4;
	@%p118 bra 	$L__BB3_12;
$L__BB3_25:
	setp.lt.s32 	%p119, %r4, 256;
	@%p119 bra 	$L__BB3_70;
	// begin inline asm
	mov.u32 %r310, %laneid;
	// end inline asm
	mov.b64 	%rd241, %fd298;
	mov.b64 	{%r312, %r317}, %rd241;
	mov.b32 	%r328, 1;
	mov.b32 	%r329, 31;
	mov.b32 	%r330, -1;
	// begin inline asm
	shfl.sync.down.b32 %r311, %r312, %r328, %r329, %r330;
	// end inline asm
	// begin inline asm
	shfl.sync.down.b32 %r316, %r317, %r328, %r329, %r330;
	// end inline asm
	mov.b64 	%rd242, {%r311, %r316};
	mov.b64 	%fd33, %rd242;
	mov.b64 	{%r322, %r327}, %rd264;
	// begin inline asm
	shfl.sync.down.b32 %r321, %r322, %r328, %r329, %r330;
	// end inline asm
	// begin inline asm
	shfl.sync.down.b32 %r326, %r327, %r328, %r329, %r330;
	// end inline asm
	mov.b64 	%rd28, {%r321, %r326};
	setp.gt.s32 	%p171, %r310, 30;
	mov.u64 	%rd266, %rd264;
	mov.f64 	%fd300, %fd298;
	@%p171 bra 	$L__BB3_30;
	abs.f64 	%fd34, %fd298;
	abs.f64 	%fd35, %fd33;
	setp.lt.f64 	%p172, %fd34, %fd35;
	mov.u64 	%rd266, %rd28;
	mov.f64 	%fd300, %fd33;
	@%p172 bra 	$L__BB3_30;
	setp.lt.f64 	%p173, %fd35, %fd34;
	mov.u64 	%rd266, %rd264;
	mov.f64 	%fd300, %fd298;
	@%p173 bra 	$L__BB3_30;
	setp.lt.s64 	%p174, %rd264, %rd28;
	min.s64 	%rd266, %rd264, %rd28;
	selp.f64 	%fd300, %fd298, %fd33, %p174;
$L__BB3_30:
	mov.b64 	%rd243, %fd300;
	mov.b64 	{%r332, %r337}, %rd243;
	mov.b32 	%r348, 2;
	mov.b32 	%r349, 31;
	mov.b32 	%r350, -1;
	// begin inline asm
	shfl.sync.down.b32 %r331, %r332, %r348, %r349, %r350;
	// end inline asm
	// begin inline asm
	shfl.sync.down.b32 %r336, %r337, %r348, %r349, %r350;
	// end inline asm
	mov.b64 	%rd244, {%r331, %r336};
	mov.b64 	%fd38, %rd244;
	mov.b64 	{%r342, %r347}, %rd266;
	// begin inline asm
	shfl.sync.down.b32 %r341, %r342, %r348, %r349, %r350;
	// end inline asm
	// begin inline asm
	shfl.sync.down.b32 %r346, %r347, %r348, %r349, %r350;
	// end inline asm
	mov.b64 	%rd31, {%r341, %r346};
	setp.gt.s32 	%p175, %r310, 29;
	mov.u64 	%rd267, %rd266;
	mov.f64 	%fd301, %fd300;
	@%p175 bra 	$L__BB3_34;
	abs.f64 	%fd39, %fd300;
	abs.f64 	%fd40, %fd38;
	setp.lt.f64 	%p176, %fd39, %fd40;
	mov.u64 	%rd267, %rd31;
	mov.f64 	%fd301, %fd38;
	@%p176 bra 	$L__BB3_34;
	setp.lt.f64 	%p177, %fd40, %fd39;
	mov.u64 	%rd267, %rd266;
	mov.f64 	%fd301, %fd300;
	@%p177 bra 	$L__BB3_34;
	setp.lt.s64 	%p178, %rd266, %rd31;
	min.s64 	%rd267, %rd266, %rd31;
	selp.f64 	%fd301, %fd300, %fd38, %p178;
$L__BB3_34:
	mov.b64 	%rd245, %fd301;
	mov.b64 	{%r352, %r357}, %rd245;
	mov.b32 	%r368, 4;
	mov.b32 	%r369, 31;
	mov.b32 	%r370, -1;
	// begin inline asm
	shfl.sync.down.b32 %r351, %r352, %r368, %r369, %r370;
	// end inline asm
	// begin inline asm
	shfl.sync.down.b32 %r356, %r357, %r368, %r369, %r370;
	// end inline asm
	mov.b64 	%rd246, {%r351, %r356};
	mov.b64 	%fd43, %rd246;
	mov.b64 	{%r362, %r367}, %rd267;
	// begin inline asm
	shfl.sync.down.b32 %r361, %r362, %r368, %r369, %r370;
	// end inline asm
	// begin inline asm
	shfl.sync.down.b32 %r366, %r367, %r368, %r369, %r370;
	// end inline asm
	mov.b64 	%rd34, {%r361, %r366};
	setp.gt.s32 	%p179, %r310, 27;
	mov.u64 	%rd268, %rd267;
	mov.f64 	%fd302, %fd301;
	@%p179 bra 	$L__BB3_38;
	abs.f64 	%fd44, %fd301;
	abs.f64 	%fd45, %fd43;
	setp.lt.f64 	%p180, %fd44, %fd45;
	mov.u64 	%rd268, %rd34;
	mov.f64 	%fd302, %fd43;
	@%p180 bra 	$L__BB3_38;
	setp.lt.f64 	%p181, %fd45, %fd44;
	mov.u64 	%rd268, %rd267;
	mov.f64 	%fd302, %fd301;
	@%p181 bra 	$L__BB3_38;
	setp.lt.s64 	%p182, %rd267, %rd34;
	min.s64 	%rd268, %rd267, %rd34;
	selp.f64 	%fd302, %fd301, %fd43, %p182;
$L__BB3_38:
	mov.b64 	%rd247, %fd302;
	mov.b64 	{%r372, %r377}, %rd247;
	mov.b32 	%r388, 8;
	mov.b32 	%r389, 31;
	mov.b32 	%r390, -1;
	// begin inline asm
	shfl.sync.down.b32 %r371, %r372, %r388, %r389, %r390;
	// end inline asm
	// begin inline asm
	shfl.sync.down.b32 %r376, %r377, %r388, %r389, %r390;
	// end inline asm
	mov.b64 	%rd248, {%r371, %r376};
	mov.b64 	%fd48, %rd248;
	mov.b64 	{%r382, %r387}, %rd268;
	// begin inline asm
	shfl.sync.down.b32 %r381, %r382, %r388, %r389, %r390;
	// end inline asm
	// begin inline asm
	shfl.sync.down.b32 %r386, %r387, %r388, %r389, %r390;
	// end inline asm
	mov.b64 	%rd37, {%r381, %r386};
	setp.gt.s32 	%p183, %r310, 23;
	mov.u64 	%rd269, %rd268;
	mov.f64 	%fd303, %fd302;
	@%p183 bra 	$L__BB3_42;
	abs.f64 	%fd49, %fd302;
	abs.f64 	%fd50, %fd48;
	setp.lt.f64 	%p184, %fd49, %fd50;
	mov.u64 	%rd269, %rd37;
	mov.f64 	%fd303, %fd48;
	@%p184 bra 	$L__BB3_42;
	setp.lt.f64 	%p185, %fd50, %fd49;
	mov.u64 	%rd269, %rd268;
	mov.f64 	%fd303, %fd302;
	@%p185 bra 	$L__BB3_42;
	setp.lt.s64 	%p186, %rd268, %rd37;
	min.s64 	%rd269, %rd268, %rd37;
	selp.f64 	%fd303, %fd302, %fd48, %p186;
$L__BB3_42:
	mov.b64 	%rd249, %fd303;
	mov.b64 	{%r392, %r397}, %rd249;
	mov.b32 	%r408, 16;
	mov.b32 	%r409, 31;
	mov.b32 	%r410, -1;
	// begin inline asm
	shfl.sync.down.b32 %r391, %r392, %r408, %r409, %r410;
	// end inline asm
	// begin inline asm
	shfl.sync.down.b32 %r396, %r397, %r408, %r409, %r410;
	// end inline asm
	mov.b64 	%rd250, {%r391, %r396};
	mov.b64 	%fd53, %rd250;
	mov.b64 	{%r402, %r407}, %rd269;
	// begin inline asm
	shfl.sync.down.b32 %r401, %r402, %r408, %r409, %r410;
	// end inline asm
	// begin inline asm
	shfl.sync.down.b32 %r406, %r407, %r408, %r409, %r410;
	// end inline asm
	mov.b64 	%rd40, {%r401, %r406};
	setp.gt.s32 	%p187, %r310, 15;
	mov.u64 	%rd317, %rd269;
	mov.f64 	%fd351, %fd303;
	@%p187 bra 	$L__BB3_46;
	abs.f64 	%fd54, %fd303;
	abs.f64 	%fd55, %fd53;
	setp.lt.f64 	%p188, %fd54, %fd55;
	mov.u64 	%rd317, %rd40;
	mov.f64 	%fd351, %fd53;
	@%p188 bra 	$L__BB3_46;
	setp.lt.f64 	%p189, %fd55, %fd54;
	mov.u64 	%rd317, %rd269;
	mov.f64 	%fd351, %fd303;
	@%p189 bra 	$L__BB3_46;
	setp.lt.s64 	%p190, %rd269, %rd40;
	min.s64 	%rd317, %rd269, %rd40;
	selp.f64 	%fd351, %fd303, %fd53, %p190;
$L__BB3_46:
	setp.ne.s32 	%p191, %r310, 0;
	@%p191 bra 	$L__BB3_48;
	shr.u32 	%r411, %r5, 1;
	and.b32  	%r412, %r411, 496;
	mov.u32 	%r413, _ZN6thrust24THRUST_300001_SM_1000_NS8cuda_cub4core6detail5shmemE;
	add.s32 	%r414, %r413, %r412;
	st.shared.f64 	[%r414+8], %fd351;
	st.shared.u64 	[%r414+16], %rd317;
$L__BB3_48:
	bar.sync 	0;
	setp.ne.s32 	%p192, %r5, 0;
	@%p192 bra 	$L__BB3_208;
	ld.shared.f64 	%fd58, [_ZN6thrust24THRUST_300001_SM_1000_NS8cuda_cub4core6detail5shmemE+24];
	ld.shared.u64 	%rd43, [_ZN6thrust24THRUST_300001_SM_1000_NS8cuda_cub4core6detail5shmemE+32];
	abs.f64 	%fd59, %fd351;
	abs.f64 	%fd60, %fd58;
	setp.lt.f64 	%p193, %fd59, %fd60;
	mov.u64 	%rd271, %rd43;
	mov.f64 	%fd305, %fd58;
	@%p193 bra 	$L__BB3_52;
	setp.lt.f64 	%p194, %fd60, %fd59;
	mov.u64 	%rd271, %rd317;
	mov.f64 	%fd305, %fd351;
	@%p194 bra 	$L__BB3_52;
	setp.lt.s64 	%p195, %rd317, %rd43;
	min.s64 	%rd271, %rd317, %rd43;
	selp.f64 	%fd305, %fd351, %fd58, %p195;
$L__BB3_52:
	ld.shared.f64 	%fd63, [_ZN6thrust24THRUST_300001_SM_1000_NS8cuda_cub4core6detail5shmemE+40];
	ld.shared.u64 	%rd46, [_ZN6thrust24THRUST_300001_SM_1000_NS8cuda_cub4core6detail5shmemE+48];
	abs.f64 	%fd64, %fd305;
	abs.f64 	%fd65, %fd63;
	setp.lt.f64 	%p196, %fd64, %fd65;
	mov.u64 	%rd272, %rd46;
	mov.f64 	%fd306, %fd63;
	@%p196 bra 	$L__BB3_55;
	setp.lt.f64 	%p197, %fd65, %fd64;
	mov.u64 	%rd272, %rd271;
	mov.f64 	%fd306, %fd305;
	@%p197 bra 	$L__BB3_55;
	setp.lt.s64 	%p198, %rd271, %rd46;
	min.s64 	%rd272, %rd271, %rd46;
	selp.f64 	%fd306, %fd305, %fd63, %p198;
$L__BB3_55:
	ld.shared.f64 	%fd68, [_ZN6thrust24THRUST_300001_SM_1000_NS8cuda_cub4core6detail5shmemE+56];
	ld.shared.u64 	%rd49, [_ZN6thrust24THRUST_300001_SM_1000_NS8cuda_cub4core6detail5shmemE+64];
	abs.f64 	%fd69, %fd306;
	abs.f64 	%fd70, %fd68;
	setp.lt.f64 	%p199, %fd69, %fd70;
	mov.u64 	%rd273, %rd49;
	mov.f64 	%fd307, %fd68;
	@%p199 bra 	$L__BB3_58;
	setp.lt.f64 	%p200, %fd70, %fd69;
	mov.u64 	%rd273, %rd272;
	mov.f64 	%fd307, %fd306;
	@%p200 bra 	$L__BB3_58;
	setp.lt.s64 	%p201, %rd272, %rd49;
	min.s64 	%rd273, %rd272, %rd49;
	selp.f64 	%fd307, %fd306, %fd68, %p201;
$L__BB3_58:
	ld.shared.f64 	%fd73, [_ZN6thrust24THRUST_300001_SM_1000_NS8cuda_cub4core6detail5shmemE+72];
	ld.shared.u64 	%rd52, [_ZN6thrust24THRUST_300001_SM_1000_NS8cuda_cub4core6detail5shmemE+80];
	abs.f64 	%fd74, %fd307;
	abs.f64 	%fd75, %fd73;
	setp.lt.f64 	%p202, %fd74, %fd75;
	mov.u64 	%rd274, %rd52;
	mov.f64 	%fd308, %fd73;
	@%p202 bra 	$L__BB3_61;
	setp.lt.f64 	%p203, %fd75, %fd74;
	mov.u64 	%rd274, %rd273;
	mov.f64 	%fd308, %fd307;
	@%p203 bra 	$L__BB3_61;
	setp.lt.s64 	%p204, %rd273, %rd52;
	min.s64 	%rd274, %rd273, %rd52;
	selp.f64 	%fd308, %fd307, %fd73, %p204;
$L__BB3_61:
	ld.shared.f64 	%fd78, [_ZN6thrust24THRUST_300001_SM_1000_NS8cuda_cub4core6detail5shmemE+88];
	ld.shared.u64 	%rd55, [_ZN6thrust24THRUST_300001_SM_1000_NS8cuda_cub4core6detail5shmemE+96];
	abs.f64 	%fd79, %fd308;
	abs.f64 	%fd80, %fd78;
	setp.lt.f64 	%p205, %fd79, %fd80;
	mov.u64 	%rd275, %rd55;
	mov.f64 	%fd309, %fd78;
	@%p205 bra 	$L__BB3_64;
	setp.lt.f64 	%p206, %fd80, %fd79;
	mov.u64 	%rd275, %rd274;
	mov.f64 	%fd309, %fd308;
	@%p206 bra 	$L__BB3_64;
	setp.lt.s64 	%p207, %rd274, %rd55;
	min.s64 	%rd275, %rd274, %rd55;
	selp.f64 	%fd309, %fd308, %fd78, %p207;
$L__BB3_64:
	ld.shared.f64 	%fd83, [_ZN6thrust24THRUST_300001_SM_1000_NS8cuda_cub4core6detail5shmemE+104];
	ld.shared.u64 	%rd58, [_ZN6thrust24THRUST_300001_SM_1000_NS8cuda_cub4core6detail5shmemE+112];
	abs.f64 	%fd84, %fd309;
	abs.f64 	%fd85, %fd83;
	setp.lt.f64 	%p208, %fd84, %fd85;
	mov.u64 	%rd276, %rd58;
	mov.f64 	%fd310, %fd83;
	@%p208 bra 	$L__BB3_67;
	setp.lt.f64 	%p209, %fd85, %fd84;
	mov.u64 	%rd276, %rd275;
	mov.f64 	%fd310, %fd309;
	@%p209 bra 	$L__BB3_67;
	setp.lt.s64 	%p210, %rd275, %rd58;
	min.s64 	%rd276, %rd275, %rd58;
	selp.f64 	%fd310, %fd309, %fd83, %p210;
$L__BB3_67:
	ld.shared.f64 	%fd88, [_ZN6thrust24THRUST_300001_SM_1000_NS8cuda_cub4core6detail5shmemE+120];
	ld.shared.u64 	%rd61, [_ZN6thrust24THRUST_300001_SM_1000_NS8cuda_cub4core6detail5shmemE+128];
	abs.f64 	%fd89, %fd310;
	abs.f64 	%fd90, %fd88;
	setp.lt.f64 	%p211, %fd89, %fd90;
	mov.u64 	%rd317, %rd61;
	mov.f64 	%fd351, %fd88;
	@%p211 bra 	$L__BB3_208;
	setp.lt.f64 	%p212, %fd90, %fd89;
	mov.u64 	%rd317, %rd276;
	mov.f64 	%fd351, %fd310;
	@%p212 bra 	$L__BB3_208;
	setp.lt.s64 	%p213, %rd276, %rd61;
	min.s64 	%rd317, %rd276, %rd61;
	selp.f64 	%fd351, %fd310, %fd88, %p213;
	bra.uni 	$L__BB3_208;
$L__BB3_70:
	// begin inline asm
	mov.u32 %r197, %laneid;
	// end inline asm
	and.b32  	%r218, %r5, 992;
	add.s32 	%r219, %r218, 32;
	setp.gt.s32 	%p120, %r219, %r4;
	not.b32 	%r220, %r218;
	add.s32 	%r221, %r4, %r220;
	selp.b32 	%r216, %r221, 31, %p120;
	mov.b64 	%rd231, %fd298;
	mov.b64 	{%r199, %r204}, %rd231;
	mov.b32 	%r215, 1;
	mov.b32 	%r217, -1;
	// begin inline asm
	shfl.sync.down.b32 %r198, %r199, %r215, %r216, %r217;
	// end inline asm
	// begin inline asm
	shfl.sync.down.b32 %r203, %r204, %r215, %r216, %r217;
	// end inline asm
	mov.b64 	%rd232, {%r198, %r203};
	mov.b64 	%fd92, %rd232;
	mov.b64 	{%r209, %r214}, %rd264;
	// begin inline asm
	shfl.sync.down.b32 %r208, %r209, %r215, %r216, %r217;
	// end inline asm
	// begin inline asm
	shfl.sync.down.b32 %r213, %r214, %r215, %r216, %r217;
	// end inline asm
	mov.b64 	%rd63, {%r208, %r213};
	setp.ge.s32 	%p121, %r197, %r216;
	mov.u64 	%rd277, %rd264;
	mov.f64 	%fd311, %fd298;
	@%p121 bra 	$L__BB3_74;
	abs.f64 	%fd93, %fd298;
	abs.f64 	%fd94, %fd92;
	setp.lt.f64 	%p122, %fd93, %fd94;
	mov.u64 	%rd277, %rd63;
	mov.f64 	%fd311, %fd92;
	@%p122 bra 	$L__BB3_74;
	setp.lt.f64 	%p123, %fd94, %fd93;
	mov.u64 	%rd277, %rd264;
	mov.f64 	%fd311, %fd298;
	@%p123 bra 	$L__BB3_74;
	setp.lt.s64 	%p124, %rd264, %rd63;
	min.s64 	%rd277, %rd264, %rd63;
	selp.f64 	%fd311, %fd298, %fd92, %p124;
$L__BB3_74:
	mov.b64 	%rd233, %fd311;
	mov.b64 	{%r223, %r228}, %rd233;
	mov.b32 	%r239, 2;
	mov.b32 	%r241, -1;
	// begin inline asm
	shfl.sync.down.b32 %r222, %r223, %r239, %r216, %r241;
	// end inline asm
	// begin inline asm
	shfl.sync.down.b32 %r227, %r228, %r239, %r216, %r241;
	// end inline asm
	mov.b64 	%rd234, {%r222, %r227};
	mov.b64 	%fd97, %rd234;
	mov.b64 	{%r233, %r238}, %rd277;
	// begin inline asm
	shfl.sync.down.b32 %r232, %r233, %r239, %r216, %r241;
	// end inline asm
	// begin inline asm
	shfl.sync.down.b32 %r237, %r238, %r239, %r216, %r241;
	// end inline asm
	mov.b64 	%rd66, {%r232, %r237};
	add.s32 	%r242, %r197, 2;
	setp.gt.s32 	%p125, %r242, %r216;
	mov.u64 	%rd278, %rd277;
	mov.f64 	%fd312, %fd311;
	@%p125 bra 	$L__BB3_78;
	abs.f64 	%fd98, %fd311;
	abs.f64 	%fd99, %fd97;
	setp.lt.f64 	%p126, %fd98, %fd99;
	mov.u64 	%rd278, %rd66;
	mov.f64 	%fd312, %fd97;
	@%p126 bra 	$L__BB3_78;
	setp.lt.f64 	%p127, %fd99, %fd98;
	mov.u64 	%rd278, %rd277;
	mov.f64 	%fd312, %fd311;
	@%p127 bra 	$L__BB3_78;
	setp.lt.s64 	%p128, %rd277, %rd66;
	min.s64 	%rd278, %rd277, %rd66;
	selp.f64 	%fd312, %fd311, %fd97, %p128;
$L__BB3_78:
	mov.b64 	%rd235, %fd312;
	mov.b64 	{%r244, %r249}, %rd235;
	mov.b32 	%r260, 4;
	mov.b32 	%r262, -1;
	// begin inline asm
	shfl.sync.down.b32 %r243, %r244, %r260, %r216, %r262;
	// end inline asm
	// begin inline asm
	shfl.sync.down.b32 %r248, %r249, %r260, %r216, %r262;
	// end inline asm
	mov.b64 	%rd236, {%r243, %r248};
	mov.b64 	%fd102, %rd236;
	mov.b64 	{%r254, %r259}, %rd278;
	// begin inline asm
	shfl.sync.down.b32 %r253, %r254, %r260, %r216, %r262;
	// end inline asm
	// begin inline asm
	shfl.sync.down.b32 %r258, %r259, %r260, %r216, %r262;
	// end inline asm
	mov.b64 	%rd69, {%r253, %r258};
	add.s32 	%r263, %r197, 4;
	setp.gt.s32 	%p129, %r263, %r216;
	mov.u64 	%rd279, %rd278;
	mov.f64 	%fd313, %fd312;
	@%p129 bra 	$L__BB3_82;
	abs.f64 	%fd103, %fd312;
	abs.f64 	%fd104, %fd102;
	setp.lt.f64 	%p130, %fd103, %fd104;
	mov.u64 	%rd279, %rd69;
	mov.f64 	%fd313, %fd102;
	@%p130 bra 	$L__BB3_82;
	setp.lt.f64 	%p131, %fd104, %fd103;
	mov.u64 	%rd279, %rd278;
	mov.f64 	%fd313, %fd312;
	@%p131 bra 	$L__BB3_82;
	setp.lt.s64 	%p132, %rd278, %rd69;
	min.s64 	%rd279, %rd278, %rd69;
	selp.f64 	%fd313, %fd312, %fd102, %p132;
$L__BB3_82:
	mov.b64 	%rd237, %fd313;
	mov.b64 	{%r265, %r270}, %rd237;
	mov.b32 	%r281, 8;
	mov.b32 	%r283, -1;
	// begin inline asm
	shfl.sync.down.b32 %r264, %r265, %r281, %r216, %r283;
	// end inline asm
	// begin inline asm
	shfl.sync.down.b32 %r269, %r270, %r281, %r216, %r283;
	// end inline asm
	mov.b64 	%rd238, {%r264, %r269};
	mov.b64 	%fd107, %rd238;
	mov.b64 	{%r275, %r280}, %rd279;
	// begin inline asm
	shfl.sync.down.b32 %r274, %r275, %r281, %r216, %r283;
	// end inline asm
	// begin inline asm
	shfl.sync.down.b32 %r279, %r280, %r281, %r216, %r283;
	// end inline asm
	mov.b64 	%rd72, {%r274, %r279};
	add.s32 	%r284, %r197, 8;
	setp.gt.s32 	%p133, %r284, %r216;
	mov.u64 	%rd280, %rd279;
	mov.f64 	%fd314, %fd313;
	@%p133 bra 	$L__BB3_86;
	abs.f64 	%fd108, %fd313;
	abs.f64 	%fd109, %fd107;
	setp.lt.f64 	%p134, %fd108, %fd109;
	mov.u64 	%rd280, %rd72;
	mov.f64 	%fd314, %fd107;
	@%p134 bra 	$L__BB3_86;
	setp.lt.f64 	%p135, %fd109, %fd108;
	mov.u64 	%rd280, %rd279;
	mov.f64 	%fd314, %fd313;
	@%p135 bra 	$L__BB3_86;
	setp.lt.s64 	%p136, %rd279, %rd72;
	min.s64 	%rd280, %rd279, %rd72;
	selp.f64 	%fd314, %fd313, %fd107, %p136;
$L__BB3_86:
	mov.b64 	%rd239, %fd314;
	mov.b64 	{%r286, %r291}, %rd239;
	mov.b32 	%r302, 16;
	mov.b32 	%r304, -1;
	// begin inline asm
	shfl.sync.down.b32 %r285, %r286, %r302, %r216, %r304;
	// end inline asm
	// begin inline asm
	shfl.sync.down.b32 %r290, %r291, %r302, %r216, %r304;
	// end inline asm
	mov.b64 	%rd240, {%r285, %r290};
	mov.b64 	%fd112, %rd240;
	mov.b64 	{%r296, %r301}, %rd280;
	// begin inline asm
	shfl.sync.down.b32 %r295, %r296, %r302, %r216, %r304;
	// end inline asm
	// begin inline asm
	shfl.sync.down.b32 %r300, %r301, %r302, %r216, %r304;
	// end inline asm
	mov.b64 	%rd75, {%r295, %r300};
	add.s32 	%r305, %r197, 16;
	setp.gt.s32 	%p137, %r305, %r216;
	mov.u64 	%rd317, %rd280;
	mov.f64 	%fd351, %fd314;
	@%p137 bra 	$L__BB3_90;
	abs.f64 	%fd113, %fd314;
	abs.f64 	%fd114, %fd112;
	setp.lt.f64 	%p138, %fd113, %fd114;
	mov.u64 	%rd317, %rd75;
	mov.f64 	%fd351, %fd112;
	@%p138 bra 	$L__BB3_90;
	setp.lt.f64 	%p139, %fd114, %fd113;
	mov.u64 	%rd317, %rd280;
	mov.f64 	%fd351, %fd314;
	@%p139 bra 	$L__BB3_90;
	setp.lt.s64 	%p140, %rd280, %rd75;
	min.s64 	%rd317, %rd280, %rd75;
	selp.f64 	%fd351, %fd314, %fd112, %p140;
$L__BB3_90:
	setp.ne.s32 	%p141, %r197, 0;
	@%p141 bra 	$L__BB3_92;
	shr.u32 	%r306, %r5, 1;
	and.b32  	%r307, %r306, 496;
	mov.u32 	%r308, _ZN6thrust24THRUST_300001_SM_1000_NS8cuda_cub4core6detail5shmemE;
	add.s32 	%r309, %r308, %r307;
	st.shared.f64 	[%r309+8], %fd351;
	st.shared.u64 	[%r309+16], %rd317;
$L__BB3_92:
	bar.sync 	0;
	setp.ne.s32 	%p142, %r5, 0;
	@%p142 bra 	$L__BB3_208;
	setp.lt.s32 	%p143, %r4, 33;
	mov.f64 	%fd316, %fd351;
	mov.u64 	%rd282, %rd317;
	@%p143 bra 	$L__BB3_97;
	ld.shared.f64 	%fd117, [_ZN6thrust24THRUST_300001_SM_1000_NS8cuda_cub4core6detail5shmemE+24];
	ld.shared.u64 	%rd78, [_ZN6thrust24THRUST_300001_SM_1000_NS8cuda_cub4core6detail5shmemE+32];
	abs.f64 	%fd118, %fd351;
	abs.f64 	%fd119, %fd117;
	setp.lt.f64 	%p144, %fd118, %fd119;
	mov.f64 	%fd316, %fd117;
	mov.u64 	%rd282, %rd78;
	@%p144 bra 	$L__BB3_97;
	setp.lt.f64 	%p145, %fd119, %fd118;
	mov.f64 	%fd316, %fd351;
	mov.u64 	%rd282, %rd317;
	@%p145 bra 	$L__BB3_97;
	setp.lt.s64 	%p146, %rd317, %rd78;
	min.s64 	%rd282, %rd317, %rd78;
	selp.f64 	%fd316, %fd351, %fd117, %p146;
$L__BB3_97:
	setp.lt.s32 	%p147, %r4, 65;
	mov.f64 	%fd317, %fd316;
	mov.u64 	%rd283, %rd282;
	@%p147 bra 	$L__BB3_101;
	ld.shared.f64 	%fd122, [_ZN6thrust24THRUST_300001_SM_1000_NS8cuda_cub4core6detail5shmemE+40];
	ld.shared.u64 	%rd81, [_ZN6thrust24THRUST_300001_SM_1000_NS8cuda_cub4core6detail5shmemE+48];
	abs.f64 	%fd123, %fd316;
	abs.f64 	%fd124, %fd122;
	setp.lt.f64 	%p148, %fd123, %fd124;
	mov.f64 	%fd317, %fd122;
	mov.u64 	%rd283, %rd81;
	@%p148 bra 	$L__BB3_101;
	setp.lt.f64 	%p149, %fd124, %fd123;
	mov.f64 	%fd317, %fd316;
	mov.u64 	%rd283, %rd282;
	@%p149 bra 	$L__BB3_101;
	setp.lt.s64 	%p150, %rd282, %rd81;
	selp.f64 	%fd317, %fd316, %fd122, %p150;
	min.s64 	%rd283, %rd282, %rd81;
$L__BB3_101:
	setp.lt.s32 	%p151, %r4, 97;
	mov.f64 	%fd318, %fd317;
	mov.u64 	%rd284, %rd283;
	@%p151 bra 	$L__BB3_105;
	ld.shared.f64 	%fd127, [_ZN6thrust24THRUST_300001_SM_1000_NS8cuda_cub4core6detail5shmemE+56];
	ld.shared.u64 	%rd84, [_ZN6thrust24THRUST_300001_SM_1000_NS8cuda_cub4core6detail5shmemE+64];
	abs.f64 	%fd128, %fd317;
	abs.f64 	%fd129, %fd127;
	setp.lt.f64 	%p152, %fd128, %fd129;
	mov.f64 	%fd318, %fd127;
	mov.u64 	%rd284, %rd84;
	@%p152 bra 	$L__BB3_105;
	setp.lt.f64 	%p153, %fd129, %fd128;
	mov.f64 	%fd318, %fd317;
	mov.u64 	%rd284, %rd283;
	@%p153 bra 	$L__BB3_105;
	setp.lt.s64 	%p154, %rd283, %rd84;
	selp.f64 	%fd318, %fd317, %fd127, %p154;
	min.s64 	%rd284, %rd283, %rd84;
$L__BB3_105:
	setp.lt.s32 	%p155, %r4, 129;
	mov.f64 	%fd319, %fd318;
	mov.u64 	%rd285, %rd284;
	@%p155 bra 	$L__BB3_109;
	ld.shared.f64 	%fd132, [_ZN6thrust24THRUST_300001_SM_1000_NS8cuda_cub4core6detail5shmemE+72];
	ld.shared.u64 	%rd87, [_ZN6thrust24THRUST_300001_SM_1000_NS8cuda_cub4core6detail5shmemE+80];
	abs.f64 	%fd133, %fd318;
	abs.f64 	%fd134, %fd132;
	setp.lt.f64 	%p156, %fd133, %fd134;
	mov.f64 	%fd319, %fd132;
	mov.u64 	%rd285, %rd87;
	@%p156 bra 	$L__BB3_109;
	setp.lt.f64 	%p157, %fd134, %fd133;
	mov.f64 	%fd319, %fd318;
	mov.u64 	%rd285, %rd284;
	@%p157 bra 	$L__BB3_109;
	setp.lt.s64 	%p158, %rd284, %rd87;
	selp.f64 	%fd319, %fd318, %fd132, %p158;
	min.s64 	%rd285, %rd284, %rd87;
$L__BB3_109:
	setp.lt.s32 	%p159, %r4, 161;
	mov.f64 	%fd320, %fd319;
	mov.u64 	%rd286, %rd285;
	@%p159 bra 	$L__BB3_113;
	ld.shared.f64 	%fd137, [_ZN6thrust24THRUST_300001_SM_1000_NS8cuda_cub4core6detail5shmemE+88];
	ld.shared.u64 	%rd90, [_ZN6thrust24THRUST_300001_SM_1000_NS8cuda_cub4core6detail5shmemE+96];
	abs.f64 	%fd138, %fd319;
	abs.f64 	%fd139, %fd137;
	setp.lt.f64 	%p160, %fd138, %fd139;
	mov.f64 	%fd320, %fd137;
	mov.u64 	%rd286, %rd90;
	@%p160 bra 	$L__BB3_113;
	setp.lt.f64 	%p161, %fd139, %fd138;
	mov.f64 	%fd320, %fd319;
	mov.u64 	%rd286, %rd285;
	@%p161 bra 	$L__BB3_113;
	setp.lt.s64 	%p162, %rd285, %rd90;
	selp.f64 	%fd320, %fd319, %fd137, %p162;
	min.s64 	%rd286, %rd285, %rd90;
$L__BB3_113:
	setp.lt.s32 	%p163, %r4, 193;
	mov.f64 	%fd321, %fd320;
	mov.u64 	%rd287, %rd286;
	@%p163 bra 	$L__BB3_117;
	ld.shared.f64 	%fd142, [_ZN6thrust24THRUST_300001_SM_1000_NS8cuda_cub4core6detail5shmemE+104];
	ld.shared.u64 	%rd93, [_ZN6thrust24THRUST_300001_SM_1000_NS8cuda_cub4core6detail5shmemE+112];
	abs.f64 	%fd143, %fd320;
	abs.f64 	%fd144, %fd142;
	setp.lt.f64 	%p164, %fd143, %fd144;
	mov.f64 	%fd321, %fd142;
	mov.u64 	%rd287, %rd93;
	@%p164 bra 	$L__BB3_117;
	setp.lt.f64 	%p165, %fd144, %fd143;
	mov.f64 	%fd321, %fd320;
	mov.u64 	%rd287, %rd286;
	@%p165 bra 	$L__BB3_117;
	setp.lt.s64 	%p166, %rd286, %rd93;
	selp.f64 	%fd321, %fd320, %fd142, %p166;
	min.s64 	%rd287, %rd286, %rd93;
$L__BB3_117:
	setp.lt.s32 	%p167, %r4, 225;
	mov.u64 	%rd317, %rd287;
	mov.f64 	%fd351, %fd321;
	@%p167 bra 	$L__BB3_208;
	ld.shared.f64 	%fd147, [_ZN6thrust24THRUST_300001_SM_1000_NS8cuda_cub4core6detail5shmemE+120];
	ld.shared.u64 	%rd96, [_ZN6thrust24THRUST_300001_SM_1000_NS8cuda_cub4core6detail5shmemE+128];
	abs.f64 	%fd148, %fd321;
	abs.f64 	%fd149, %fd147;
	setp.lt.f64 	%p168, %fd148, %fd149;
	mov.u64 	%rd317, %rd96;
	mov.f64 	%fd351, %fd147;
	@%p168 bra 	$L__BB3_208;
	setp.lt.f64 	%p169, %fd149, %fd148;
	mov.u64 	%rd317, %rd287;
	mov.f64 	%fd351, %fd321;
	@%p169 bra 	$L__BB3_208;
	setp.lt.s64 	%p170, %rd287, %rd96;
	selp.f64 	%fd351, %fd321, %fd147, %p170;
	min.s64 	%rd317, %rd287, %rd96;
	bra.uni 	$L__BB3_208;
$L__BB3_121:
	mov.u32 	%r35, %tid.x;
	cvt.s64.s32 	%rd183, %r2;
	add.s64 	%rd98, %rd3, %rd183;
	cvt.u64.u32 	%rd99, %r35;
	add.s64 	%rd184, %rd99, %rd183;
	shl.b64 	%rd185, %rd184, 3;
	add.s64 	%rd186, %rd2, %rd185;
	ld.global.f64 	%fd274, [%rd186];
	add.s32 	%r69, %r35, 256;
	cvt.u64.u32 	%rd187, %r69;
	ld.global.f64 	%fd275, [%rd186+2048];
	add.s32 	%r70, %r35, 512;
	cvt.u64.u32 	%rd188, %r70;
	ld.global.f64 	%fd276, [%rd186+4096];
	add.s32 	%r71, %r35, 768;
	cvt.u64.u32 	%rd189, %r71;
	ld.global.f64 	%fd277, [%rd186+6144];
	or.b32  	%r72, %r35, 1024;
	cvt.u64.u32 	%rd100, %r72;
	add.s64 	%rd305, %rd98, %rd100;
	ld.global.f64 	%fd339, [%rd186+8192];
	abs.f64 	%fd278, %fd274;
	abs.f64 	%fd279, %fd275;
	setp.geu.f64 	%p2, %fd278, %fd279;
	selp.f64 	%fd280, %fd274, %fd275, %p2;
	selp.b64 	%rd190, %rd99, %rd187, %p2;
	abs.f64 	%fd281, %fd280;
	abs.f64 	%fd282, %fd276;
	setp.geu.f64 	%p3, %fd281, %fd282;
	selp.f64 	%fd283, %fd280, %fd276, %p3;
	selp.b64 	%rd191, %rd190, %rd188, %p3;
	abs.f64 	%fd284, %fd283;
	abs.f64 	%fd285, %fd277;
	setp.geu.f64 	%p4, %fd284, %fd285;
	selp.f64 	%fd152, %fd283, %fd277, %p4;
	selp.b64 	%rd102, %rd191, %rd189, %p4;
	abs.f64 	%fd153, %fd152;
	abs.f64 	%fd154, %fd339;
	setp.lt.f64 	%p5, %fd153, %fd154;
	@%p5 bra 	$L__BB3_123;
	setp.lt.f64 	%p6, %fd154, %fd153;
	setp.lt.u64 	%p7, %rd102, %rd100;
	or.pred  	%p8, %p6, %p7;
	selp.f64 	%fd339, %fd152, %fd339, %p8;
	add.s64 	%rd194, %rd98, %rd102;
	selp.b64 	%rd305, %rd194, %rd305, %p8;
$L__BB3_123:
	setp.le.s32 	%p9, %r66, %r3;
	@%p9 bra 	$L__BB3_164;
	setp.ne.s32 	%p10, %r35, 0;
	@%p10 bra 	$L__BB3_126;
	atom.global.add.u32 	%r73, [%rd1+4], 1280;
	add.s32 	%r74, %r73, %r3;
	st.shared.u32 	[_ZN6thrust24THRUST_300001_SM_1000_NS8cuda_cub4core6detail5shmemE+152], %r74;
$L__BB3_126:
	bar.sync 	0;
	ld.shared.u32 	%r427, [_ZN6thrust24THRUST_300001_SM_1000_NS8cuda_cub4core6detail5shmemE+152];
	add.s32 	%r75, %r427, 1280;
	setp.gt.s32 	%p11, %r75, %r66;
	@%p11 bra 	$L__BB3_141;
	mov.f64 	%fd323, %fd339;
	mov.u64 	%rd289, %rd305;
$L__BB3_128:
	cvt.s64.s32 	%rd195, %r427;
	add.s64 	%rd196, %rd99, %rd195;
	shl.b64 	%rd197, %rd196, 3;
	add.s64 	%rd198, %rd2, %rd197;
	add.s64 	%rd290, %rd196, %rd3;
	ld.global.f64 	%fd324, [%rd198];
	add.s64 	%rd291, %rd290, 256;
	ld.global.f64 	%fd325, [%rd198+2048];
	add.s64 	%rd292, %rd290, 512;
	ld.global.f64 	%fd326, [%rd198+4096];
	add.s64 	%rd293, %rd290, 768;
	ld.global.f64 	%fd327, [%rd198+6144];
	add.s64 	%rd305, %rd290, 1024;
	ld.global.f64 	%fd339, [%rd198+8192];
	abs.f64 	%fd163, %fd323;
	abs.f64 	%fd164, %fd324;
	setp.lt.f64 	%p12, %fd163, %fd164;
	@%p12 bra 	$L__BB3_130;
	setp.lt.f64 	%p13, %fd164, %fd163;
	setp.lt.s64 	%p14, %rd289, %rd290;
	or.pred  	%p15, %p13, %p14;
	selp.f64 	%fd324, %fd323, %fd324, %p15;
	selp.b64 	%rd290, %rd289, %rd290, %p15;
$L__BB3_130:
	abs.f64 	%fd167, %fd324;
	abs.f64 	%fd168, %fd325;
	setp.lt.f64 	%p16, %fd167, %fd168;
	@%p16 bra 	$L__BB3_132;
	setp.lt.f64 	%p17, %fd168, %fd167;
	setp.lt.s64 	%p18, %rd290, %rd291;
	or.pred  	%p19, %p17, %p18;
	selp.f64 	%fd325, %fd324, %fd325, %p19;
	selp.b64 	%rd291, %rd290, %rd291, %p19;
$L__BB3_132:
	abs.f64 	%fd171, %fd325;
	abs.f64 	%fd172, %fd326;
	setp.lt.f64 	%p20, %fd171, %fd172;
	@%p20 bra 	$L__BB3_134;
	setp.lt.f64 	%p21, %fd172, %fd171;
	setp.lt.s64 	%p22, %rd291, %rd292;
	or.pred  	%p23, %p21, %p22;
	selp.f64 	%fd326, %fd325, %fd326, %p23;
	selp.b64 	%rd292, %rd291, %rd292, %p23;
$L__BB3_134:
	abs.f64 	%fd175, %fd326;
	abs.f64 	%fd176, %fd327;
	setp.lt.f64 	%p24, %fd175, %fd176;
	@%p24 bra 	$L__BB3_136;
	setp.lt.f64 	%p25, %fd176, %fd175;
	setp.lt.s64 	%p26, %rd292, %rd293;
	or.pred  	%p27, %p25, %p26;
	selp.f64 	%fd327, %fd326, %fd327, %p27;
	selp.b64 	%rd293, %rd292, %rd293, %p27;
$L__BB3_136:
	abs.f64 	%fd179, %fd327;
	abs.f64 	%fd180, %fd339;
	setp.lt.f64 	%p28, %fd179, %fd180;
	@%p28 bra 	$L__BB3_138;
	setp.lt.f64 	%p29, %fd180, %fd179;
	setp.lt.s64 	%p30, %rd293, %rd305;
	or.pred  	%p31, %p29, %p30;
	selp.f64 	%fd339, %fd327, %fd339, %p31;
	selp.b64 	%rd305, %rd293, %rd305, %p31;
$L__BB3_138:
	setp.ne.s32 	%p32, %r35, 0;
	bar.sync 	0;
	@%p32 bra 	$L__BB3_140;
	atom.global.add.u32 	%r76, [%rd1+4], 1280;
	add.s32 	%r77, %r76, %r3;
	st.shared.u32 	[_ZN6thrust24THRUST_300001_SM_1000_NS8cuda_cub4core6detail5shmemE+152], %r77;
$L__BB3_140:
	bar.sync 	0;
	ld.shared.u32 	%r427, [_ZN6thrust24THRUST_300001_SM_1000_NS8cuda_cub4core6detail5shmemE+152];
	add.s32 	%r78, %r427, 1280;
	setp.le.s32 	%p33, %r78, %r66;
	mov.f64 	%fd323, %fd339;
	mov.u64 	%rd289, %rd305;
	@%p33 bra 	$L__BB3_128;
$L__BB3_141:
	setp.le.s32 	%p34, %r66, %r427;
	@%p34 bra 	$L__BB3_164;
	sub.s32 	%r40, %r66, %r427;
	setp.ge.s32 	%p35, %r35, %r40;
	@%p35 bra 	$L__BB3_164;
	not.b32 	%r79, %r35;
	add.s32 	%r80, %r66, %r79;
	sub.s32 	%r41, %r80, %r427;
	and.b32  	%r81, %r41, 768;
	setp.eq.s32 	%p36, %r81, 768;
	mov.u32 	%r431, %r35;
	@%p36 bra 	$L__BB3_149;
	add.s32 	%r429, %r35, %r427;
	shr.u32 	%r82, %r41, 8;
	add.s32 	%r83, %r82, 1;
	and.b32  	%r84, %r83, 3;
	neg.s32 	%r428, %r84;
	mov.u32 	%r431, %r35;
$L__BB3_145:
	.pragma "nounroll";
	mov.u64 	%rd122, %rd305;
	mov.f64 	%fd184, %fd339;
	cvt.s64.s32 	%rd200, %r429;
	add.s64 	%rd123, %rd3, %rd200;
	mul.wide.s32 	%rd201, %r429, 8;
	add.s64 	%rd202, %rd2, %rd201;
	ld.global.f64 	%fd185, [%rd202];
	abs.f64 	%fd186, %fd184;
	abs.f64 	%fd187, %fd185;
	setp.lt.f64 	%p37, %fd186, %fd187;
	mov.f64 	%fd339, %fd185;
	mov.u64 	%rd305, %rd123;
	@%p37 bra 	$L__BB3_148;
	setp.lt.f64 	%p38, %fd187, %fd186;
	mov.f64 	%fd339, %fd184;
	mov.u64 	%rd305, %rd122;
	@%p38 bra 	$L__BB3_148;
	setp.lt.s64 	%p39, %rd122, %rd123;
	selp.f64 	%fd339, %fd184, %fd185, %p39;
	min.s64 	%rd305, %rd122, %rd123;
$L__BB3_148:
	add.s32 	%r431, %r431, 256;
	add.s32 	%r429, %r429, 256;
	add.s32 	%r428, %r428, 1;
	setp.ne.s32 	%p40, %r428, 0;
	@%p40 bra 	$L__BB3_145;
$L__BB3_149:
	setp.lt.u32 	%p41, %r41, 768;
	@%p41 bra 	$L__BB3_164;
	add.s32 	%r432, %r431, %r427;
	add.s32 	%r435, %r432, 256;
	add.s32 	%r434, %r432, 512;
	add.s32 	%r433, %r432, 768;
	add.s64 	%rd128, %rd2, 4096;
$L__BB3_151:
	cvt.s64.s32 	%rd203, %r435;
	add.s64 	%rd130, %rd3, %rd203;
	cvt.s64.s32 	%rd204, %r434;
	add.s64 	%rd131, %rd3, %rd204;
	cvt.s64.s32 	%rd205, %r433;
	add.s64 	%rd132, %rd3, %rd205;
	cvt.s64.s32 	%rd206, %r432;
	mul.wide.s32 	%rd207, %r432, 8;
	add.s64 	%rd133, %rd128, %rd207;
	add.s64 	%rd134, %rd3, %rd206;
	ld.global.f64 	%fd193, [%rd133+-4096];
	abs.f64 	%fd194, %fd339;
	abs.f64 	%fd195, %fd193;
	setp.lt.f64 	%p42, %fd194, %fd195;
	mov.f64 	%fd335, %fd193;
	mov.u64 	%rd301, %rd134;
	@%p42 bra 	$L__BB3_154;
	setp.lt.f64 	%p43, %fd195, %fd194;
	mov.f64 	%fd335, %fd339;
	mov.u64 	%rd301, %rd305;
	@%p43 bra 	$L__BB3_154;
	setp.lt.s64 	%p44, %rd305, %rd134;
	selp.f64 	%fd335, %fd339, %fd193, %p44;
	min.s64 	%rd301, %rd305, %rd134;
$L__BB3_154:
	ld.global.f64 	%fd198, [%rd133+-2048];
	abs.f64 	%fd199, %fd335;
	abs.f64 	%fd200, %fd198;
	setp.lt.f64 	%p45, %fd199, %fd200;
	mov.f64 	%fd336, %fd198;
	mov.u64 	%rd302, %rd130;
	@%p45 bra 	$L__BB3_157;
	setp.lt.f64 	%p46, %fd200, %fd199;
	mov.f64 	%fd336, %fd335;
	mov.u64 	%rd302, %rd301;
	@%p46 bra 	$L__BB3_157;
	setp.lt.s64 	%p47, %rd301, %rd130;
	selp.f64 	%fd336, %fd335, %fd198, %p47;
	min.s64 	%rd302, %rd301, %rd130;
$L__BB3_157:
	ld.global.f64 	%fd203, [%rd133];
	abs.f64 	%fd204, %fd336;
	abs.f64 	%fd205, %fd203;
	setp.lt.f64 	%p48, %fd204, %fd205;
	mov.f64 	%fd337, %fd203;
	mov.u64 	%rd303, %rd131;
	@%p48 bra 	$L__BB3_160;
	setp.lt.f64 	%p49, %fd205, %fd204;
	mov.f64 	%fd337, %fd336;
	mov.u64 	%rd303, %rd302;
	@%p49 bra 	$L__BB3_160;
	setp.lt.s64 	%p50, %rd302, %rd131;
	selp.f64 	%fd337, %fd336, %fd203, %p50;
	min.s64 	%rd303, %rd302, %rd131;
$L__BB3_160:
	ld.global.f64 	%fd208, [%rd133+2048];
	abs.f64 	%fd209, %fd337;
	abs.f64 	%fd210, %fd208;
	setp.lt.f64 	%p51, %fd209, %fd210;
	mov.f64 	%fd339, %fd208;
	mov.u64 	%rd305, %rd132;
	@%p51 bra 	$L__BB3_163;
	setp.lt.f64 	%p52, %fd210, %fd209;
	mov.f64 	%fd339, %fd337;
	mov.u64 	%rd305, %rd303;
	@%p52 bra 	$L__BB3_163;
	setp.lt.s64 	%p53, %rd303, %rd132;
	selp.f64 	%fd339, %fd337, %fd208, %p53;
	min.s64 	%rd305, %rd303, %rd132;
$L__BB3_163:
	add.s32 	%r431, %r431, 1024;
	add.s32 	%r435, %r435, 1024;
	add.s32 	%r434, %r434, 1024;
	add.s32 	%r433, %r433, 1024;
	add.s32 	%r432, %r432, 1024;
	setp.lt.s32 	%p54, %r431, %r40;
	@%p54 bra 	$L__BB3_151;
$L__BB3_164:
	// begin inline asm
	mov.u32 %r85, %laneid;
	// end inline asm
	mov.b64 	%rd208, %fd339;
	mov.b64 	{%r87, %r92}, %rd208;
	mov.b32 	%r103, 1;
	mov.b32 	%r104, 31;
	mov.b32 	%r105, -1;
	// begin inline asm
	shfl.sync.down.b32 %r86, %r87, %r103, %r104, %r105;
	// end inline asm
	// begin inline asm
	shfl.sync.down.b32 %r91, %r92, %r103, %r104, %r105;
	// end inline asm
	mov.b64 	%rd209, {%r86, %r91};
	mov.b64 	%fd214, %rd209;
	mov.b64 	{%r97, %r102}, %rd305;
	// begin inline asm
	shfl.sync.down.b32 %r96, %r97, %r103, %r104, %r105;
	// end inline asm
	// begin inline asm
	shfl.sync.down.b32 %r101, %r102, %r103, %r104, %r105;
	// end inline asm
	mov.b64 	%rd144, {%r96, %r101};
	setp.gt.s32 	%p55, %r85, 30;
	mov.f64 	%fd340, %fd339;
	mov.u64 	%rd306, %rd305;
	@%p55 bra 	$L__BB3_168;
	abs.f64 	%fd215, %fd339;
	abs.f64 	%fd216, %fd214;
	setp.lt.f64 	%p56, %fd215, %fd216;
	mov.f64 	%fd340, %fd214;
	mov.u64 	%rd306, %rd144;
	@%p56 bra 	$L__BB3_168;
	setp.lt.f64 	%p57, %fd216, %fd215;
	mov.f64 	%fd340, %fd339;
	mov.u64 	%rd306, %rd305;
	@%p57 bra 	$L__BB3_168;
	setp.lt.s64 	%p58, %rd305, %rd144;
	selp.f64 	%fd340, %fd339, %fd214, %p58;
	min.s64 	%rd306, %rd305, %rd144;
$L__BB3_168:
	mov.b64 	%rd210, %fd340;
	mov.b64 	{%r107, %r112}, %rd210;
	mov.b32 	%r123, 2;
	mov.b32 	%r124, 31;
	mov.b32 	%r125, -1;
	// begin inline asm
	shfl.sync.down.b32 %r106, %r107, %r123, %r124, %r125;
	// end inline asm
	// begin inline asm
	shfl.sync.down.b32 %r111, %r112, %r123, %r124, %r125;
	// end inline asm
	mov.b64 	%rd211, {%r106, %r111};
	mov.b64 	%fd219, %rd211;
	mov.b64 	{%r117, %r122}, %rd306;
	// begin inline asm
	shfl.sync.down.b32 %r116, %r117, %r123, %r124, %r125;
	// end inline asm
	// begin inline asm
	shfl.sync.down.b32 %r121, %r122, %r123, %r124, %r125;
	// end inline asm
	mov.b64 	%rd147, {%r116, %r121};
	setp.gt.s32 	%p59, %r85, 29;
	mov.f64 	%fd341, %fd340;
	mov.u64 	%rd307, %rd306;
	@%p59 bra 	$L__BB3_172;
	abs.f64 	%fd220, %fd340;
	abs.f64 	%fd221, %fd219;
	setp.lt.f64 	%p60, %fd220, %fd221;
	mov.f64 	%fd341, %fd219;
	mov.u64 	%rd307, %rd147;
	@%p60 bra 	$L__BB3_172;
	setp.lt.f64 	%p61, %fd221, %fd220;
	mov.f64 	%fd341, %fd340;
	mov.u64 	%rd307, %rd306;
	@%p61 bra 	$L__BB3_172;
	setp.lt.s64 	%p62, %rd306, %rd147;
	selp.f64 	%fd341, %fd340, %fd219, %p62;
	min.s64 	%rd307, %rd306, %rd147;
$L__BB3_172:
	mov.b64 	%rd212, %fd341;
	mov.b64 	{%r127, %r132}, %rd212;
	mov.b32 	%r143, 4;
	mov.b32 	%r144, 31;
	mov.b32 	%r145, -1;
	// begin inline asm
	shfl.sync.down.b32 %r126, %r127, %r143, %r144, %r145;
	// end inline asm
	// begin inline asm
	shfl.sync.down.b32 %r131, %r132, %r143, %r144, %r145;
	// end inline asm
	mov.b64 	%rd213, {%r126, %r131};
	mov.b64 	%fd224, %rd213;
	mov.b64 	{%r137, %r142}, %rd307;
	// begin inline asm
	shfl.sync.down.b32 %r136, %r137, %r143, %r144, %r145;
	// end inline asm
	// begin inline asm
	shfl.sync.down.b32 %r141, %r142, %r143, %r144, %r145;
	// end inline asm
	mov.b64 	%rd150, {%r136, %r141};
	setp.gt.s32 	%p63, %r85, 27;
	mov.f64 	%fd342, %fd341;
	mov.u64 	%rd308, %rd307;
	@%p63 bra 	$L__BB3_176;
	abs.f64 	%fd225, %fd341;
	abs.f64 	%fd226, %fd224;
	setp.lt.f64 	%p64, %fd225, %fd226;
	mov.f64 	%fd342, %fd224;
	mov.u64 	%rd308, %rd150;
	@%p64 bra 	$L__BB3_176;
	setp.lt.f64 	%p65, %fd226, %fd225;
	mov.f64 	%fd342, %fd341;
	mov.u64 	%rd308, %rd307;
	@%p65 bra 	$L__BB3_176;
	setp.lt.s64 	%p66, %rd307, %rd150;
	selp.f64 	%fd342, %fd341, %fd224, %p66;
	min.s64 	%rd308, %rd307, %rd150;
$L__BB3_176:
	mov.b64 	%rd214, %fd342;
	mov.b64 	{%r147, %r152}, %rd214;
	mov.b32 	%r163, 8;
	mov.b32 	%r164, 31;
	mov.b32 	%r165, -1;
	// begin inline asm
	shfl.sync.down.b32 %r146, %r147, %r163, %r164, %r165;
	// end inline asm
	// begin inline asm
	shfl.sync.down.b32 %r151, %r152, %r163, %r164, %r165;
	// end inline asm
	mov.b64 	%rd215, {%r146, %r151};
	mov.b64 	%fd229, %rd215;
	mov.b64 	{%r157, %r162}, %rd308;
	// begin inline asm
	shfl.sync.down.b32 %r156, %r157, %r163, %r164, %r165;
	// end inline asm
	// begin inline asm
	shfl.sync.down.b32 %r161, %r162, %r163, %r164, %r165;
	// end inline asm
	mov.b64 	%rd153, {%r156, %r161};
	setp.gt.s32 	%p67, %r85, 23;
	mov.f64 	%fd343, %fd342;
	mov.u64 	%rd309, %rd308;
	@%p67 bra 	$L__BB3_180;
	abs.f64 	%fd230, %fd342;
	abs.f64 	%fd231, %fd229;
	setp.lt.f64 	%p68, %fd230, %fd231;
	mov.f64 	%fd343, %fd229;
	mov.u64 	%rd309, %rd153;
	@%p68 bra 	$L__BB3_180;
	setp.lt.f64 	%p69, %fd231, %fd230;
	mov.f64 	%fd343, %fd342;
	mov.u64 	%rd309, %rd308;
	@%p69 bra 	$L__BB3_180;
	setp.lt.s64 	%p70, %rd308, %rd153;
	selp.f64 	%fd343, %fd342, %fd229, %p70;
	min.s64 	%rd309, %rd308, %rd153;
$L__BB3_180:
	mov.b64 	%rd216, %fd343;
	mov.b64 	{%r167, %r172}, %rd216;
	mov.b32 	%r183, 16;
	mov.b32 	%r184, 31;
	mov.b32 	%r185, -1;
	// begin inline asm
	shfl.sync.down.b32 %r166, %r167, %r183, %r184, %r185;
	// end inline asm
	// begin inline asm
	shfl.sync.down.b32 %r171, %r172, %r183, %r184, %r185;
	// end inline asm
	mov.b64 	%rd217, {%r166, %r171};
	mov.b64 	%fd234, %rd217;
	mov.b64 	{%r177, %r182}, %rd309;
	// begin inline asm
	shfl.sync.down.b32 %r176, %r177, %r183, %r184, %r185;
	// end inline asm
	// begin inline asm
	shfl.sync.down.b32 %r181, %r182, %r183, %r184, %r185;
	// end inline asm
	mov.b64 	%rd156, {%r176, %r181};
	setp.gt.s32 	%p71, %r85, 15;
	mov.f64 	%fd351, %fd343;
	mov.u64 	%rd317, %rd309;
	@%p71 bra 	$L__BB3_184;
	abs.f64 	%fd235, %fd343;
	abs.f64 	%fd236, %fd234;
	setp.lt.f64 	%p72, %fd235, %fd236;
	mov.f64 	%fd351, %fd234;
	mov.u64 	%rd317, %rd156;
	@%p72 bra 	$L__BB3_184;
	setp.lt.f64 	%p73, %fd236, %fd235;
	mov.f64 	%fd351, %fd343;
	mov.u64 	%rd317, %rd309;
	@%p73 bra 	$L__BB3_184;
	setp.lt.s64 	%p74, %rd309, %rd156;
	selp.f64 	%fd351, %fd343, %fd234, %p74;
	min.s64 	%rd317, %rd309, %rd156;
$L__BB3_184:
	setp.ne.s32 	%p75, %r85, 0;
	@%p75 bra 	$L__BB3_186;
	shr.u32 	%r186, %r35, 1;
	and.b32  	%r187, %r186, 496;
	mov.u32 	%r188, _ZN6thrust24THRUST_300001_SM_1000_NS8cuda_cub4core6detail5shmemE;
	add.s32 	%r189, %r188, %r187;
	st.shared.f64 	[%r189+8], %fd351;
	st.shared.u64 	[%r189+16], %rd317;
$L__BB3_186:
	bar.sync 	0;
	setp.ne.s32 	%p76, %r35, 0;
	@%p76 bra 	$L__BB3_208;
	ld.shared.f64 	%fd239, [_ZN6thrust24THRUST_300001_SM_1000_NS8cuda_cub4core6detail5shmemE+24];
	ld.shared.u64 	%rd159, [_ZN6thrust24THRUST_300001_SM_1000_NS8cuda_cub4core6detail5shmemE+32];
	abs.f64 	%fd240, %fd351;
	abs.f64 	%fd241, %fd239;
	setp.lt.f64 	%p77, %fd240, %fd241;
	mov.f64 	%fd345, %fd239;
	mov.u64 	%rd311, %rd159;
	@%p77 bra 	$L__BB3_190;
	setp.lt.f64 	%p78, %fd241, %fd240;
	mov.f64 	%fd345, %fd351;
	mov.u64 	%rd311, %rd317;
	@%p78 bra 	$L__BB3_190;
	setp.lt.s64 	%p79, %rd317, %rd159;
	selp.f64 	%fd345, %fd351, %fd239, %p79;
	min.s64 	%rd311, %rd317, %rd159;
$L__BB3_190:
	ld.shared.f64 	%fd244, [_ZN6thrust24THRUST_300001_SM_1000_NS8cuda_cub4core6detail5shmemE+40];
	ld.shared.u64 	%rd162, [_ZN6thrust24THRUST_300001_SM_1000_NS8cuda_cub4core6detail5shmemE+48];
	abs.f64 	%fd245, %fd345;
	abs.f64 	%fd246, %fd244;
	setp.lt.f64 	%p80, %fd245, %fd246;
	mov.f64 	%fd346, %fd244;
	mov.u64 	%rd312, %rd162;
	@%p80 bra 	$L__BB3_193;
	setp.lt.f64 	%p81, %fd246, %fd245;
	mov.f64 	%fd346, %fd345;
	mov.u64 	%rd312, %rd311;
	@%p81 bra 	$L__BB3_193;
	setp.lt.s64 	%p82, %rd311, %rd162;
	selp.f64 	%fd346, %fd345, %fd244, %p82;
	min.s64 	%rd312, %rd311, %rd162;
$L__BB3_193:
	ld.shared.f64 	%fd249, [_ZN6thrust24THRUST_300001_SM_1000_NS8cuda_cub4core6detail5shmemE+56];
	ld.shared.u64 	%rd165, [_ZN6thrust24THRUST_300001_SM_1000_NS8cuda_cub4core6detail5shmemE+64];
	abs.f64 	%fd250, %fd346;
	abs.f64 	%fd251, %fd249;
	setp.lt.f64 	%p83, %fd250, %fd251;
	mov.f64 	%fd347, %fd249;
	mov.u64 	%rd313, %rd165;
	@%p83 bra 	$L__BB3_196;
	setp.lt.f64 	%p84, %fd251, %fd250;
	mov.f64 	%fd347, %fd346;
	mov.u64 	%rd313, %rd312;
	@%p84 bra 	$L__BB3_196;
	setp.lt.s64 	%p85, %rd312, %rd165;
	selp.f64 	%fd347, %fd346, %fd249, %p85;
	min.s64 	%rd313, %rd312, %rd165;
$L__BB3_196:
	ld.shared.f64 	%fd254, [_ZN6thrust24THRUST_300001_SM_1000_NS8cuda_cub4core6detail5shmemE+72];
	ld.shared.u64 	%rd168, [_ZN6thrust24THRUST_300001_SM_1000_NS8cuda_cub4core6detail5shmemE+80];
	abs.f64 	%fd255, %fd347;
	abs.f64 	%fd256, %fd254;
	setp.lt.f64 	%p86, %fd255, %fd256;
	mov.f64 	%fd348, %fd254;
	mov.u64 	%rd314, %rd168;
	@%p86 bra 	$L__BB3_199;
	setp.lt.f64 	%p87, %fd256, %fd255;
	mov.f64 	%fd348, %fd347;
	mov.u64 	%rd314, %rd313;
	@%p87 bra 	$L__BB3_199;
	setp.lt.s64 	%p88, %rd313, %rd168;
	selp.f64 	%fd348, %fd347, %fd254, %p88;
	min.s64 	%rd314, %rd313, %rd168;
$L__BB3_199:
	ld.shared.f64 	%fd259, [_ZN6thrust24THRUST_300001_SM_1000_NS8cuda_cub4core6detail5shmemE+88];
	ld.shared.u64 	%rd171, [_ZN6thrust24THRUST_300001_SM_1000_NS8cuda_cub4core6detail5shmemE+96];
	abs.f64 	%fd260, %fd348;
	abs.f64 	%fd261, %fd259;
	setp.lt.f64 	%p89, %fd260, %fd261;
	mov.f64 	%fd349, %fd259;
	mov.u64 	%rd315, %rd171;
	@%p89 bra 	$L__BB3_202;
	setp.lt.f64 	%p90, %fd261, %fd260;
	mov.f64 	%fd349, %fd348;
	mov.u64 	%rd315, %rd314;
	@%p90 bra 	$L__BB3_202;
	setp.lt.s64 	%p91, %rd314, %rd171;
	selp.f64 	%fd349, %fd348, %fd259, %p91;
	min.s64 	%rd315, %rd314, %rd171;
$L__BB3_202:
	ld.shared.f64 	%fd264, [_ZN6thrust24THRUST_300001_SM_1000_NS8cuda_cub4core6detail5shmemE+104];
	ld.shared.u64 	%rd174, [_ZN6thrust24THRUST_300001_SM_1000_NS8cuda_cub4core6detail5shmemE+112];
	abs.f64 	%fd265, %fd349;
	abs.f64 	%fd266, %fd264;
	setp.lt.f64 	%p92, %fd265, %fd266;
	mov.f64 	%fd350, %fd264;
	mov.u64 	%rd316, %rd174;
	@%p92 bra 	$L__BB3_205;
	setp.lt.f64 	%p93, %fd266, %fd265;
	mov.f64 	%fd350, %fd349;
	mov.u64 	%rd316, %rd315;
	@%p93 bra 	$L__BB3_205;
	setp.lt.s64 	%p94, %rd315, %rd174;
	selp.f64 	%fd350, %fd349, %fd264, %p94;
	min.s64 	%rd316, %rd315, %rd174;
$L__BB3_205:
	ld.shared.f64 	%fd269, [_ZN6thrust24THRUST_300001_SM_1000_NS8cuda_cub4core6detail5shmemE+120];
	ld.shared.u64 	%rd177, [_ZN6thrust24THRUST_300001_SM_1000_NS8cuda_cub4core6detail5shmemE+128];
	abs.f64 	%fd270, %fd350;
	abs.f64 	%fd271, %fd269;
	setp.lt.f64 	%p95, %fd270, %fd271;
	mov.u64 	%rd317, %rd177;
	mov.f64 	%fd351, %fd269;
	@%p95 bra 	$L__BB3_208;
	setp.lt.f64 	%p96, %fd271, %fd270;
	mov.u64 	%rd317, %rd316;
	mov.f64 	%fd351, %fd350;
	@%p96 bra 	$L__BB3_208;
	setp.lt.s64 	%p97, %rd316, %rd177;
	selp.f64 	%fd351, %fd350, %fd269, %p97;
	min.s64 	%rd317, %rd316, %rd177;
$L__BB3_208:
	mov.u32 	%r415, %tid.x;
	setp.ne.s32 	%p214, %r415, 0;
	@%p214 bra 	$L__BB3_210;
	ld.param.u64 	%rd254, [_ZN6thrust24THRUST_300001_SM_1000_NS8cuda_cub4core6detail13_kernel_agentINS1_8__reduce11ReduceAgentINS0_12zip_iteratorIN4cuda3std3__45tupleIJNS0_10device_ptrIdEENS0_17counting_iteratorIlNS0_11use_defaultESF_SF_EEEEEEEPNSB_IJdlEEESJ_iNS1_9__extrema9arg_max_fIdl10comparatorEEEEJSI_SK_iN3cub18CUB_300001_SM_100013GridEvenShareIiEENSR_9GridQueueIjEESO_EEEvDpT0__param_1];
	cvta.to.global.u64 	%rd251, %rd254;
	mul.wide.u32 	%rd252, %r1, 16;
	add.s64 	%rd253, %rd251, %rd252;
	st.global.f64 	[%rd253], %fd351;
	st.global.u64 	[%rd253+8], %rd317;
$L__BB3_210:
	ret;

}
	// .globl	_ZN6thrust24THRUST_300001_SM_1000_NS8cuda_cub4core6detail13_kernel_agentINS1_8__reduce10DrainAgentIiEEJN3cub18CUB_300001_SM_10009GridQueueIjEEiEEEvDpT0_
.visible .entry _ZN6thrust24THRUST_300001_SM_1000_NS8cuda_cub4core6detail13_kernel_agentINS1_8__reduce10DrainAgentIiEEJN3cub18CUB_300001_SM_10009GridQueueIjEEiEEEvDpT0_(
	.param .align 8 .b8 _ZN6thrust24THRUST_300001_SM_1000_NS8cuda_cub4core6detail13_kernel_agentINS1_8__reduce10DrainAgentIiEEJN3cub18CUB_300001_SM_10009GridQueueIjEEiEEEvDpT0__param_0[8],
	.param .u32 _ZN6thrust24THRUST_300001_SM_1000_NS8cuda_cub4core6detail13_kernel_agentINS1_8__reduce10DrainAgentIiEEJN3cub18CUB_300001_SM_10009GridQueueIjEEiEEEvDpT0__param_1
)
.maxntid 1
{
	.reg .b32 	%r<3>;
	.reg .b64 	%rd<3>;

	ld.param.u64 	%rd1, [_ZN6thrust24THRUST_300001_SM_1000_NS8cuda_cub4core6detail13_kernel_agentINS1_8__reduce10DrainAgentIiEEJN3cub18CUB_300001_SM_10009GridQueueIjEEiEEEvDpT0__param_0];
	ld.param.u32 	%r1, [_ZN6thrust24THRUST_300001_SM_1000_NS8cuda_cub4core6detail13_kernel_agentINS1_8__reduce10DrainAgentIiEEJN3cub18CUB_300001_SM_10009GridQueueIjEEiEEEvDpT0__param_1];
	cvta.to.global.u64 	%rd2, %rd1;
	st.global.u32 	[%rd2], %r1;
	mov.b32 	%r2, 0;
	st.global.u32 	[%rd2+4], %r2;
	ret;

}
	// .globl	_ZN6thrust24THRUST_300001_SM_1000_NS8cuda_cub4core6detail13_kernel_agentINS1_8__reduce11ReduceAgentIPN4cuda3std3__45tupleIJdlEEESC_SB_iNS1_9__extrema9arg_max_fIdl10comparatorEEEEJSC_SC_iSG_EEEvDpT0_
.visible .entry _ZN6thrust24THRUST_300001_SM_1000_NS8cuda_cub4core6detail13_kernel_agentINS1_8__reduce11ReduceAgentIPN4cuda3std3__45tupleIJdlEEESC_SB_iNS1_9__extrema9arg_max_fIdl10comparatorEEEEJSC_SC_iSG_EEEvDpT0_(
	.param .u64 .ptr .align 1 _ZN6thrust24THRUST_300001_SM_1000_NS8cuda_cub4core6detail13_kernel_agentINS1_8__reduce11ReduceAgentIPN4cuda3std3__45tupleIJdlEEESC_SB_iNS1_9__extrema9arg_max_fIdl10comparatorEEEEJSC_SC_iSG_EEEvDpT0__param_0,
	.param .u64 .ptr .align 1 _ZN6thrust24THRUST_300001_SM_1000_NS8cuda_cub4core6detail13_kernel_agentINS1_8__reduce11ReduceAgentIPN4cuda3std3__45tupleIJdlEEESC_SB_iNS1_9__extrema9arg_max_fIdl10comparatorEEEEJSC_SC_iSG_EEEvDpT0__param_1,
	.param .u32 _ZN6thrust24THRUST_300001_SM_1000_NS8cuda_cub4core6detail13_kernel_agentINS1_8__reduce11ReduceAgentIPN4cuda3std3__45tupleIJdlEEESC_SB_iNS1_9__extrema9arg_max_fIdl10comparatorEEEEJSC_SC_iSG_EEEvDpT0__param_2,
	.param .align 1 .b8 _ZN6thrust24THRUST_300001_SM_1000_NS8cuda_cub4core6detail13_kernel_agentINS1_8__reduce11ReduceAgentIPN4cuda3std3__45tupleIJdlEEESC_SB_iNS1_9__extrema9arg_max_fIdl10comparatorEEEEJSC_SC_iSG_EEEvDpT0__param_3[1]
)
.maxntid 256
{
	.reg .pred 	%p<222>;
	.reg .b32 	%r<390>;
	.reg .b64 	%rd<395>;
	.reg .b64 	%fd<358>;

	ld.param.u32 	%r37, [_ZN6thrust24THRUST_300001_SM_1000_NS8cuda_cub4core6detail13_kernel_agentINS1_8__reduce11ReduceAgentIPN4cuda3std3__45tupleIJdlEEESC_SB_iNS1_9__extrema9arg_max_fIdl10comparatorEEEEJSC_SC_iSG_EEEvDpT0__param_2];
	setp.eq.s32 	%p1, %r37, 0;
	@%p1 bra 	$L__BB5_211;
	setp.gt.s32 	%p2, %r37, 1279;
	@%p2 bra 	$L__BB5_121;
	mov.u32 	%r1, %tid.x;
	setp.ge.s32 	%p105, %r1, %r37;
	mov.f64 	%fd301, 0d0000000000000000;
	mov.b64 	%rd337, 0;
	mov.u32 	%r380, %r1;
	@%p105 bra 	$L__BB5_4;
	ld.param.u64 	%rd323, [_ZN6thrust24THRUST_300001_SM_1000_NS8cuda_cub4core6detail13_kernel_agentINS1_8__reduce11ReduceAgentIPN4cuda3std3__45tupleIJdlEEESC_SB_iNS1_9__extrema9arg_max_fIdl10comparatorEEEEJSC_SC_iSG_EEEvDpT0__param_0];
	mul.wide.u32 	%rd273, %r1, 16;
	add.s64 	%rd270, %rd323, %rd273;
	// begin inline asm
	ld.global.nc.u64 %rd269, [%rd270];
	// end inline asm
	add.s64 	%rd272, %rd270, 8;
	// begin inline asm
	ld.global.nc.u64 %rd337, [%rd272];
	// end inline asm
	mov.b64 	%fd301, %rd269;
	add.s32 	%r380, %r1, 256;
$L__BB5_4:
	setp.ge.s32 	%p106, %r380, %r37;
	@%p106 bra 	$L__BB5_25;
	not.b32 	%r153, %r380;
	add.s32 	%r4, %r37, %r153;
	and.b32  	%r154, %r4, 768;
	setp.eq.s32 	%p107, %r154, 768;
	@%p107 bra 	$L__BB5_11;
	ld.param.u64 	%rd324, [_ZN6thrust24THRUST_300001_SM_1000_NS8cuda_cub4core6detail13_kernel_agentINS1_8__reduce11ReduceAgentIPN4cuda3std3__45tupleIJdlEEESC_SB_iNS1_9__extrema9arg_max_fIdl10comparatorEEEEJSC_SC_iSG_EEEvDpT0__param_0];
	mul.wide.u32 	%rd275, %r380, 16;
	add.s64 	%rd328, %rd324, %rd275;
	shr.u32 	%r155, %r4, 8;
	add.s32 	%r156, %r155, 1;
	and.b32  	%r157, %r156, 3;
	neg.s32 	%r378, %r157;
$L__BB5_7:
	.pragma "nounroll";
	mov.u64 	%rd5, %rd337;
	mov.f64 	%fd3, %fd301;
	// begin inline asm
	ld.global.nc.u64 %rd276, [%rd328];
	// end inline asm
	add.s64 	%rd279, %rd328, 8;
	// begin inline asm
	ld.global.nc.u64 %rd278, [%rd279];
	// end inline asm
	mov.b64 	%fd4, %rd276;
	abs.f64 	%fd5, %fd3;
	abs.f64 	%fd6, %fd4;
	setp.lt.f64 	%p108, %fd5, %fd6;
	mov.u64 	%rd337, %rd278;
	mov.f64 	%fd301, %fd4;
	@%p108 bra 	$L__BB5_10;
	setp.lt.f64 	%p109, %fd6, %fd5;
	mov.u64 	%rd337, %rd5;
	mov.f64 	%fd301, %fd3;
	@%p109 bra 	$L__BB5_10;
	setp.lt.s64 	%p110, %rd5, %rd278;
	min.s64 	%rd337, %rd5, %rd278;
	selp.f64 	%fd301, %fd3, %fd4, %p110;
$L__BB5_10:
	add.s32 	%r380, %r380, 256;
	add.s64 	%rd328, %rd328, 4096;
	add.s32 	%r378, %r378, 1;
	setp.ne.s32 	%p111, %r378, 0;
	@%p111 bra 	$L__BB5_7;
$L__BB5_11:
	setp.lt.u32 	%p112, %r4, 768;
	@%p112 bra 	$L__BB5_25;
$L__BB5_12:
	ld.param.u64 	%rd325, [_ZN6thrust24THRUST_300001_SM_1000_NS8cuda_cub4core6detail13_kernel_agentINS1_8__reduce11ReduceAgentIPN4cuda3std3__45tupleIJdlEEESC_SB_iNS1_9__extrema9arg_max_fIdl10comparatorEEEEJSC_SC_iSG_EEEvDpT0__param_0];
	mul.wide.s32 	%rd284, %r380, 16;
	add.s64 	%rd281, %rd325, %rd284;
	// begin inline asm
	ld.global.nc.u64 %rd280, [%rd281];
	// end inline asm
	add.s64 	%rd283, %rd281, 8;
	// begin inline asm
	ld.global.nc.u64 %rd282, [%rd283];
	// end inline asm
	mov.b64 	%fd12, %rd280;
	abs.f64 	%fd13, %fd301;
	abs.f64 	%fd14, %fd12;
	setp.lt.f64 	%p113, %fd13, %fd14;
	mov.u64 	%rd334, %rd282;
	mov.f64 	%fd298, %fd12;
	@%p113 bra 	$L__BB5_15;
	setp.lt.f64 	%p114, %fd14, %fd13;
	mov.u64 	%rd334, %rd337;
	mov.f64 	%fd298, %fd301;
	@%p114 bra 	$L__BB5_15;
	setp.lt.s64 	%p115, %rd337, %rd282;
	min.s64 	%rd334, %rd337, %rd282;
	selp.f64 	%fd298, %fd301, %fd12, %p115;
$L__BB5_15:
	add.s64 	%rd286, %rd281, 4096;
	// begin inline asm
	ld.global.nc.u64 %rd285, [%rd286];
	// end inline asm
	add.s64 	%rd288, %rd281, 4104;
	// begin inline asm
	ld.global.nc.u64 %rd287, [%rd288];
	// end inline asm
	mov.b64 	%fd17, %rd285;
	abs.f64 	%fd18, %fd298;
	abs.f64 	%fd19, %fd17;
	setp.lt.f64 	%p116, %fd18, %fd19;
	mov.u64 	%rd335, %rd287;
	mov.f64 	%fd299, %fd17;
	@%p116 bra 	$L__BB5_18;
	setp.lt.f64 	%p117, %fd19, %fd18;
	mov.u64 	%rd335, %rd334;
	mov.f64 	%fd299, %fd298;
	@%p117 bra 	$L__BB5_18;
	setp.lt.s64 	%p118, %rd334, %rd287;
	min.s64 	%rd335, %rd334, %rd287;
	selp.f64 	%fd299, %fd298, %fd17, %p118;
$L__BB5_18:
	add.s64 	%rd290, %rd281, 8192;
	// begin inline asm
	ld.global.nc.u64 %rd289, [%rd290];
	// end inline asm
	add.s64 	%rd292, %rd281, 8200;
	// begin inline asm
	ld.global.nc.u64 %rd291, [%rd292];
	// end inline asm
	mov.b64 	%fd22, %rd289;
	abs.f64 	%fd23, %fd299;
	abs.f64 	%fd24, %fd22;
	setp.lt.f64 	%p119, %fd23, %fd24;
	mov.u64 	%rd336, %rd291;
	mov.f64 	%fd300, %fd22;
	@%p119 bra 	$L__BB5_21;
	setp.lt.f64 	%p120, %fd24, %fd23;
	mov.u64 	%rd336, %rd335;
	mov.f64 	%fd300, %fd299;
	@%p120 bra 	$L__BB5_21;
	setp.lt.s64 	%p121, %rd335, %rd291;
	min.s64 	%rd336, %rd335, %rd291;
	selp.f64 	%fd300, %fd299, %fd22, %p121;
$L__BB5_21:
	add.s64 	%rd294, %rd281, 12288;
	// begin inline asm
	ld.global.nc.u64 %rd293, [%rd294];
	// end inline asm
	add.s64 	%rd296, %rd281, 12296;
	// begin inline asm
	ld.global.nc.u64 %rd295, [%rd296];
	// end inline asm
	mov.b64 	%fd27, %rd293;
	abs.f64 	%fd28, %fd300;
	abs.f64 	%fd29, %fd27;
	setp.lt.f64 	%p122, %fd28, %fd29;
	mov.u64 	%rd337, %rd295;
	mov.f64 	%fd301, %fd27;
	@%p122 bra 	$L__BB5_24;
	setp.lt.f64 	%p123, %fd29, %fd28;
	mov.u64 	%rd337, %rd336;
	mov.f64 	%fd301, %fd300;
	@%p123 bra 	$L__BB5_24;
	setp.lt.s64 	%p124, %rd336, %rd295;
	min.s64 	%rd337, %rd336, %rd295;
	selp.f64 	%fd301, %fd300, %fd27, %p124;
$L__BB5_24:
	add.s32 	%r380, %r380, 1024;
	setp.lt.s32 	%p125, %r380, %r37;
	@%p125 bra 	$L__BB5_12;
$L__BB5_25:
	setp.lt.s32 	%p126, %r37, 256;
	@%p126 bra 	$L__BB5_70;
	// begin inline asm
	mov.u32 %r271, %laneid;
	// end inline asm
	mov.b64 	%rd307, %fd301;
	mov.b64 	{%r273, %r278}, %rd307;
	mov.b32 	%r289, 1;
	mov.b32 	%r290, 31;
	mov.b32 	%r291, -1;
	// begin inline asm
	shfl.sync.down.b32 %r272, %r273, %r289, %r290, %r291;
	// end inline asm
	// begin inline asm
	shfl.sync.down.b32 %r277, %r278, %r289, %r290, %r291;
	// end inline asm
	mov.b64 	%rd308, {%r272, %r277};
	mov.b64 	%fd33, %rd308;
	mov.b64 	{%r283, %r288}, %rd337;
	// begin inline asm
	shfl.sync.down.b32 %r282, %r283, %r289, %r290, %r291;
	// end inline asm
	// begin inline asm
	shfl.sync.down.b32 %r287, %r288, %r289, %r290, %r291;
	// end inline asm
	mov.b64 	%rd27, {%r282, %r287};
	setp.gt.s32 	%p178, %r271, 30;
	mov.u64 	%rd339, %rd337;
	mov.f64 	%fd303, %fd301;
	@%p178 bra 	$L__BB5_30;
	abs.f64 	%fd34, %fd301;
	abs.f64 	%fd35, %fd33;
	setp.lt.f64 	%p179, %fd34, %fd35;
	mov.u64 	%rd339, %rd27;
	mov.f64 	%fd303, %fd33;
	@%p179 bra 	$L__BB5_30;
	setp.lt.f64 	%p180, %fd35, %fd34;
	mov.u64 	%rd339, %rd337;
	mov.f64 	%fd303, %fd301;
	@%p180 bra 	$L__BB5_30;
	setp.lt.s64 	%p181, %rd337, %rd27;
	min.s64 	%rd339, %rd337, %rd27;
	selp.f64 	%fd303, %fd301, %fd33, %p181;
$L__BB5_30:
	mov.b64 	%rd309, %fd303;
	mov.b64 	{%r293, %r298}, %rd309;
	mov.b32 	%r309, 2;
	mov.b32 	%r310, 31;
	mov.b32 	%r311, -1;
	// begin inline asm
	shfl.sync.down.b32 %r292, %r293, %r309, %r310, %r311;
	// end inline asm
	// begin inline asm
	shfl.sync.down.b32 %r297, %r298, %r309, %r310, %r311;
	// end inline asm
	mov.b64 	%rd310, {%r292, %r297};
	mov.b64 	%fd38, %rd310;
	mov.b64 	{%r303, %r308}, %rd339;
	// begin inline asm
	shfl.sync.down.b32 %r302, %r303, %r309, %r310, %r311;
	// end inline asm
	// begin inline asm
	shfl.sync.down.b32 %r307, %r308, %r309, %r310, %r311;
	// end inline asm
	mov.b64 	%rd30, {%r302, %r307};
	setp.gt.s32 	%p182, %r271, 29;
	mov.u64 	%rd340, %rd339;
	mov.f64 	%fd304, %fd303;
	@%p182 bra 	$L__BB5_34;
	abs.f64 	%fd39, %fd303;
	abs.f64 	%fd40, %fd38;
	setp.lt.f64 	%p183, %fd39, %fd40;
	mov.u64 	%rd340, %rd30;
	mov.f64 	%fd304, %fd38;
	@%p183 bra 	$L__BB5_34;
	setp.lt.f64 	%p184, %fd40, %fd39;
	mov.u64 	%rd340, %rd339;
	mov.f64 	%fd304, %fd303;
	@%p184 bra 	$L__BB5_34;
	setp.lt.s64 	%p185, %rd339, %rd30;
	min.s64 	%rd340, %rd339, %rd30;
	selp.f64 	%fd304, %fd303, %fd38, %p185;
$L__BB5_34:
	mov.b64 	%rd311, %fd304;
	mov.b64 	{%r313, %r318}, %rd311;
	mov.b32 	%r329, 4;
	mov.b32 	%r330, 31;
	mov.b32 	%r331, -1;
	// begin inline asm
	shfl.sync.down.b32 %r312, %r313, %r329, %r330, %r331;
	// end inline asm
	// begin inline asm
	shfl.sync.down.b32 %r317, %r318, %r329, %r330, %r331;
	// end inline asm
	mov.b64 	%rd312, {%r312, %r317};
	mov.b64 	%fd43, %rd312;
	mov.b64 	{%r323, %r328}, %rd340;
	// begin inline asm
	shfl.sync.down.b32 %r322, %r323, %r329, %r330, %r331;
	// end inline asm
	// begin inline asm
	shfl.sync.down.b32 %r327, %r328, %r329, %r330, %r331;
	// end inline asm
	mov.b64 	%rd33, {%r322, %r327};
	setp.gt.s32 	%p186, %r271, 27;
	mov.u64 	%rd341, %rd340;
	mov.f64 	%fd305, %fd304;
	@%p186 bra 	$L__BB5_38;
	abs.f64 	%fd44, %fd304;
	abs.f64 	%fd45, %fd43;
	setp.lt.f64 	%p187, %fd44, %fd45;
	mov.u64 	%rd341, %rd33;
	mov.f64 	%fd305, %fd43;
	@%p187 bra 	$L__BB5_38;
	setp.lt.f64 	%p188, %fd45, %fd44;
	mov.u64 	%rd341, %rd340;
	mov.f64 	%fd305, %fd304;
	@%p188 bra 	$L__BB5_38;
	setp.lt.s64 	%p189, %rd340, %rd33;
	min.s64 	%rd341, %rd340, %rd33;
	selp.f64 	%fd305, %fd304, %fd43, %p189;
$L__BB5_38:
	mov.b64 	%rd313, %fd305;
	mov.b64 	{%r333, %r338}, %rd313;
	mov.b32 	%r349, 8;
	mov.b32 	%r350, 31;
	mov.b32 	%r351, -1;
	// begin inline asm
	shfl.sync.down.b32 %r332, %r333, %r349, %r350, %r351;
	// end inline asm
	// begin inline asm
	shfl.sync.down.b32 %r337, %r338, %r349, %r350, %r351;
	// end inline asm
	mov.b64 	%rd314, {%r332, %r337};
	mov.b64 	%fd48, %rd314;
	mov.b64 	{%r343, %r348}, %rd341;
	// begin inline asm
	shfl.sync.down.b32 %r342, %r343, %r349, %r350, %r351;
	// end inline asm
	// begin inline asm
	shfl.sync.down.b32 %r347, %r348, %r349, %r350, %r351;
	// end inline asm
	mov.b64 	%rd36, {%r342, %r347};
	setp.gt.s32 	%p190, %r271, 23;
	mov.u64 	%rd342, %rd341;
	mov.f64 	%fd306, %fd305;
	@%p190 bra 	$L__BB5_42;
	abs.f64 	%fd49, %fd305;
	abs.f64 	%fd50, %fd48;
	setp.lt.f64 	%p191, %fd49, %fd50;
	mov.u64 	%rd342, %rd36;
	mov.f64 	%fd306, %fd48;
	@%p191 bra 	$L__BB5_42;
	setp.lt.f64 	%p192, %fd50, %fd49;
	mov.u64 	%rd342, %rd341;
	mov.f64 	%fd306, %fd305;
	@%p192 bra 	$L__BB5_42;
	setp.lt.s64 	%p193, %rd341, %rd36;
	min.s64 	%rd342, %rd341, %rd36;
	selp.f64 	%fd306, %fd305, %fd48, %p193;
$L__BB5_42:
	mov.b64 	%rd315, %fd306;
	mov.b64 	{%r353, %r358}, %rd315;
	mov.b32 	%r369, 16;
	mov.b32 	%r370, 31;
	mov.b32 	%r371, -1;
	// begin inline asm
	shfl.sync.down.b32 %r352, %r353, %r369, %r370, %r371;
	// end inline asm
	// begin inline asm
	shfl.sync.down.b32 %r357, %r358, %r369, %r370, %r371;
	// end inline asm
	mov.b64 	%rd316, {%r352, %r357};
	mov.b64 	%fd53, %rd316;
	mov.b64 	{%r363, %r368}, %rd342;
	// begin inline asm
	shfl.sync.down.b32 %r362, %r363, %r369, %r370, %r371;
	// end inline asm
	// begin inline asm
	shfl.sync.down.b32 %r367, %r368, %r369, %r370, %r371;
	// end inline asm
	mov.b64 	%rd39, {%r362, %r367};
	setp.gt.s32 	%p194, %r271, 15;
	mov.u64 	%rd394, %rd342;
	mov.f64 	%fd357, %fd306;
	@%p194 bra 	$L__BB5_46;
	abs.f64 	%fd54, %fd306;
	abs.f64 	%fd55, %fd53;
	setp.lt.f64 	%p195, %fd54, %fd55;
	mov.u64 	%rd394, %rd39;
	mov.f64 	%fd357, %fd53;
	@%p195 bra 	$L__BB5_46;
	setp.lt.f64 	%p196, %fd55, %fd54;
	mov.u64 	%rd394, %rd342;
	mov.f64 	%fd357, %fd306;
	@%p196 bra 	$L__BB5_46;
	setp.lt.s64 	%p197, %rd342, %rd39;
	min.s64 	%rd394, %rd342, %rd39;
	selp.f64 	%fd357, %fd306, %fd53, %p197;
$L__BB5_46:
	setp.ne.s32 	%p198, %r271, 0;
	@%p198 bra 	$L__BB5_48;
	shr.u32 	%r372, %r1, 1;
	and.b32  	%r373, %r372, 496;
	mov.u32 	%r374, _ZN6thrust24THRUST_300001_SM_1000_NS8cuda_cub4core6detail5shmemE;
	add.s32 	%r375, %r374, %r373;
	st.shared.f64 	[%r375+8], %fd357;
	st.shared.u64 	[%r375+16], %rd394;
$L__BB5_48:
	bar.sync 	0;
	setp.ne.s32 	%p199, %r1, 0;
	@%p199 bra 	$L__BB5_209;
	ld.shared.f64 	%fd58, [_ZN6thrust24THRUST_300001_SM_1000_NS8cuda_cub4core6detail5shmemE+24];
	ld.shared.u64 	%rd42, [_ZN6thrust24THRUST_300001_SM_1000_NS8cuda_cub4core6detail5shmemE+32];
	abs.f64 	%fd59, %fd357;
	abs.f64 	%fd60, %fd58;
	setp.lt.f64 	%p200, %fd59, %fd60;
	mov.u64 	%rd344, %rd42;
	mov.f64 	%fd308, %fd58;
	@%p200 bra 	$L__BB5_52;
	setp.lt.f64 	%p201, %fd60, %fd59;
	mov.u64 	%rd344, %rd394;
	mov.f64 	%fd308, %fd357;
	@%p201 bra 	$L__BB5_52;
	setp.lt.s64 	%p202, %rd394, %rd42;
	min.s64 	%rd344, %rd394, %rd42;
	selp.f64 	%fd308, %fd357, %fd58, %p202;
$L__BB5_52:
	ld.shared.f64 	%fd63, [_ZN6thrust24THRUST_300001_SM_1000_NS8cuda_cub4core6detail5shmemE+40];
	ld.shared.u64 	%rd45, [_ZN6thrust24THRUST_300001_SM_1000_NS8cuda_cub4core6detail5shmemE+48];
	abs.f64 	%fd64, %fd308;
	abs.f64 	%fd65, %fd63;
	setp.lt.f64 	%p203, %fd64, %fd65;
	mov.u64 	%rd345, %rd45;
	mov.f64 	%fd309, %fd63;
	@%p203 bra 	$L__BB5_55;
	setp.lt.f64 	%p204, %fd65, %fd64;
	mov.u64 	%rd345, %rd344;
	mov.f64 	%fd309, %fd308;
	@%p204 bra 	$L__BB5_55;
	setp.lt.s64 	%p205, %rd344, %rd45;
	min.s64 	%rd345, %rd344, %rd45;
	selp.f64 	%fd309, %fd308, %fd63, %p205;
$L__BB5_55:
	ld.shared.f64 	%fd68, [_ZN6thrust24THRUST_300001_SM_1000_NS8cuda_cub4core6detail5shmemE+56];
	ld.shared.u64 	%rd48, [_ZN6thrust24THRUST_300001_SM_1000_NS8cuda_cub4core6detail5shmemE+64];
	abs.f64 	%fd69, %fd309;
	abs.f64 	%fd70, %fd68;
	setp.lt.f64 	%p206, %fd69, %fd70;
	mov.u64 	%rd346, %rd48;
	mov.f64 	%fd310, %fd68;
	@%p206 bra 	$L__BB5_58;
	setp.lt.f64 	%p207, %fd70, %fd69;
	mov.u64 	%rd346, %rd345;
	mov.f64 	%fd310, %fd309;
	@%p207 bra 	$L__BB5_58;
	setp.lt.s64 	%p208, %rd345, %rd48;
	min.s64 	%rd346, %rd345, %rd48;
	selp.f64 	%fd310, %fd309, %fd68, %p208;
$L__BB5_58:
	ld.shared.f64 	%fd73, [_ZN6thrust24THRUST_300001_SM_1000_NS8cuda_cub4core6detail5shmemE+72];
	ld.shared.u64 	%rd51, [_ZN6thrust24THRUST_300001_SM_1000_NS8cuda_cub4core6detail5shmemE+80];
	abs.f64 	%fd74, %fd310;
	abs.f64 	%fd75, %fd73;
	setp.lt.f64 	%p209, %fd74, %fd75;
	mov.u64 	%rd347, %rd51;
	mov.f64 	%fd311, %fd73;
	@%p209 bra 	$L__BB5_61;
	setp.lt.f64 	%p210, %fd75, %fd74;
	mov.u64 	%rd347, %rd346;
	mov.f64 	%fd311, %fd310;
	@%p210 bra 	$L__BB5_61;
	setp.lt.s64 	%p211, %rd346, %rd51;
	min.s64 	%rd347, %rd346, %rd51;
	selp.f64 	%fd311, %fd310, %fd73, %p211;
$L__BB5_61:
	ld.shared.f64 	%fd78, [_ZN6thrust24THRUST_300001_SM_1000_NS8cuda_cub4core6detail5shmemE+88];
	ld.shared.u64 	%rd54, [_ZN6thrust24THRUST_300001_SM_1000_NS8cuda_cub4core6detail5shmemE+96];
	abs.f64 	%fd79, %fd311;
	abs.f64 	%fd80, %fd78;
	setp.lt.f64 	%p212, %fd79, %fd80;
	mov.u64 	%rd348, %rd54;
	mov.f64 	%fd312, %fd78;
	@%p212 bra 	$L__BB5_64;
	setp.lt.f64 	%p213, %fd80, %fd79;
	mov.u64 	%rd348, %rd347;
	mov.f64 	%fd312, %fd311;
	@%p213 bra 	$L__BB5_64;
	setp.lt.s64 	%p214, %rd347, %rd54;
	min.s64 	%rd348, %rd347, %rd54;
	selp.f64 	%fd312, %fd311, %fd78, %p214;
$L__BB5_64:
	ld.shared.f64 	%fd83, [_ZN6thrust24THRUST_300001_SM_1000_NS8cuda_cub4core6detail5shmemE+104];
	ld.shared.u64 	%rd57, [_ZN6thrust24THRUST_300001_SM_1000_NS8cuda_cub4core6detail5shmemE+112];
	abs.f64 	%fd84, %fd312;
	abs.f64 	%fd85, %fd83;
	setp.lt.f64 	%p215, %fd84, %fd85;
	mov.u64 	%rd349, %rd57;
	mov.f64 	%fd313, %fd83;
	@%p215 bra 	$L__BB5_67;
	setp.lt.f64 	%p216, %fd85, %fd84;
	mov.u64 	%rd349, %rd348;
	mov.f64 	%fd313, %fd312;
	@%p216 bra 	$L__BB5_67;
	setp.lt.s64 	%p217, %rd348, %rd57;
	min.s64 	%rd349, %rd348, %rd57;
	selp.f64 	%fd313, %fd312, %fd83, %p217;
$L__BB5_67:
	ld.shared.f64 	%fd88, [_ZN6thrust24THRUST_300001_SM_1000_NS8cuda_cub4core6detail5shmemE+120];
	ld.shared.u64 	%rd60, [_ZN6thrust24THRUST_300001_SM_1000_NS8cuda_cub4core6detail5shmemE+128];
	abs.f64 	%fd89, %fd313;
	abs.f64 	%fd90, %fd88;
	setp.lt.f64 	%p218, %fd89, %fd90;
	mov.u64 	%rd394, %rd60;
	mov.f64 	%fd357, %fd88;
	@%p218 bra 	$L__BB5_209;
	setp.lt.f64 	%p219, %fd90, %fd89;
	mov.u64 	%rd394, %rd349;
	mov.f64 	%fd357, %fd313;
	@%p219 bra 	$L__BB5_209;
	setp.lt.s64 	%p220, %rd349, %rd60;
	min.s64 	%rd394, %rd349, %rd60;
	selp.f64 	%fd357, %fd313, %fd88, %p220;
	bra.uni 	$L__BB5_209;
$L__BB5_70:
	// begin inline asm
	mov.u32 %r158, %laneid;
	// end inline asm
	and.b32  	%r179, %r1, 992;
	add.s32 	%r180, %r179, 32;
	setp.gt.s32 	%p127, %r180, %r37;
	not.b32 	%r181, %r179;
	add.s32 	%r182, %r37, %r181;
	selp.b32 	%r177, %r182, 31, %p127;
	mov.b64 	%rd297, %fd301;
	mov.b64 	{%r160, %r165}, %rd297;
	mov.b32 	%r176, 1;
	mov.b32 	%r178, -1;
	// begin inline asm
	shfl.sync.down.b32 %r159, %r160, %r176, %r177, %r178;
	// end inline asm
	// begin inline asm
	shfl.sync.down.b32 %r164, %r165, %r176, %r177, %r178;
	// end inline asm
	mov.b64 	%rd298, {%r159, %r164};
	mov.b64 	%fd92, %rd298;
	mov.b64 	{%r170, %r175}, %rd337;
	// begin inline asm
	shfl.sync.down.b32 %r169, %r170, %r176, %r177, %r178;
	// end inline asm
	// begin inline asm
	shfl.sync.down.b32 %r174, %r175, %r176, %r177, %r178;
	// end inline asm
	mov.b64 	%rd62, {%r169, %r174};
	setp.ge.s32 	%p128, %r158, %r177;
	mov.u64 	%rd350, %rd337;
	mov.f64 	%fd314, %fd301;
	@%p128 bra 	$L__BB5_74;
	abs.f64 	%fd93, %fd301;
	abs.f64 	%fd94, %fd92;
	setp.lt.f64 	%p129, %fd93, %fd94;
	mov.u64 	%rd350, %rd62;
	mov.f64 	%fd314, %fd92;
	@%p129 bra 	$L__BB5_74;
	setp.lt.f64 	%p130, %fd94, %fd93;
	mov.u64 	%rd350, %rd337;
	mov.f64 	%fd314, %fd301;
	@%p130 bra 	$L__BB5_74;
	setp.lt.s64 	%p131, %rd337, %rd62;
	min.s64 	%rd350, %rd337, %rd62;
	selp.f64 	%fd314, %fd301, %fd92, %p131;
$L__BB5_74:
	mov.b64 	%rd299, %fd314;
	mov.b64 	{%r184, %r189}, %rd299;
	mov.b32 	%r200, 2;
	mov.b32 	%r202, -1;
	// begin inline asm
	shfl.sync.down.b32 %r183, %r184, %r200, %r177, %r202;
	// end inline asm
	// begin inline asm
	shfl.sync.down.b32 %r188, %r189, %r200, %r177, %r202;
	// end inline asm
	mov.b64 	%rd300, {%r183, %r188};
	mov.b64 	%fd97, %rd300;
	mov.b64 	{%r194, %r199}, %rd350;
	// begin inline asm
	shfl.sync.down.b32 %r193, %r194, %r200, %r177, %r202;
	// end inline asm
	// begin inline asm
	shfl.sync.down.b32 %r198, %r199, %r200, %r177, %r202;
	// end inline asm
	mov.b64 	%rd65, {%r193, %r198};
	add.s32 	%r203, %r158, 2;
	setp.gt.s32 	%p132, %r203, %r177;
	mov.u64 	%rd351, %rd350;
	mov.f64 	%fd315, %fd314;
	@%p132 bra 	$L__BB5_78;
	abs.f64 	%fd98, %fd314;
	abs.f64 	%fd99, %fd97;
	setp.lt.f64 	%p133, %fd98, %fd99;
	mov.u64 	%rd351, %rd65;
	mov.f64 	%fd315, %fd97;
	@%p133 bra 	$L__BB5_78;
	setp.lt.f64 	%p134, %fd99, %fd98;
	mov.u64 	%rd351, %rd350;
	mov.f64 	%fd315, %fd314;
	@%p134 bra 	$L__BB5_78;
	setp.lt.s64 	%p135, %rd350, %rd65;
	min.s64 	%rd351, %rd350, %rd65;
	selp.f64 	%fd315, %fd314, %fd97, %p135;
$L__BB5_78:
	mov.b64 	%rd301, %fd315;
	mov.b64 	{%r205, %r210}, %rd301;
	mov.b32 	%r221, 4;
	mov.b32 	%r223, -1;
	// begin inline asm
	shfl.sync.down.b32 %r204, %r205, %r221, %r177, %r223;
	// end inline asm
	// begin inline asm
	shfl.sync.down.b32 %r209, %r210, %r221, %r177, %r223;
	// end inline asm
	mov.b64 	%rd302, {%r204, %r209};
	mov.b64 	%fd102, %rd302;
	mov.b64 	{%r215, %r220}, %rd351;
	// begin inline asm
	shfl.sync.down.b32 %r214, %r215, %r221, %r177, %r223;
	// end inline asm
	// begin inline asm
	shfl.sync.down.b32 %r219, %r220, %r221, %r177, %r223;
	// end inline asm
	mov.b64 	%rd68, {%r214, %r219};
	add.s32 	%r224, %r158, 4;
	setp.gt.s32 	%p136, %r224, %r177;
	mov.u64 	%rd352, %rd351;
	mov.f64 	%fd316, %fd315;
	@%p136 bra 	$L__BB5_82;
	abs.f64 	%fd103, %fd315;
	abs.f64 	%fd104, %fd102;
	setp.lt.f64 	%p137, %fd103, %fd104;
	mov.u64 	%rd352, %rd68;
	mov.f64 	%fd316, %fd102;
	@%p137 bra 	$L__BB5_82;
	setp.lt.f64 	%p138, %fd104, %fd103;
	mov.u64 	%rd352, %rd351;
	mov.f64 	%fd316, %fd315;
	@%p138 bra 	$L__BB5_82;
	setp.lt.s64 	%p139, %rd351, %rd68;
	min.s64 	%rd352, %rd351, %rd68;
	selp.f64 	%fd316, %fd315, %fd102, %p139;
$L__BB5_82:
	mov.b64 	%rd303, %fd316;
	mov.b64 	{%r226, %r231}, %rd303;
	mov.b32 	%r242, 8;
	mov.b32 	%r244, -1;
	// begin inline asm
	shfl.sync.down.b32 %r225, %r226, %r242, %r177, %r244;
	// end inline asm
	// begin inline asm
	shfl.sync.down.b32 %r230, %r231, %r242, %r177, %r244;
	// end inline asm
	mov.b64 	%rd304, {%r225, %r230};
	mov.b64 	%fd107, %rd304;
	mov.b64 	{%r236, %r241}, %rd352;
	// begin inline asm
	shfl.sync.down.b32 %r235, %r236, %r242, %r177, %r244;
	// end inline asm
	// begin inline asm
	shfl.sync.down.b32 %r240, %r241, %r242, %r177, %r244;
	// end inline asm
	mov.b64 	%rd71, {%r235, %r240};
	add.s32 	%r245, %r158, 8;
	setp.gt.s32 	%p140, %r245, %r177;
	mov.u64 	%rd353, %rd352;
	mov.f64 	%fd317, %fd316;
	@%p140 bra 	$L__BB5_86;
	abs.f64 	%fd108, %fd316;
	abs.f64 	%fd109, %fd107;
	setp.lt.f64 	%p141, %fd108, %fd109;
	mov.u64 	%rd353, %rd71;
	mov.f64 	%fd317, %fd107;
	@%p141 bra 	$L__BB5_86;
	setp.lt.f64 	%p142, %fd109, %fd108;
	mov.u64 	%rd353, %rd352;
	mov.f64 	%fd317, %fd316;
	@%p142 bra 	$L__BB5_86;
	setp.lt.s64 	%p143, %rd352, %rd71;
	min.s64 	%rd353, %rd352, %rd71;
	selp.f64 	%fd317, %fd316, %fd107, %p143;
$L__BB5_86:
	mov.b64 	%rd305, %fd317;
	mov.b64 	{%r247, %r252}, %rd305;
	mov.b32 	%r263, 16;
	mov.b32 	%r265, -1;
	// begin inline asm
	shfl.sync.down.b32 %r246, %r247, %r263, %r177, %r265;
	// end inline asm
	// begin inline asm
	shfl.sync.down.b32 %r251, %r252, %r263, %r177, %r265;
	// end inline asm
	mov.b64 	%rd306, {%r246, %r251};
	mov.b64 	%fd112, %rd306;
	mov.b64 	{%r257, %r262}, %rd353;
	// begin inline asm
	shfl.sync.down.b32 %r256, %r257, %r263, %r177, %r265;
	// end inline asm
	// begin inline asm
	shfl.sync.down.b32 %r261, %r262, %r263, %r177, %r265;
	// end inline asm
	mov.b64 	%rd74, {%r256, %r261};
	add.s32 	%r266, %r158, 16;
	setp.gt.s32 	%p144, %r266, %r177;
	mov.u64 	%rd394, %rd353;
	mov.f64 	%fd357, %fd317;
	@%p144 bra 	$L__BB5_90;
	abs.f64 	%fd113, %fd317;
	abs.f64 	%fd114, %fd112;
	setp.lt.f64 	%p145, %fd113, %fd114;
	mov.u64 	%rd394, %rd74;
	mov.f64 	%fd357, %fd112;
	@%p145 bra 	$L__BB5_90;
	setp.lt.f64 	%p146, %fd114, %fd113;
	mov.u64 	%rd394, %rd353;
	mov.f64 	%fd357, %fd317;
	@%p146 bra 	$L__BB5_90;
	setp.lt.s64 	%p147, %rd353, %rd74;
	min.s64 	%rd394, %rd353, %rd74;
	selp.f64 	%fd357, %fd317, %fd112, %p147;
$L__BB5_90:
	setp.ne.s32 	%p148, %r158, 0;
	@%p148 bra 	$L__BB5_92;
	shr.u32 	%r267, %r1, 1;
	and.b32  	%r268, %r267, 496;
	mov.u32 	%r269, _ZN6thrust24THRUST_300001_SM_1000_NS8cuda_cub4core6detail5shmemE;
	add.s32 	%r270, %r269, %r268;
	st.shared.f64 	[%r270+8], %fd357;
	st.shared.u64 	[%r270+16], %rd394;
$L__BB5_92:
	bar.sync 	0;
	setp.ne.s32 	%p149, %r1, 0;
	@%p149 bra 	$L__BB5_209;
	setp.lt.s32 	%p150, %r37, 33;
	mov.f64 	%fd319, %fd357;
	mov.u64 	%rd355, %rd394;
	@%p150 bra 	$L__BB5_97;
	ld.shared.f64 	%fd117, [_ZN6thrust24THRUST_300001_SM_1000_NS8cuda_cub4core6detail5shmemE+24];
	ld.shared.u64 	%rd77, [_ZN6thrust24THRUST_300001_SM_1000_NS8cuda_cub4core6detail5shmemE+32];
	abs.f64 	%fd118, %fd357;
	abs.f64 	%fd119, %fd117;
	setp.lt.f64 	%p151, %fd118, %fd119;
	mov.f64 	%fd319, %fd117;
	mov.u64 	%rd355, %rd77;
	@%p151 bra 	$L__BB5_97;
	setp.lt.f64 	%p152, %fd119, %fd118;
	mov.f64 	%fd319, %fd357;
	mov.u64 	%rd355, %rd394;
	@%p152 bra 	$L__BB5_97;
	setp.lt.s64 	%p153, %rd394, %rd77;
	min.s64 	%rd355, %rd394, %rd77;
	selp.f64 	%fd319, %fd357, %fd117, %p153;
$L__BB5_97:
	setp.lt.s32 	%p154, %r37, 65;
	mov.f64 	%fd320, %fd319;
	mov.u64 	%rd356, %rd355;
	@%p154 bra 	$L__BB5_101;
	ld.shared.f64 	%fd122, [_ZN6thrust24THRUST_300001_SM_1000_NS8cuda_cub4core6detail5shmemE+40];
	ld.shared.u64 	%rd80, [_ZN6thrust24THRUST_300001_SM_1000_NS8cuda_cub4core6detail5shmemE+48];
	abs.f64 	%fd123, %fd319;
	abs.f64 	%fd124, %fd122;
	setp.lt.f64 	%p155, %fd123, %fd124;
	mov.f64 	%fd320, %fd122;
	mov.u64 	%rd356, %rd80;
	@%p155 bra 	$L__BB5_101;
	setp.lt.f64 	%p156, %fd124, %fd123;
	mov.f64 	%fd320, %fd319;
	mov.u64 	%rd356, %rd355;
	@%p156 bra 	$L__BB5_101;
	setp.lt.s64 	%p157, %rd355, %rd80;
	min.s64 	%rd356, %rd355, %rd80;
	selp.f64 	%fd320, %fd319, %fd122, %p157;
$L__BB5_101:
	setp.lt.s32 	%p158, %r37, 97;
	mov.f64 	%fd321, %fd320;
	mov.u64 	%rd357, %rd356;
	@%p158 bra 	$L__BB5_105;
	ld.shared.f64 	%fd127, [_ZN6thrust24THRUST_300001_SM_1000_NS8cuda_cub4core6detail5shmemE+56];
	ld.shared.u64 	%rd83, [_ZN6thrust24THRUST_300001_SM_1000_NS8cuda_cub4core6detail5shmemE+64];
	abs.f64 	%fd128, %fd320;
	abs.f64 	%fd129, %fd127;
	setp.lt.f64 	%p159, %fd128, %fd129;
	mov.f64 	%fd321, %fd127;
	mov.u64 	%rd357, %rd83;
	@%p159 bra 	$L__BB5_105;
	setp.lt.f64 	%p160, %fd129, %fd128;
	mov.f64 	%fd321, %fd320;
	mov.u64 	%rd357, %rd356;
	@%p160 bra 	$L__BB5_105;
	setp.lt.s64 	%p161, %rd356, %rd83;
	min.s64 	%rd357, %rd356, %rd83;
	selp.f64 	%fd321, %fd320, %fd127, %p161;
$L__BB5_105:
	setp.lt.s32 	%p162, %r37, 129;
	mov.f64 	%fd322, %fd321;
	mov.u64 	%rd358, %rd357;
	@%p162 bra 	$L__BB5_109;
	ld.shared.f64 	%fd132, [_ZN6thrust24THRUST_300001_SM_1000_NS8cuda_cub4core6detail5shmemE+72];
	ld.shared.u64 	%rd86, [_ZN6thrust24THRUST_300001_SM_1000_NS8cuda_cub4core6detail5shmemE+80];
	abs.f64 	%fd133, %fd321;
	abs.f64 	%fd134, %fd132;
	setp.lt.f64 	%p163, %fd133, %fd134;
	mov.f64 	%fd322, %fd132;
	mov.u64 	%rd358, %rd86;
	@%p163 bra 	$L__BB5_109;
	setp.lt.f64 	%p164, %fd134, %fd133;
	mov.f64 	%fd322, %fd321;
	mov.u64 	%rd358, %rd357;
	@%p164 bra 	$L__BB5_109;
	setp.lt.s64 	%p165, %rd357, %rd86;
	min.s64 	%rd358, %rd357, %rd86;
	selp.f64 	%fd322, %fd321, %fd132, %p165;
$L__BB5_109:
	setp.lt.s32 	%p166, %r37, 161;
	mov.f64 	%fd323, %fd322;
	mov.u64 	%rd359, %rd358;
	@%p166 bra 	$L__BB5_113;
	ld.shared.f64 	%fd137, [_ZN6thrust24THRUST_300001_SM_1000_NS8cuda_cub4core6detail5shmemE+88];
	ld.shared.u64 	%rd89, [_ZN6thrust24THRUST_300001_SM_1000_NS8cuda_cub4core6detail5shmemE+96];
	abs.f64 	%fd138, %fd322;
	abs.f64 	%fd139, %fd137;
	setp.lt.f64 	%p167, %fd138, %fd139;
	mov.f64 	%fd323, %fd137;
	mov.u64 	%rd359, %rd89;
	@%p167 bra 	$L__BB5_113;
	setp.lt.f64 	%p168, %fd139, %fd138;
	mov.f64 	%fd323, %fd322;
	mov.u64 	%rd359, %rd358;
	@%p168 bra 	$L__BB5_113;
	setp.lt.s64 	%p169, %rd358, %rd89;
	min.s64 	%rd359, %rd358, %rd89;
	selp.f64 	%fd323, %fd322, %fd137, %p169;
$L__BB5_113:
	setp.lt.s32 	%p170, %r37, 193;
	mov.f64 	%fd324, %fd323;
	mov.u64 	%rd360, %rd359;
	@%p170 bra 	$L__BB5_117;
	ld.shared.f64 	%fd142, [_ZN6thrust24THRUST_300001_SM_1000_NS8cuda_cub4core6detail5shmemE+104];
	ld.shared.u64 	%rd92, [_ZN6thrust24THRUST_300001_SM_1000_NS8cuda_cub4core6detail5shmemE+112];
	abs.f64 	%fd143, %fd323;
	abs.f64 	%fd144, %fd142;
	setp.lt.f64 	%p171, %fd143, %fd144;
	mov.f64 	%fd324, %fd142;
	mov.u64 	%rd360, %rd92;
	@%p171 bra 	$L__BB5_117;
	setp.lt.f64 	%p172, %fd144, %fd143;
	mov.f64 	%fd324, %fd323;
	mov.u64 	%rd360, %rd359;
	@%p172 bra 	$L__BB5_117;
	setp.lt.s64 	%p173, %rd359, %rd92;
	min.s64 	%rd360, %rd359, %rd92;
	selp.f64 	%fd324, %fd323, %fd142, %p173;
$L__BB5_117:
	setp.lt.s32 	%p174, %r37, 225;
	mov.u64 	%rd394, %rd360;
	mov.f64 	%fd357, %fd324;
	@%p174 bra 	$L__BB5_209;
	ld.shared.f64 	%fd147, [_ZN6thrust24THRUST_300001_SM_1000_NS8cuda_cub4core6detail5shmemE+120];
	ld.shared.u64 	%rd95, [_ZN6thrust24THRUST_300001_SM_1000_NS8cuda_cub4core6detail5shmemE+128];
	abs.f64 	%fd148, %fd324;
	abs.f64 	%fd149, %fd147;
	setp.lt.f64 	%p175, %fd148, %fd149;
	mov.u64 	%rd394, %rd95;
	mov.f64 	%fd357, %fd147;
	@%p175 bra 	$L__BB5_209;
	setp.lt.f64 	%p176, %fd149, %fd148;
	mov.u64 	%rd394, %rd360;
	mov.f64 	%fd357, %fd324;
	@%p176 bra 	$L__BB5_209;
	setp.lt.s64 	%p177, %rd360, %rd95;
	min.s64 	%rd394, %rd360, %rd95;
	selp.f64 	%fd357, %fd324, %fd147, %p177;
	bra.uni 	$L__BB5_209;
$L__BB5_121:
	ld.param.u64 	%rd318, [_ZN6thrust24THRUST_300001_SM_1000_NS8cuda_cub4core6detail13_kernel_agentINS1_8__reduce11ReduceAgentIPN4cuda3std3__45tupleIJdlEEESC_SB_iNS1_9__extrema9arg_max_fIdl10comparatorEEEEJSC_SC_iSG_EEEvDpT0__param_0];
	mov.u32 	%r16, %tid.x;
	mul.wide.u32 	%rd208, %r16, 16;
	add.s64 	%rd189, %rd318, %rd208;
	// begin inline asm
	ld.global.nc.u64 %rd188, [%rd189];
	// end inline asm
	add.s64 	%rd191, %rd189, 8;
	// begin inline asm
	ld.global.nc.u64 %rd190, [%rd191];
	// end inline asm
	mov.b64 	%fd151, %rd188;
	add.s64 	%rd193, %rd189, 4096;
	// begin inline asm
	ld.global.nc.u64 %rd192, [%rd193];
	// end inline asm
	add.s64 	%rd195, %rd189, 4104;
	// begin inline asm
	ld.global.nc.u64 %rd361, [%rd195];
	// end inline asm
	mov.b64 	%fd325, %rd192;
	add.s64 	%rd197, %rd189, 8192;
	// begin inline asm
	ld.global.nc.u64 %rd196, [%rd197];
	// end inline asm
	add.s64 	%rd199, %rd189, 8200;
	// begin inline asm
	ld.global.nc.u64 %rd362, [%rd199];
	// end inline asm
	mov.b64 	%fd326, %rd196;
	add.s64 	%rd201, %rd189, 12288;
	// begin inline asm
	ld.global.nc.u64 %rd200, [%rd201];
	// end inline asm
	add.s64 	%rd203, %rd189, 12296;
	// begin inline asm
	ld.global.nc.u64 %rd363, [%rd203];
	// end inline asm
	mov.b64 	%fd327, %rd200;
	add.s64 	%rd205, %rd189, 16384;
	// begin inline asm
	ld.global.nc.u64 %rd204, [%rd205];
	// end inline asm
	add.s64 	%rd207, %rd189, 16392;
	// begin inline asm
	ld.global.nc.u64 %rd381, [%rd207];
	// end inline asm
	mov.b64 	%fd344, %rd204;
	abs.f64 	%fd156, %fd151;
	abs.f64 	%fd157, %fd325;
	setp.lt.f64 	%p3, %fd156, %fd157;
	@%p3 bra 	$L__BB5_123;
	setp.lt.f64 	%p4, %fd157, %fd156;
	setp.lt.s64 	%p5, %rd190, %rd361;
	or.pred  	%p6, %p4, %p5;
	selp.b64 	%rd361, %rd190, %rd361, %p6;
	selp.f64 	%fd325, %fd151, %fd325, %p6;
$L__BB5_123:
	abs.f64 	%fd160, %fd325;
	abs.f64 	%fd161, %fd326;
	setp.lt.f64 	%p7, %fd160, %fd161;
	@%p7 bra 	$L__BB5_125;
	setp.lt.f64 	%p8, %fd161, %fd160;
	setp.lt.s64 	%p9, %rd361, %rd362;
	or.pred  	%p10, %p8, %p9;
	selp.b64 	%rd362, %rd361, %rd362, %p10;
	selp.f64 	%fd326, %fd325, %fd326, %p10;
$L__BB5_125:
	abs.f64 	%fd164, %fd326;
	abs.f64 	%fd165, %fd327;
	setp.lt.f64 	%p11, %fd164, %fd165;
	@%p11 bra 	$L__BB5_127;
	setp.lt.f64 	%p12, %fd165, %fd164;
	setp.lt.s64 	%p13, %rd362, %rd363;
	or.pred  	%p14, %p12, %p13;
	selp.b64 	%rd363, %rd362, %rd363, %p14;
	selp.f64 	%fd327, %fd326, %fd327, %p14;
$L__BB5_127:
	abs.f64 	%fd168, %fd327;
	abs.f64 	%fd169, %fd344;
	setp.lt.f64 	%p15, %fd168, %fd169;
	@%p15 bra 	$L__BB5_129;
	setp.lt.f64 	%p16, %fd169, %fd168;
	setp.lt.s64 	%p17, %rd363, %rd381;
	or.pred  	%p18, %p16, %p17;
	selp.b64 	%rd381, %rd363, %rd381, %p18;
	selp.f64 	%fd344, %fd327, %fd344, %p18;
$L__BB5_129:
	setp.lt.u32 	%p19, %r37, 2560;
	mov.b32 	%r383, 1280;
	@%p19 bra 	$L__BB5_142;
	mov.b32 	%r382, 1280;
	mov.f64 	%fd329, %fd344;
	mov.u64 	%rd365, %rd381;
$L__BB5_131:
	ld.param.u64 	%rd319, [_ZN6thrust24THRUST_300001_SM_1000_NS8cuda_cub4core6detail13_kernel_agentINS1_8__reduce11ReduceAgentIPN4cuda3std3__45tupleIJdlEEESC_SB_iNS1_9__extrema9arg_max_fIdl10comparatorEEEEJSC_SC_iSG_EEEvDpT0__param_0];
	add.s32 	%r40, %r382, %r16;
	mul.wide.u32 	%rd229, %r40, 16;
	add.s64 	%rd210, %rd319, %rd229;
	// begin inline asm
	ld.global.nc.u64 %rd209, [%rd210];
	// end inline asm
	add.s64 	%rd212, %rd210, 8;
	// begin inline asm
	ld.global.nc.u64 %rd366, [%rd212];
	// end inline asm
	mov.b64 	%fd330, %rd209;
	add.s64 	%rd214, %rd210, 4096;
	// begin inline asm
	ld.global.nc.u64 %rd213, [%rd214];
	// end inline asm
	add.s64 	%rd216, %rd210, 4104;
	// begin inline asm
	ld.global.nc.u64 %rd367, [%rd216];
	// end inline asm
	mov.b64 	%fd331, %rd213;
	add.s64 	%rd218, %rd210, 8192;
	// begin inline asm
	ld.global.nc.u64 %rd217, [%rd218];
	// end inline asm
	add.s64 	%rd220, %rd210, 8200;
	// begin inline asm
	ld.global.nc.u64 %rd368, [%rd220];
	// end inline asm
	mov.b64 	%fd332, %rd217;
	add.s64 	%rd222, %rd210, 12288;
	// begin inline asm
	ld.global.nc.u64 %rd221, [%rd222];
	// end inline asm
	add.s64 	%rd224, %rd210, 12296;
	// begin inline asm
	ld.global.nc.u64 %rd369, [%rd224];
	// end inline asm
	mov.b64 	%fd333, %rd221;
	add.s64 	%rd226, %rd210, 16384;
	// begin inline asm
	ld.global.nc.u64 %rd225, [%rd226];
	// end inline asm
	add.s64 	%rd228, %rd210, 16392;
	// begin inline asm
	ld.global.nc.u64 %rd381, [%rd228];
	// end inline asm
	mov.b64 	%fd344, %rd225;
	abs.f64 	%fd178, %fd329;
	abs.f64 	%fd179, %fd330;
	setp.lt.f64 	%p20, %fd178, %fd179;
	@%p20 bra 	$L__BB5_133;
	setp.lt.f64 	%p21, %fd179, %fd178;
	setp.lt.s64 	%p22, %rd365, %rd366;
	or.pred  	%p23, %p21, %p22;
	selp.b64 	%rd366, %rd365, %rd366, %p23;
	selp.f64 	%fd330, %fd329, %fd330, %p23;
$L__BB5_133:
	abs.f64 	%fd182, %fd330;
	abs.f64 	%fd183, %fd331;
	setp.lt.f64 	%p24, %fd182, %fd183;
	@%p24 bra 	$L__BB5_135;
	setp.lt.f64 	%p25, %fd183, %fd182;
	setp.lt.s64 	%p26, %rd366, %rd367;
	or.pred  	%p27, %p25, %p26;
	selp.b64 	%rd367, %rd366, %rd367, %p27;
	selp.f64 	%fd331, %fd330, %fd331, %p27;
$L__BB5_135:
	abs.f64 	%fd186, %fd331;
	abs.f64 	%fd187, %fd332;
	setp.lt.f64 	%p28, %fd186, %fd187;
	@%p28 bra 	$L__BB5_137;
	setp.lt.f64 	%p29, %fd187, %fd186;
	setp.lt.s64 	%p30, %rd367, %rd368;
	or.pred  	%p31, %p29, %p30;
	selp.b64 	%rd368, %rd367, %rd368, %p31;
	selp.f64 	%fd332, %fd331, %fd332, %p31;
$L__BB5_137:
	abs.f64 	%fd190, %fd332;
	abs.f64 	%fd191, %fd333;
	setp.lt.f64 	%p32, %fd190, %fd191;
	@%p32 bra 	$L__BB5_139;
	setp.lt.f64 	%p33, %fd191, %fd190;
	setp.lt.s64 	%p34, %rd368, %rd369;
	or.pred  	%p35, %p33, %p34;
	selp.b64 	%rd369, %rd368, %rd369, %p35;
	selp.f64 	%fd333, %fd332, %fd333, %p35;
$L__BB5_139:
	abs.f64 	%fd194, %fd333;
	abs.f64 	%fd195, %fd344;
	setp.lt.f64 	%p36, %fd194, %fd195;
	@%p36 bra 	$L__BB5_141;
	setp.lt.f64 	%p37, %fd195, %fd194;
	setp.lt.s64 	%p38, %rd369, %rd381;
	or.pred  	%p39, %p37, %p38;
	selp.b64 	%rd381, %rd369, %rd381, %p39;
	selp.f64 	%fd344, %fd333, %fd344, %p39;
$L__BB5_141:
	add.s32 	%r383, %r382, 1280;
	add.s32 	%r41, %r382, 2560;
	setp.le.s32 	%p40, %r41, %r37;
	mov.u32 	%r382, %r383;
	mov.f64 	%fd329, %fd344;
	mov.u64 	%rd365, %rd381;
	@%p40 bra 	$L__BB5_131;
$L__BB5_142:
	setp.le.s32 	%p41, %r37, %r383;
	@%p41 bra 	$L__BB5_165;
	sub.s32 	%r20, %r37, %r383;
	setp.ge.s32 	%p42, %r16, %r20;
	@%p42 bra 	$L__BB5_165;
	not.b32 	%r42, %r16;
	add.s32 	%r43, %r37, %r42;
	sub.s32 	%r21, %r43, %r383;
	and.b32  	%r44, %r21, 768;
	setp.eq.s32 	%p43, %r44, 768;
	mov.u32 	%r387, %r16;
	@%p43 bra 	$L__BB5_150;
	add.s32 	%r385, %r16, %r383;
	shr.u32 	%r45, %r21, 8;
	add.s32 	%r46, %r45, 1;
	and.b32  	%r47, %r46, 3;
	neg.s32 	%r384, %r47;
	mov.u32 	%r387, %r16;
$L__BB5_146:
	.pragma "nounroll";
	mov.u64 	%rd127, %rd381;
	mov.f64 	%fd199, %fd344;
	ld.param.u64 	%rd320, [_ZN6thrust24THRUST_300001_SM_1000_NS8cuda_cub4core6detail13_kernel_agentINS1_8__reduce11ReduceAgentIPN4cuda3std3__45tupleIJdlEEESC_SB_iNS1_9__extrema9arg_max_fIdl10comparatorEEEEJSC_SC_iSG_EEEvDpT0__param_0];
	mul.wide.u32 	%rd235, %r385, 16;
	add.s64 	%rd232, %rd320, %rd235;
	// begin inline asm
	ld.global.nc.u64 %rd231, [%rd232];
	// end inline asm
	add.s64 	%rd234, %rd232, 8;
	// begin inline asm
	ld.global.nc.u64 %rd233, [%rd234];
	// end inline asm
	mov.b64 	%fd200, %rd231;
	abs.f64 	%fd201, %fd199;
	abs.f64 	%fd202, %fd200;
	setp.lt.f64 	%p44, %fd201, %fd202;
	mov.f64 	%fd344, %fd200;
	mov.u64 	%rd381, %rd233;
	@%p44 bra 	$L__BB5_149;
	setp.lt.f64 	%p45, %fd202, %fd201;
	mov.f64 	%fd344, %fd199;
	mov.u64 	%rd381, %rd127;
	@%p45 bra 	$L__BB5_149;
	setp.lt.s64 	%p46, %rd127, %rd233;
	selp.f64 	%fd344, %fd199, %fd200, %p46;
	min.s64 	%rd381, %rd127, %rd233;
$L__BB5_149:
	add.s32 	%r387, %r387, 256;
	add.s32 	%r385, %r385, 256;
	add.s32 	%r384, %r384, 1;
	setp.ne.s32 	%p47, %r384, 0;
	@%p47 bra 	$L__BB5_146;
$L__BB5_150:
	setp.lt.u32 	%p48, %r21, 768;
	@%p48 bra 	$L__BB5_165;
	ld.param.u64 	%rd321, [_ZN6thrust24THRUST_300001_SM_1000_NS8cuda_cub4core6detail13_kernel_agentINS1_8__reduce11ReduceAgentIPN4cuda3std3__45tupleIJdlEEESC_SB_iNS1_9__extrema9arg_max_fIdl10comparatorEEEEJSC_SC_iSG_EEEvDpT0__param_0];
	cvt.u64.u32 	%rd236, %r387;
	cvt.u64.u32 	%rd237, %r383;
	add.s64 	%rd238, %rd236, %rd237;
	shl.b64 	%rd239, %rd238, 4;
	add.s64 	%rd240, %rd239, %rd321;
	add.s64 	%rd376, %rd240, 12296;
	add.s32 	%r388, %r387, %r383;
$L__BB5_152:
	ld.param.u64 	%rd322, [_ZN6thrust24THRUST_300001_SM_1000_NS8cuda_cub4core6detail13_kernel_agentINS1_8__reduce11ReduceAgentIPN4cuda3std3__45tupleIJdlEEESC_SB_iNS1_9__extrema9arg_max_fIdl10comparatorEEEEJSC_SC_iSG_EEEvDpT0__param_0];
	mul.wide.u32 	%rd245, %r388, 16;
	add.s64 	%rd242, %rd322, %rd245;
	// begin inline asm
	ld.global.nc.u64 %rd241, [%rd242];
	// end inline asm
	add.s64 	%rd244, %rd242, 8;
	// begin inline asm
	ld.global.nc.u64 %rd243, [%rd244];
	// end inline asm
	mov.b64 	%fd208, %rd241;
	abs.f64 	%fd209, %fd344;
	abs.f64 	%fd210, %fd208;
	setp.lt.f64 	%p49, %fd209, %fd210;
	mov.f64 	%fd341, %fd208;
	mov.u64 	%rd378, %rd243;
	@%p49 bra 	$L__BB5_155;
	setp.lt.f64 	%p50, %fd210, %fd209;
	mov.f64 	%fd341, %fd344;
	mov.u64 	%rd378, %rd381;
	@%p50 bra 	$L__BB5_155;
	setp.lt.s64 	%p51, %rd381, %rd243;
	selp.f64 	%fd341, %fd344, %fd208, %p51;
	min.s64 	%rd378, %rd381, %rd243;
$L__BB5_155:
	add.s64 	%rd247, %rd376, -8200;
	// begin inline asm
	ld.global.nc.u64 %rd246, [%rd247];
	// end inline asm
	add.s64 	%rd249, %rd376, -8192;
	// begin inline asm
	ld.global.nc.u64 %rd248, [%rd249];
	// end inline asm
	mov.b64 	%fd213, %rd246;
	abs.f64 	%fd214, %fd341;
	abs.f64 	%fd215, %fd213;
	setp.lt.f64 	%p52, %fd214, %fd215;
	mov.f64 	%fd342, %fd213;
	mov.u64 	%rd379, %rd248;
	@%p52 bra 	$L__BB5_158;
	setp.lt.f64 	%p53, %fd215, %fd214;
	mov.f64 	%fd342, %fd341;
	mov.u64 	%rd379, %rd378;
	@%p53 bra 	$L__BB5_158;
	setp.lt.s64 	%p54, %rd378, %rd248;
	selp.f64 	%fd342, %fd341, %fd213, %p54;
	min.s64 	%rd379, %rd378, %rd248;
$L__BB5_158:
	add.s64 	%rd251, %rd376, -4104;
	// begin inline asm
	ld.global.nc.u64 %rd250, [%rd251];
	// end inline asm
	add.s64 	%rd253, %rd376, -4096;
	// begin inline asm
	ld.global.nc.u64 %rd252, [%rd253];
	// end inline asm
	mov.b64 	%fd218, %rd250;
	abs.f64 	%fd219, %fd342;
	abs.f64 	%fd220, %fd218;
	setp.lt.f64 	%p55, %fd219, %fd220;
	mov.f64 	%fd343, %fd218;
	mov.u64 	%rd380, %rd252;
	@%p55 bra 	$L__BB5_161;
	setp.lt.f64 	%p56, %fd220, %fd219;
	mov.f64 	%fd343, %fd342;
	mov.u64 	%rd380, %rd379;
	@%p56 bra 	$L__BB5_161;
	setp.lt.s64 	%p57, %rd379, %rd252;
	selp.f64 	%fd343, %fd342, %fd218, %p57;
	min.s64 	%rd380, %rd379, %rd252;
$L__BB5_161:
	add.s64 	%rd255, %rd376, -8;
	// begin inline asm
	ld.global.nc.u64 %rd254, [%rd255];
	// end inline asm
	// begin inline asm
	ld.global.nc.u64 %rd256, [%rd376];
	// end inline asm
	mov.b64 	%fd223, %rd254;
	abs.f64 	%fd224, %fd343;
	abs.f64 	%fd225, %fd223;
	setp.lt.f64 	%p58, %fd224, %fd225;
	mov.f64 	%fd344, %fd223;
	mov.u64 	%rd381, %rd256;
	@%p58 bra 	$L__BB5_164;
	setp.lt.f64 	%p59, %fd225, %fd224;
	mov.f64 	%fd344, %fd343;
	mov.u64 	%rd381, %rd380;
	@%p59 bra 	$L__BB5_164;
	setp.lt.s64 	%p60, %rd380, %rd256;
	selp.f64 	%fd344, %fd343, %fd223, %p60;
	min.s64 	%rd381, %rd380, %rd256;
$L__BB5_164:
	add.s32 	%r387, %r387, 1024;
	add.s64 	%rd376, %rd376, 16384;
	add.s32 	%r388, %r388, 1024;
	setp.lt.s32 	%p61, %r387, %r20;
	@%p61 bra 	$L__BB5_152;
$L__BB5_165:
	// begin inline asm
	mov.u32 %r48, %laneid;
	// end inline asm
	mov.b64 	%rd258, %fd344;
	mov.b64 	{%r50, %r55}, %rd258;
	mov.b32 	%r66, 1;
	mov.b32 	%r67, 31;
	mov.b32 	%r68, -1;
	// begin inline asm
	shfl.sync.down.b32 %r49, %r50, %r66, %r67, %r68;
	// end inline asm
	// begin inline asm
	shfl.sync.down.b32 %r54, %r55, %r66, %r67, %r68;
	// end inline asm
	mov.b64 	%rd259, {%r49, %r54};
	mov.b64 	%fd229, %rd259;
	mov.b64 	{%r60, %r65}, %rd381;
	// begin inline asm
	shfl.sync.down.b32 %r59, %r60, %r66, %r67, %r68;
	// end inline asm
	// begin inline asm
	shfl.sync.down.b32 %r64, %r65, %r66, %r67, %r68;
	// end inline asm
	mov.b64 	%rd150, {%r59, %r64};
	setp.gt.s32 	%p62, %r48, 30;
	mov.f64 	%fd346, %fd344;
	mov.u64 	%rd383, %rd381;
	@%p62 bra 	$L__BB5_169;
	abs.f64 	%fd230, %fd344;
	abs.f64 	%fd231, %fd229;
	setp.lt.f64 	%p63, %fd230, %fd231;
	mov.f64 	%fd346, %fd229;
	mov.u64 	%rd383, %rd150;
	@%p63 bra 	$L__BB5_169;
	setp.lt.f64 	%p64, %fd231, %fd230;
	mov.f64 	%fd346, %fd344;
	mov.u64 	%rd383, %rd381;
	@%p64 bra 	$L__BB5_169;
	setp.lt.s64 	%p65, %rd381, %rd150;
	selp.f64 	%fd346, %fd344, %fd229, %p65;
	min.s64 	%rd383, %rd381, %rd150;
$L__BB5_169:
	mov.b64 	%rd260, %fd346;
	mov.b64 	{%r70, %r75}, %rd260;
	mov.b32 	%r86, 2;
	mov.b32 	%r87, 31;
	mov.b32 	%r88, -1;
	// begin inline asm
	shfl.sync.down.b32 %r69, %r70, %r86, %r87, %r88;
	// end inline asm
	// begin inline asm
	shfl.sync.down.b32 %r74, %r75, %r86, %r87, %r88;
	// end inline asm
	mov.b64 	%rd261, {%r69, %r74};
	mov.b64 	%fd234, %rd261;
	mov.b64 	{%r80, %r85}, %rd383;
	// begin inline asm
	shfl.sync.down.b32 %r79, %r80, %r86, %r87, %r88;
	// end inline asm
	// begin inline asm
	shfl.sync.down.b32 %r84, %r85, %r86, %r87, %r88;
	// end inline asm
	mov.b64 	%rd153, {%r79, %r84};
	setp.gt.s32 	%p66, %r48, 29;
	mov.f64 	%fd347, %fd346;
	mov.u64 	%rd384, %rd383;
	@%p66 bra 	$L__BB5_173;
	abs.f64 	%fd235, %fd346;
	abs.f64 	%fd236, %fd234;
	setp.lt.f64 	%p67, %fd235, %fd236;
	mov.f64 	%fd347, %fd234;
	mov.u64 	%rd384, %rd153;
	@%p67 bra 	$L__BB5_173;
	setp.lt.f64 	%p68, %fd236, %fd235;
	mov.f64 	%fd347, %fd346;
	mov.u64 	%rd384, %rd383;
	@%p68 bra 	$L__BB5_173;
	setp.lt.s64 	%p69, %rd383, %rd153;
	selp.f64 	%fd347, %fd346, %fd234, %p69;
	min.s64 	%rd384, %rd383, %rd153;
$L__BB5_173:
	mov.b64 	%rd262, %fd347;
	mov.b64 	{%r90, %r95}, %rd262;
	mov.b32 	%r106, 4;
	mov.b32 	%r107, 31;
	mov.b32 	%r108, -1;
	// begin inline asm
	shfl.sync.down.b32 %r89, %r90, %r106, %r107, %r108;
	// end inline asm
	// begin inline asm
	shfl.sync.down.b32 %r94, %r95, %r106, %r107, %r108;
	// end inline asm
	mov.b64 	%rd263, {%r89, %r94};
	mov.b64 	%fd239, %rd263;
	mov.b64 	{%r100, %r105}, %rd384;
	// begin inline asm
	shfl.sync.down.b32 %r99, %r100, %r106, %r107, %r108;
	// end inline asm
	// begin inline asm
	shfl.sync.down.b32 %r104, %r105, %r106, %r107, %r108;
	// end inline asm
	mov.b64 	%rd156, {%r99, %r104};
	setp.gt.s32 	%p70, %r48, 27;
	mov.f64 	%fd348, %fd347;
	mov.u64 	%rd385, %rd384;
	@%p70 bra 	$L__BB5_177;
	abs.f64 	%fd240, %fd347;
	abs.f64 	%fd241, %fd239;
	setp.lt.f64 	%p71, %fd240, %fd241;
	mov.f64 	%fd348, %fd239;
	mov.u64 	%rd385, %rd156;
	@%p71 bra 	$L__BB5_177;
	setp.lt.f64 	%p72, %fd241, %fd240;
	mov.f64 	%fd348, %fd347;
	mov.u64 	%rd385, %rd384;
	@%p72 bra 	$L__BB5_177;
	setp.lt.s64 	%p73, %rd384, %rd156;
	selp.f64 	%fd348, %fd347, %fd239, %p73;
	min.s64 	%rd385, %rd384, %rd156;
$L__BB5_177:
	mov.b64 	%rd264, %fd348;
	mov.b64 	{%r110, %r115}, %rd264;
	mov.b32 	%r126, 8;
	mov.b32 	%r127, 31;
	mov.b32 	%r128, -1;
	// begin inline asm
	shfl.sync.down.b32 %r109, %r110, %r126, %r127, %r128;
	// end inline asm
	// begin inline asm
	shfl.sync.down.b32 %r114, %r115, %r126, %r127, %r128;
	// end inline asm
	mov.b64 	%rd265, {%r109, %r114};
	mov.b64 	%fd244, %rd265;
	mov.b64 	{%r120, %r125}, %rd385;
	// begin inline asm
	shfl.sync.down.b32 %r119, %r120, %r126, %r127, %r128;
	// end inline asm
	// begin inline asm
	shfl.sync.down.b32 %r124, %r125, %r126, %r127, %r128;
	// end inline asm
	mov.b64 	%rd159, {%r119, %r124};
	setp.gt.s32 	%p74, %r48, 23;
	mov.f64 	%fd349, %fd348;
	mov.u64 	%rd386, %rd385;
	@%p74 bra 	$L__BB5_181;
	abs.f64 	%fd245, %fd348;
	abs.f64 	%fd246, %fd244;
	setp.lt.f64 	%p75, %fd245, %fd246;
	mov.f64 	%fd349, %fd244;
	mov.u64 	%rd386, %rd159;
	@%p75 bra 	$L__BB5_181;
	setp.lt.f64 	%p76, %fd246, %fd245;
	mov.f64 	%fd349, %fd348;
	mov.u64 	%rd386, %rd385;
	@%p76 bra 	$L__BB5_181;
	setp.lt.s64 	%p77, %rd385, %rd159;
	selp.f64 	%fd349, %fd348, %fd244, %p77;
	min.s64 	%rd386, %rd385, %rd159;
$L__BB5_181:
	mov.b64 	%rd266, %fd349;
	mov.b64 	{%r130, %r135}, %rd266;
	mov.b32 	%r146, 16;
	mov.b32 	%r147, 31;
	mov.b32 	%r148, -1;
	// begin inline asm
	shfl.sync.down.b32 %r129, %r130, %r146, %r147, %r148;
	// end inline asm
	// begin inline asm
	shfl.sync.down.b32 %r134, %r135, %r146, %r147, %r148;
	// end inline asm
	mov.b64 	%rd267, {%r129, %r134};
	mov.b64 	%fd249, %rd267;
	mov.b64 	{%r140, %r145}, %rd386;
	// begin inline asm
	shfl.sync.down.b32 %r139, %r140, %r146, %r147, %r148;
	// end inline asm
	// begin inline asm
	shfl.sync.down.b32 %r144, %r145, %r146, %r147, %r148;
	// end inline asm
	mov.b64 	%rd162, {%r139, %r144};
	setp.gt.s32 	%p78, %r48, 15;
	mov.f64 	%fd357, %fd349;
	mov.u64 	%rd394, %rd386;
	@%p78 bra 	$L__BB5_185;
	abs.f64 	%fd250, %fd349;
	abs.f64 	%fd251, %fd249;
	setp.lt.f64 	%p79, %fd250, %fd251;
	mov.f64 	%fd357, %fd249;
	mov.u64 	%rd394, %rd162;
	@%p79 bra 	$L__BB5_185;
	setp.lt.f64 	%p80, %fd251, %fd250;
	mov.f64 	%fd357, %fd349;
	mov.u64 	%rd394, %rd386;
	@%p80 bra 	$L__BB5_185;
	setp.lt.s64 	%p81, %rd386, %rd162;
	selp.f64 	%fd357, %fd349, %fd249, %p81;
	min.s64 	%rd394, %rd386, %rd162;
$L__BB5_185:
	setp.ne.s32 	%p82, %r48, 0;
	@%p82 bra 	$L__BB5_187;
	shr.u32 	%r149, %r16, 1;
	and.b32  	%r150, %r149, 496;
	mov.u32 	%r151, _ZN6thrust24THRUST_300001_SM_1000_NS8cuda_cub4core6detail5shmemE;
	add.s32 	%r152, %r151, %r150;
	st.shared.f64 	[%r152+8], %fd357;
	st.shared.u64 	[%r152+16], %rd394;
$L__BB5_187:
	bar.sync 	0;
	setp.ne.s32 	%p83, %r16, 0;
	@%p83 bra 	$L__BB5_209;
	ld.shared.f64 	%fd254, [_ZN6thrust24THRUST_300001_SM_1000_NS8cuda_cub4core6detail5shmemE+24];
	ld.shared.u64 	%rd165, [_ZN6thrust24THRUST_300001_SM_1000_NS8cuda_cub4core6detail5shmemE+32];
	abs.f64 	%fd255, %fd357;
	abs.f64 	%fd256, %fd254;
	setp.lt.f64 	%p84, %fd255, %fd256;
	mov.f64 	%fd351, %fd254;
	mov.u64 	%rd388, %rd165;
	@%p84 bra 	$L__BB5_191;
	setp.lt.f64 	%p85, %fd256, %fd255;
	mov.f64 	%fd351, %fd357;
	mov.u64 	%rd388, %rd394;
	@%p85 bra 	$L__BB5_191;
	setp.lt.s64 	%p86, %rd394, %rd165;
	selp.f64 	%fd351, %fd357, %fd254, %p86;
	min.s64 	%rd388, %rd394, %rd165;
$L__BB5_191:
	ld.shared.f64 	%fd259, [_ZN6thrust24THRUST_300001_SM_1000_NS8cuda_cub4core6detail5shmemE+40];
	ld.shared.u64 	%rd168, [_ZN6thrust24THRUST_300001_SM_1000_NS8cuda_cub4core6detail5shmemE+48];
	abs.f64 	%fd260, %fd351;
	abs.f64 	%fd261, %fd259;
	setp.lt.f64 	%p87, %fd260, %fd261;
	mov.f64 	%fd352, %fd259;
	mov.u64 	%rd389, %rd168;
	@%p87 bra 	$L__BB5_194;
	setp.lt.f64 	%p88, %fd261, %fd260;
	mov.f64 	%fd352, %fd351;
	mov.u64 	%rd389, %rd388;
	@%p88 bra 	$L__BB5_194;
	setp.lt.s64 	%p89, %rd388, %rd168;
	selp.f64 	%fd352, %fd351, %fd259, %p89;
	min.s64 	%rd389, %rd388, %rd168;
$L__BB5_194:
	ld.shared.f64 	%fd264, [_ZN6thrust24THRUST_300001_SM_1000_NS8cuda_cub4core6detail5shmemE+56];
	ld.shared.u64 	%rd171, [_ZN6thrust24THRUST_300001_SM_1000_NS8cuda_cub4core6detail5shmemE+64];
	abs.f64 	%fd265, %fd352;
	abs.f64 	%fd266, %fd264;
	setp.lt.f64 	%p90, %fd265, %fd266;
	mov.f64 	%fd353, %fd264;
	mov.u64 	%rd390, %rd171;
	@%p90 bra 	$L__BB5_197;
	setp.lt.f64 	%p91, %fd266, %fd265;
	mov.f64 	%fd353, %fd352;
	mov.u64 	%rd390, %rd389;
	@%p91 bra 	$L__BB5_197;
	setp.lt.s64 	%p92, %rd389, %rd171;
	selp.f64 	%fd353, %fd352, %fd264, %p92;
	min.s64 	%rd390, %rd389, %rd171;
$L__BB5_197:
	ld.shared.f64 	%fd269, [_ZN6thrust24THRUST_300001_SM_1000_NS8cuda_cub4core6detail5shmemE+72];
	ld.shared.u64 	%rd174, [_ZN6thrust24THRUST_300001_SM_1000_NS8cuda_cub4core6detail5shmemE+80];
	abs.f64 	%fd270, %fd353;
	abs.f64 	%fd271, %fd269;
	setp.lt.f64 	%p93, %fd270, %fd271;
	mov.f64 	%fd354, %fd269;
	mov.u64 	%rd391, %rd174;
	@%p93 bra 	$L__BB5_200;
	setp.lt.f64 	%p94, %fd271, %fd270;
	mov.f64 	%fd354, %fd353;
	mov.u64 	%rd391, %rd390;
	@%p94 bra 	$L__BB5_200;
	setp.lt.s64 	%p95, %rd390, %rd174;
	selp.f64 	%fd354, %fd353, %fd269, %p95;
	min.s64 	%rd391, %rd390, %rd174;
$L__BB5_200:
	ld.shared.f64 	%fd274, [_ZN6thrust24THRUST_300001_SM_1000_NS8cuda_cub4core6detail5shmemE+88];
	ld.shared.u64 	%rd177, [_ZN6thrust24THRUST_300001_SM_1000_NS8cuda_cub4core6detail5shmemE+96];
	abs.f64 	%fd275, %fd354;
	abs.f64 	%fd276, %fd274;
	setp.lt.f64 	%p96, %fd275, %fd276;
	mov.f64 	%fd355, %fd274;
	mov.u64 	%rd392, %rd177;
	@%p96 bra 	$L__BB5_203;
	setp.lt.f64 	%p97, %fd276, %fd275;
	mov.f64 	%fd355, %fd354;
	mov.u64 	%rd392, %rd391;
	@%p97 bra 	$L__BB5_203;
	setp.lt.s64 	%p98, %rd391, %rd177;
	selp.f64 	%fd355, %fd354, %fd274, %p98;
	min.s64 	%rd392, %rd391, %rd177;
$L__BB5_203:
	ld.shared.f64 	%fd279, [_ZN6thrust24THRUST_300001_SM_1000_NS8cuda_cub4core6detail5shmemE+104];
	ld.shared.u64 	%rd180, [_ZN6thrust24THRUST_300001_SM_1000_NS8cuda_cub4core6detail5shmemE+112];
	abs.f64 	%fd280, %fd355;
	abs.f64 	%fd281, %fd279;
	setp.lt.f64 	%p99, %fd280, %fd281;
	mov.f64 	%fd356, %fd279;
	mov.u64 	%rd393, %rd180;
	@%p99 bra 	$L__BB5_206;
	setp.lt.f64 	%p100, %fd281, %fd280;
	mov.f64 	%fd356, %fd355;
	mov.u64 	%rd393, %rd392;
	@%p100 bra 	$L__BB5_206;
	setp.lt.s64 	%p101, %rd392, %rd180;
	selp.f64 	%fd356, %fd355, %fd279, %p101;
	min.s64 	%rd393, %rd392, %rd180;
$L__BB5_206:
	ld.shared.f64 	%fd284, [_ZN6thrust24THRUST_300001_SM_1000_NS8cuda_cub4core6detail5shmemE+120];
	ld.shared.u64 	%rd183, [_ZN6thrust24THRUST_300001_SM_1000_NS8cuda_cub4core6detail5shmemE+128];
	abs.f64 	%fd285, %fd356;
	abs.f64 	%fd286, %fd284;
	setp.lt.f64 	%p102, %fd285, %fd286;
	mov.u64 	%rd394, %rd183;
	mov.f64 	%fd357, %fd284;
	@%p102 bra 	$L__BB5_209;
	setp.lt.f64 	%p103, %fd286, %fd285;
	mov.u64 	%rd394, %rd393;
	mov.f64 	%fd357, %fd356;
	@%p103 bra 	$L__BB5_209;
	setp.lt.s64 	%p104, %rd393, %rd183;
	selp.f64 	%fd357, %fd356, %fd284, %p104;
	min.s64 	%rd394, %rd393, %rd183;
$L__BB5_209:
	mov.u32 	%r376, %tid.x;
	setp.ne.s32 	%p221, %r376, 0;
	@%p221 bra 	$L__BB5_211;
	ld.param.u64 	%rd326, [_ZN6thrust24THRUST_300001_SM_1000_NS8cuda_cub4core6detail13_kernel_agentINS1_8__reduce11ReduceAgentIPN4cuda3std3__45tupleIJdlEEESC_SB_iNS1_9__extrema9arg_max_fIdl10comparatorEEEEJSC_SC_iSG_EEEvDpT0__param_1];
	cvta.to.global.u64 	%rd317, %rd326;
	st.global.f64 	[%rd317], %fd357;
	st.global.u64 	[%rd317+8], %rd394;
$L__BB5_211:
	ret;

}
	// .globl	_ZN6thrust24THRUST_300001_SM_1000_NS8cuda_cub4core6detail13_kernel_agentINS1_8__reduce11ReduceAgentINS0_12zip_iteratorIN4cuda3std3__45tupleIJNS0_10device_ptrIdEENS0_17counting_iteratorIlNS0_11use_defaultESF_SF_EEEEEEEPNSB_IJdlEEESJ_lNS1_9__extrema9arg_max_fIdl10comparatorEEEEJSI_SK_lSO_EEEvDpT0_
.visible .entry _ZN6thrust24THRUST_300001_SM_1000_NS8cuda_cub4core6detail13_kernel_agentINS1_8__reduce11ReduceAgentINS0_12zip_iteratorIN4cuda3std3__45tupleIJNS0_10device_ptrIdEENS0_17counting_iteratorIlNS0_11use_defaultESF_SF_EEEEEEEPNSB_IJdlEEESJ_lNS1_9__extrema9arg_max_fIdl10comparatorEEEEJSI_SK_lSO_EEEvDpT0_(
	.param .align 8 .b8 _ZN6thrust24THRUST_300001_SM_1000_NS8cuda_cub4core6detail13_kernel_agentINS1_8__reduce11ReduceAgentINS0_12zip_iteratorIN4cuda3std3__45tupleIJNS0_10device_ptrIdEENS0_17counting_iteratorIlNS0_11use_defaultESF_SF_EEEEEEEPNSB_IJdlEEESJ_lNS1_9__extrema9arg_max_fIdl10comparatorEEEEJSI_SK_lSO_EEEvDpT0__param_0[16],
	.param .u64 .ptr .align 1 _ZN6thrust24THRUST_300001_SM_1000_NS8cuda_cub4core6detail13_kernel_agentINS1_8__reduce11ReduceAgentINS0_12zip_iteratorIN4cuda3std3__45tupleIJNS0_10device_ptrIdEENS0_17counting_iteratorIlNS0_11use_defaultESF_SF_EEEEEEEPNSB_IJdlEEESJ_lNS1_9__extrema9arg_max_fIdl10comparatorEEEEJSI_SK_lSO_EEEvDpT0__param_1,
	.param .u64 _ZN6thrust24THRUST_300001_SM_1000_NS8cuda_cub4core6detail13_kernel_agentINS1_8__reduce11ReduceAgentINS0_12zip_iteratorIN4cuda3std3__45tupleIJNS0_10device_ptrIdEENS0_17counting_iteratorIlNS0_11use_defaultESF_SF_EEEEEEEPNSB_IJdlEEESJ_lNS1_9__extrema9arg_max_fIdl10comparatorEEEEJSI_SK_lSO_EEEvDpT0__param_2,
	.param .align 1 .b8 _ZN6thrust24THRUST_300001_SM_1000_NS8cuda_cub4core6detail13_kernel_agentINS1_8__reduce11ReduceAgentINS0_12zip_iteratorIN4cuda3std3__45tupleIJNS0_10device_ptrIdEENS0_17counting_iteratorIlNS0_11use_defaultESF_SF_EEEEEEEPNSB_IJdlEEESJ_lNS1_9__extrema9arg_max_fIdl10comparatorEEEEJSI_SK_lSO_EEEvDpT0__param_3[1]
)
.maxntid 256
{
	.reg .pred 	%p<213>;
	.reg .b32 	%r<391>;
	.reg .b64 	%rd<341>;
	.reg .b64 	%fd<352>;

	ld.param.u64 	%rd192, [_ZN6thrust24THRUST_300001_SM_1000_NS8cuda_cub4core6detail13_kernel_agentINS1_8__reduce11ReduceAgentINS0_12zip_iteratorIN4cuda3std3__45tupleIJNS0_10device_ptrIdEENS0_17counting_iteratorIlNS0_11use_defaultESF_SF_EEEEEEEPNSB_IJdlEEESJ_lNS1_9__extrema9arg_max_fIdl10comparatorEEEEJSI_SK_lSO_EEEvDpT0__param_0+8];
	ld.param.u64 	%rd191, [_ZN6thrust24THRUST_300001_SM_1000_NS8cuda_cub4core6detail13_kernel_agentINS1_8__reduce11ReduceAgentINS0_12zip_iteratorIN4cuda3std3__45tupleIJNS0_10device_ptrIdEENS0_17counting_iteratorIlNS0_11use_defaultESF_SF_EEEEEEEPNSB_IJdlEEESJ_lNS1_9__extrema9arg_max_fIdl10comparatorEEEEJSI_SK_lSO_EEEvDpT0__param_0];
	ld.param.u64 	%rd194, [_ZN6thrust24THRUST_300001_SM_1000_NS8cuda_cub4core6detail13_kernel_agentINS1_8__reduce11ReduceAgentINS0_12zip_iteratorIN4cuda3std3__45tupleIJNS0_10device_ptrIdEENS0_17counting_iteratorIlNS0_11use_defaultESF_SF_EEEEEEEPNSB_IJdlEEESJ_lNS1_9__extrema9arg_max_fIdl10comparatorEEEEJSI_SK_lSO_EEEvDpT0__param_2];
	setp.eq.s64 	%p1, %rd194, 0;
	@%p1 bra 	$L__BB6_206;
	cvta.to.global.u64 	%rd1, %rd191;
	setp.gt.s64 	%p2, %rd194, 1279;
	@%p2 bra 	$L__BB6_122;
	cvt.u32.u64 	%r1, %rd194;
	mov.u32 	%r2, %tid.x;
	setp.ge.s32 	%p96, %r2, %r1;
	mov.f64 	%fd298, 0d0000000000000000;
	mov.b64 	%rd283, 0;
	mov.u32 	%r385, %r2;
	@%p96 bra 	$L__BB6_4;
	cvt.u64.u32 	%rd239, %r2;
	mul.wide.u32 	%rd240, %r2, 8;
	add.s64 	%rd241, %rd1, %rd240;
	add.s64 	%rd283, %rd192, %rd239;
	ld.global.f64 	%fd298, [%rd241];
	add.s32 	%r385, %r2, 256;
$L__BB6_4:
	setp.ge.s32 	%p97, %r385, %r1;
	@%p97 bra 	$L__BB6_26;
	not.b32 	%r154, %r385;
	add.s32 	%r5, %r154, %r1;
	and.b32  	%r155, %r5, 768;
	setp.eq.s32 	%p98, %r155, 768;
	@%p98 bra 	$L__BB6_11;
	cvt.u64.u32 	%rd243, %r385;
	add.s64 	%rd274, %rd192, %rd243;
	mul.wide.u32 	%rd244, %r385, 8;
	add.s64 	%rd273, %rd1, %rd244;
	shr.u32 	%r156, %r5, 8;
	add.s32 	%r157, %r156, 1;
	and.b32  	%r158, %r157, 3;
	neg.s32 	%r383, %r158;
$L__BB6_7:
	.pragma "nounroll";
	mov.u64 	%rd9, %rd283;
	mov.f64 	%fd3, %fd298;
	ld.global.f64 	%fd4, [%rd273];
	abs.f64 	%fd5, %fd3;
	abs.f64 	%fd6, %fd4;
	setp.lt.f64 	%p99, %fd5, %fd6;
	mov.u64 	%rd283, %rd274;
	mov.f64 	%fd298, %fd4;
	@%p99 bra 	$L__BB6_10;
	setp.lt.f64 	%p100, %fd6, %fd5;
	mov.u64 	%rd283, %rd9;
	mov.f64 	%fd298, %fd3;
	@%p100 bra 	$L__BB6_10;
	setp.lt.s64 	%p101, %rd9, %rd274;
	min.s64 	%rd283, %rd9, %rd274;
	selp.f64 	%fd298, %fd3, %fd4, %p101;
$L__BB6_10:
	add.s32 	%r385, %r385, 256;
	add.s64 	%rd274, %rd274, 256;
	add.s64 	%rd273, %rd273, 2048;
	add.s32 	%r383, %r383, 1;
	setp.ne.s32 	%p102, %r383, 0;
	@%p102 bra 	$L__BB6_7;
$L__BB6_11:
	setp.lt.u32 	%p103, %r5, 768;
	@%p103 bra 	$L__BB6_26;
	add.s32 	%r386, %r385, 512;
$L__BB6_13:
	mov.u32 	%r13, %r386;
	add.s32 	%r159, %r13, -512;
	cvt.s64.s32 	%rd245, %r159;
	mul.wide.s32 	%rd246, %r159, 8;
	add.s64 	%rd17, %rd1, %rd246;
	add.s64 	%rd18, %rd192, %rd245;
	ld.global.f64 	%fd12, [%rd17];
	abs.f64 	%fd13, %fd298;
	abs.f64 	%fd14, %fd12;
	setp.lt.f64 	%p104, %fd13, %fd14;
	mov.u64 	%rd280, %rd18;
	mov.f64 	%fd295, %fd12;
	@%p104 bra 	$L__BB6_16;
	setp.lt.f64 	%p105, %fd14, %fd13;
	mov.u64 	%rd280, %rd283;
	mov.f64 	%fd295, %fd298;
	@%p105 bra 	$L__BB6_16;
	setp.lt.s64 	%p106, %rd283, %rd18;
	min.s64 	%rd280, %rd283, %rd18;
	selp.f64 	%fd295, %fd298, %fd12, %p106;
$L__BB6_16:
	add.s32 	%r160, %r13, -256;
	cvt.s64.s32 	%rd247, %r160;
	add.s64 	%rd21, %rd192, %rd247;
	ld.global.f64 	%fd17, [%rd17+2048];
	abs.f64 	%fd18, %fd295;
	abs.f64 	%fd19, %fd17;
	setp.lt.f64 	%p107, %fd18, %fd19;
	mov.u64 	%rd281, %rd21;
	mov.f64 	%fd296, %fd17;
	@%p107 bra 	$L__BB6_19;
	setp.lt.f64 	%p108, %fd19, %fd18;
	mov.u64 	%rd281, %rd280;
	mov.f64 	%fd296, %fd295;
	@%p108 bra 	$L__BB6_19;
	setp.lt.s64 	%p109, %rd280, %rd21;
	min.s64 	%rd281, %rd280, %rd21;
	selp.f64 	%fd296, %fd295, %fd17, %p109;
$L__BB6_19:
	cvt.s64.s32 	%rd248, %r13;
	add.s64 	%rd24, %rd192, %rd248;
	ld.global.f64 	%fd22, [%rd17+4096];
	abs.f64 	%fd23, %fd296;
	abs.f64 	%fd24, %fd22;
	setp.lt.f64 	%p110, %fd23, %fd24;
	mov.u64 	%rd282, %rd24;
	mov.f64 	%fd297, %fd22;
	@%p110 bra 	$L__BB6_22;
	setp.lt.f64 	%p111, %fd24, %fd23;
	mov.u64 	%rd282, %rd281;
	mov.f64 	%fd297, %fd296;
	@%p111 bra 	$L__BB6_22;
	setp.lt.s64 	%p112, %rd281, %rd24;
	min.s64 	%rd282, %rd281, %rd24;
	selp.f64 	%fd297, %fd296, %fd22, %p112;
$L__BB6_22:
	add.s32 	%r161, %r13, 256;
	cvt.s64.s32 	%rd249, %r161;
	add.s64 	%rd27, %rd192, %rd249;
	ld.global.f64 	%fd27, [%rd17+6144];
	abs.f64 	%fd28, %fd297;
	abs.f64 	%fd29, %fd27;
	setp.lt.f64 	%p113, %fd28, %fd29;
	mov.u64 	%rd283, %rd27;
	mov.f64 	%fd298, %fd27;
	@%p113 bra 	$L__BB6_25;
	setp.lt.f64 	%p114, %fd29, %fd28;
	mov.u64 	%rd283, %rd282;
	mov.f64 	%fd298, %fd297;
	@%p114 bra 	$L__BB6_25;
	setp.lt.s64 	%p115, %rd282, %rd27;
	min.s64 	%rd283, %rd282, %rd27;
	selp.f64 	%fd298, %fd297, %fd27, %p115;
$L__BB6_25:
	add.s32 	%r386, %r13, 1024;
	add.s32 	%r162, %r13, 512;
	setp.lt.s32 	%p116, %r162, %r1;
	@%p116 bra 	$L__BB6_13;
$L__BB6_26:
	setp.lt.s32 	%p117, %r1, 256;
	@%p117 bra 	$L__BB6_71;
	// begin inline asm
	mov.u32 %r276, %laneid;
	// end inline asm
	mov.b64 	%rd260, %fd298;
	mov.b64 	{%r278, %r283}, %rd260;
	mov.b32 	%r294, 1;
	mov.b32 	%r295, 31;
	mov.b32 	%r296, -1;
	// begin inline asm
	shfl.sync.down.b32 %r277, %r278, %r294, %r295, %r296;
	// end inline asm
	// begin inline asm
	shfl.sync.down.b32 %r282, %r283, %r294, %r295, %r296;
	// end inline asm
	mov.b64 	%rd261, {%r277, %r282};
	mov.b64 	%fd33, %rd261;
	mov.b64 	{%r288, %r293}, %rd283;
	// begin inline asm
	shfl.sync.down.b32 %r287, %r288, %r294, %r295, %r296;
	// end inline asm
	// begin inline asm
	shfl.sync.down.b32 %r292, %r293, %r294, %r295, %r296;
	// end inline asm
	mov.b64 	%rd31, {%r287, %r292};
	setp.gt.s32 	%p169, %r276, 30;
	mov.u64 	%rd285, %rd283;
	mov.f64 	%fd300, %fd298;
	@%p169 bra 	$L__BB6_31;
	abs.f64 	%fd34, %fd298;
	abs.f64 	%fd35, %fd33;
	setp.lt.f64 	%p170, %fd34, %fd35;
	mov.u64 	%rd285, %rd31;
	mov.f64 	%fd300, %fd33;
	@%p170 bra 	$L__BB6_31;
	setp.lt.f64 	%p171, %fd35, %fd34;
	mov.u64 	%rd285, %rd283;
	mov.f64 	%fd300, %fd298;
	@%p171 bra 	$L__BB6_31;
	setp.lt.s64 	%p172, %rd283, %rd31;
	min.s64 	%rd285, %rd283, %rd31;
	selp.f64 	%fd300, %fd298, %fd33, %p172;
$L__BB6_31:
	mov.b64 	%rd262, %fd300;
	mov.b64 	{%r298, %r303}, %rd262;
	mov.b32 	%r314, 2;
	mov.b32 	%r315, 31;
	mov.b32 	%r316, -1;
	// begin inline asm
	shfl.sync.down.b32 %r297, %r298, %r314, %r315, %r316;
	// end inline asm
	// begin inline asm
	shfl.sync.down.b32 %r302, %r303, %r314, %r315, %r316;
	// end inline asm
	mov.b64 	%rd263, {%r297, %r302};
	mov.b64 	%fd38, %rd263;
	mov.b64 	{%r308, %r313}, %rd285;
	// begin inline asm
	shfl.sync.down.b32 %r307, %r308, %r314, %r315, %r316;
	// end inline asm
	// begin inline asm
	shfl.sync.down.b32 %r312, %r313, %r314, %r315, %r316;
	// end inline asm
	mov.b64 	%rd34, {%r307, %r312};
	setp.gt.s32 	%p173, %r276, 29;
	mov.u64 	%rd286, %rd285;
	mov.f64 	%fd301, %fd300;
	@%p173 bra 	$L__BB6_35;
	abs.f64 	%fd39, %fd300;
	abs.f64 	%fd40, %fd38;
	setp.lt.f64 	%p174, %fd39, %fd40;
	mov.u64 	%rd286, %rd34;
	mov.f64 	%fd301, %fd38;
	@%p174 bra 	$L__BB6_35;
	setp.lt.f64 	%p175, %fd40, %fd39;
	mov.u64 	%rd286, %rd285;
	mov.f64 	%fd301, %fd300;
	@%p175 bra 	$L__BB6_35;
	setp.lt.s64 	%p176, %rd285, %rd34;
	min.s64 	%rd286, %rd285, %rd34;
	selp.f64 	%fd301, %fd300, %fd38, %p176;
$L__BB6_35:
	mov.b64 	%rd264, %fd301;
	mov.b64 	{%r318, %r323}, %rd264;
	mov.b32 	%r334, 4;
	mov.b32 	%r335, 31;
	mov.b32 	%r336, -1;
	// begin inline asm
	shfl.sync.down.b32 %r317, %r318, %r334, %r335, %r336;
	// end inline asm
	// begin inline asm
	shfl.sync.down.b32 %r322, %r323, %r334, %r335, %r336;
	// end inline asm
	mov.b64 	%rd265, {%r317, %r322};
	mov.b64 	%fd43, %rd265;
	mov.b64 	{%r328, %r333}, %rd286;
	// begin inline asm
	shfl.sync.down.b32 %r327, %r328, %r334, %r335, %r336;
	// end inline asm
	// begin inline asm
	shfl.sync.down.b32 %r332, %r333, %r334, %r335, %r336;
	// end inline asm
	mov.b64 	%rd37, {%r327, %r332};
	setp.gt.s32 	%p177, %r276, 27;
	mov.u64 	%rd287, %rd286;
	mov.f64 	%fd302, %fd301;
	@%p177 bra 	$L__BB6_39;
	abs.f64 	%fd44, %fd301;
	abs.f64 	%fd45, %fd43;
	setp.lt.f64 	%p178, %fd44, %fd45;
	mov.u64 	%rd287, %rd37;
	mov.f64 	%fd302, %fd43;
	@%p178 bra 	$L__BB6_39;
	setp.lt.f64 	%p179, %fd45, %fd44;
	mov.u64 	%rd287, %rd286;
	mov.f64 	%fd302, %fd301;
	@%p179 bra 	$L__BB6_39;
	setp.lt.s64 	%p180, %rd286, %rd37;
	min.s64 	%rd287, %rd286, %rd37;
	selp.f64 	%fd302, %fd301, %fd43, %p180;
$L__BB6_39:
	mov.b64 	%rd266, %fd302;
	mov.b64 	{%r338, %r343}, %rd266;
	mov.b32 	%r354, 8;
	mov.b32 	%r355, 31;
	mov.b32 	%r356, -1;
	// begin inline asm
	shfl.sync.down.b32 %r337, %r338, %r354, %r355, %r356;
	// end inline asm
	// begin inline asm
	shfl.sync.down.b32 %r342, %r343, %r354, %r355, %r356;
	// end inline asm
	mov.b64 	%rd267, {%r337, %r342};
	mov.b64 	%fd48, %rd267;
	mov.b64 	{%r348, %r353}, %rd287;
	// begin inline asm
	shfl.sync.down.b32 %r347, %r348, %r354, %r355, %r356;
	// end inline asm
	// begin inline asm
	shfl.sync.down.b32 %r352, %r353, %r354, %r355, %r356;
	// end inline asm
	mov.b64 	%rd40, {%r347, %r352};
	setp.gt.s32 	%p181, %r276, 23;
	mov.u64 	%rd288, %rd287;
	mov.f64 	%fd303, %fd302;
	@%p181 bra 	$L__BB6_43;
	abs.f64 	%fd49, %fd302;
	abs.f64 	%fd50, %fd48;
	setp.lt.f64 	%p182, %fd49, %fd50;
	mov.u64 	%rd288, %rd40;
	mov.f64 	%fd303, %fd48;
	@%p182 bra 	$L__BB6_43;
	setp.lt.f64 	%p183, %fd50, %fd49;
	mov.u64 	%rd288, %rd287;
	mov.f64 	%fd303, %fd302;
	@%p183 bra 	$L__BB6_43;
	setp.lt.s64 	%p184, %rd287, %rd40;
	min.s64 	%rd288, %rd287, %rd40;
	selp.f64 	%fd303, %fd302, %fd48, %p184;
$L__BB6_43:
	mov.b64 	%rd268, %fd303;
	mov.b64 	{%r358, %r363}, %rd268;
	mov.b32 	%r374, 16;
	mov.b32 	%r375, 31;
	mov.b32 	%r376, -1;
	// begin inline asm
	shfl.sync.down.b32 %r357, %r358, %r374, %r375, %r376;
	// end inline asm
	// begin inline asm
	shfl.sync.down.b32 %r362, %r363, %r374, %r375, %r376;
	// end inline asm
	mov.b64 	%rd269, {%r357, %r362};
	mov.b64 	%fd53, %rd269;
	mov.b64 	{%r368, %r373}, %rd288;
	// begin inline asm
	shfl.sync.down.b32 %r367, %r368, %r374, %r375, %r376;
	// end inline asm
	// begin inline asm
	shfl.sync.down.b32 %r372, %r373, %r374, %r375, %r376;
	// end inline asm
	mov.b64 	%rd43, {%r367, %r372};
	setp.gt.s32 	%p185, %r276, 15;
	mov.u64 	%rd340, %rd288;
	mov.f64 	%fd351, %fd303;
	@%p185 bra 	$L__BB6_47;
	abs.f64 	%fd54, %fd303;
	abs.f64 	%fd55, %fd53;
	setp.lt.f64 	%p186, %fd54, %fd55;
	mov.u64 	%rd340, %rd43;
	mov.f64 	%fd351, %fd53;
	@%p186 bra 	$L__BB6_47;
	setp.lt.f64 	%p187, %fd55, %fd54;
	mov.u64 	%rd340, %rd288;
	mov.f64 	%fd351, %fd303;
	@%p187 bra 	$L__BB6_47;
	setp.lt.s64 	%p188, %rd288, %rd43;
	min.s64 	%rd340, %rd288, %rd43;
	selp.f64 	%fd351, %fd303, %fd53, %p188;
$L__BB6_47:
	setp.ne.s32 	%p189, %r276, 0;
	@%p189 bra 	$L__BB6_49;
	shr.u32 	%r377, %r2, 1;
	and.b32  	%r378, %r377, 496;
	mov.u32 	%r379, _ZN6thrust24THRUST_300001_SM_1000_NS8cuda_cub4core6detail5shmemE;
	add.s32 	%r380, %r379, %r378;
	st.shared.f64 	[%r380+8], %fd351;
	st.shared.u64 	[%r380+16], %rd340;
$L__BB6_49:
	bar.sync 	0;
	setp.ne.s32 	%p190, %r2, 0;
	@%p190 bra 	$L__BB6_204;
	ld.shared.f64 	%fd58, [_ZN6thrust24THRUST_300001_SM_1000_NS8cuda_cub4core6detail5shmemE+24];
	ld.shared.u64 	%rd46, [_ZN6thrust24THRUST_300001_SM_1000_NS8cuda_cub4core6detail5shmemE+32];
	abs.f64 	%fd59, %fd351;
	abs.f64 	%fd60, %fd58;
	setp.lt.f64 	%p191, %fd59, %fd60;
	mov.u64 	%rd290, %rd46;
	mov.f64 	%fd305, %fd58;
	@%p191 bra 	$L__BB6_53;
	setp.lt.f64 	%p192, %fd60, %fd59;
	mov.u64 	%rd290, %rd340;
	mov.f64 	%fd305, %fd351;
	@%p192 bra 	$L__BB6_53;
	setp.lt.s64 	%p193, %rd340, %rd46;
	min.s64 	%rd290, %rd340, %rd46;
	selp.f64 	%fd305, %fd351, %fd58, %p193;
$L__BB6_53:
	ld.shared.f64 	%fd63, [_ZN6thrust24THRUST_300001_SM_1000_NS8cuda_cub4core6detail5shmemE+40];
	ld.shared.u64 	%rd49, [_ZN6thrust24THRUST_300001_SM_1000_NS8cuda_cub4core6detail5shmemE+48];
	abs.f64 	%fd64, %fd305;
	abs.f64 	%fd65, %fd63;
	setp.lt.f64 	%p194, %fd64, %fd65;
	mov.u64 	%rd291, %rd49;
	mov.f64 	%fd306, %fd63;
	@%p194 bra 	$L__BB6_56;
	setp.lt.f64 	%p195, %fd65, %fd64;
	mov.u64 	%rd291, %rd290;
	mov.f64 	%fd306, %fd305;
	@%p195 bra 	$L__BB6_56;
	setp.lt.s64 	%p196, %rd290, %rd49;
	min.s64 	%rd291, %rd290, %rd49;
	selp.f64 	%fd306, %fd305, %fd63, %p196;
$L__BB6_56:
	ld.shared.f64 	%fd68, [_ZN6thrust24THRUST_300001_SM_1000_NS8cuda_cub4core6detail5shmemE+56];
	ld.shared.u64 	%rd52, [_ZN6thrust24THRUST_300001_SM_1000_NS8cuda_cub4core6detail5shmemE+64];
	abs.f64 	%fd69, %fd306;
	abs.f64 	%fd70, %fd68;
	setp.lt.f64 	%p197, %fd69, %fd70;
	mov.u64 	%rd292, %rd52;
	mov.f64 	%fd307, %fd68;
	@%p197 bra 	$L__BB6_59;
	setp.lt.f64 	%p198, %fd70, %fd69;
	mov.u64 	%rd292, %rd291;
	mov.f64 	%fd307, %fd306;
	@%p198 bra 	$L__BB6_59;
	setp.lt.s64 	%p199, %rd291, %rd52;
	min.s64 	%rd292, %rd291, %rd52;
	selp.f64 	%fd307, %fd306, %fd68, %p199;
$L__BB6_59:
	ld.shared.f64 	%fd73, [_ZN6thrust24THRUST_300001_SM_1000_NS8cuda_cub4core6detail5shmemE+72];
	ld.shared.u64 	%rd55, [_ZN6thrust24THRUST_300001_SM_1000_NS8cuda_cub4core6detail5shmemE+80];
	abs.f64 	%fd74, %fd307;
	abs.f64 	%fd75, %fd73;
	setp.lt.f64 	%p200, %fd74, %fd75;
	mov.u64 	%rd293, %rd55;
	mov.f64 	%fd308, %fd73;
	@%p200 bra 	$L__BB6_62;
	setp.lt.f64 	%p201, %fd75, %fd74;
	mov.u64 	%rd293, %rd292;
	mov.f64 	%fd308, %fd307;
	@%p201 bra 	$L__BB6_62;
	setp.lt.s64 	%p202, %rd292, %rd55;
	min.s64 	%rd293, %rd292, %rd55;
	selp.f64 	%fd308, %fd307, %fd73, %p202;
$L__BB6_62:
	ld.shared.f64 	%fd78, [_ZN6thrust24THRUST_300001_SM_1000_NS8cuda_cub4core6detail5shmemE+88];
	ld.shared.u64 	%rd58, [_ZN6thrust24THRUST_300001_SM_1000_NS8cuda_cub4core6detail5shmemE+96];
	abs.f64 	%fd79, %fd308;
	abs.f64 	%fd80, %fd78;
	setp.lt.f64 	%p203, %fd79, %fd80;
	mov.u64 	%rd294, %rd58;
	mov.f64 	%fd309, %fd78;
	@%p203 bra 	$L__BB6_65;
	setp.lt.f64 	%p204, %fd80, %fd79;
	mov.u64 	%rd294, %rd293;
	mov.f64 	%fd309, %fd308;
	@%p204 bra 	$L__BB6_65;
	setp.lt.s64 	%p205, %rd293, %rd58;
	min.s64 	%rd294, %rd293, %rd58;
	selp.f64 	%fd309, %fd308, %fd78, %p205;
$L__BB6_65:
	ld.shared.f64 	%fd83, [_ZN6thrust24THRUST_300001_SM_1000_NS8cuda_cub4core6detail5shmemE+104];
	ld.shared.u64 	%rd61, [_ZN6thrust24THRUST_300001_SM_1000_NS8cuda_cub4core6detail5shmemE+112];
	abs.f64 	%fd84, %fd309;
	abs.f64 	%fd85, %fd83;
	setp.lt.f64 	%p206, %fd84, %fd85;
	mov.u64 	%rd295, %rd61;
	mov.f64 	%fd310, %fd83;
	@%p206 bra 	$L__BB6_68;
	setp.lt.f64 	%p207, %fd85, %fd84;
	mov.u64 	%rd295, %rd294;
	mov.f64 	%fd310, %fd309;
	@%p207 bra 	$L__BB6_68;
	setp.lt.s64 	%p208, %rd294, %rd61;
	min.s64 	%rd295, %rd294, %rd61;
	selp.f64 	%fd310, %fd309, %fd83, %p208;
$L__BB6_68:
	ld.shared.f64 	%fd88, [_ZN6thrust24THRUST_300001_SM_1000_NS8cuda_cub4core6detail5shmemE+120];
	ld.shared.u64 	%rd64, [_ZN6thrust24THRUST_300001_SM_1000_NS8cuda_cub4core6detail5shmemE+128];
	abs.f64 	%fd89, %fd310;
	abs.f64 	%fd90, %fd88;
	setp.lt.f64 	%p209, %fd89, %fd90;
	mov.u64 	%rd340, %rd64;
	mov.f64 	%fd351, %fd88;
	@%p209 bra 	$L__BB6_204;
	setp.lt.f64 	%p210, %fd90, %fd89;
	mov.u64 	%rd340, %rd295;
	mov.f64 	%fd351, %fd310;
	@%p210 bra 	$L__BB6_204;
	setp.lt.s64 	%p211, %rd295, %rd64;
	min.s64 	%rd340, %rd295, %rd64;
	selp.f64 	%fd351, %fd310, %fd88, %p211;
	bra.uni 	$L__BB6_204;
$L__BB6_71:
	// begin inline asm
	mov.u32 %r163, %laneid;
	// end inline asm
	and.b32  	%r184, %r2, 992;
	add.s32 	%r185, %r184, 32;
	setp.gt.s32 	%p118, %r185, %r1;
	not.b32 	%r186, %r184;
	add.s32 	%r187, %r1, %r186;
	selp.b32 	%r182, %r187, 31, %p118;
	mov.b64 	%rd250, %fd298;
	mov.b64 	{%r165, %r170}, %rd250;
	mov.b32 	%r181, 1;
	mov.b32 	%r183, -1;
	// begin inline asm
	shfl.sync.down.b32 %r164, %r165, %r181, %r182, %r183;
	// end inline asm
	// begin inline asm
	shfl.sync.down.b32 %r169, %r170, %r181, %r182, %r183;
	// end inline asm
	mov.b64 	%rd251, {%r164, %r169};
	mov.b64 	%fd92, %rd251;
	mov.b64 	{%r175, %r180}, %rd283;
	// begin inline asm
	shfl.sync.down.b32 %r174, %r175, %r181, %r182, %r183;
	// end inline asm
	// begin inline asm
	shfl.sync.down.b32 %r179, %r180, %r181, %r182, %r183;
	// end inline asm
	mov.b64 	%rd66, {%r174, %r179};
	setp.ge.s32 	%p119, %r163, %r182;
	mov.u64 	%rd296, %rd283;
	mov.f64 	%fd311, %fd298;
	@%p119 bra 	$L__BB6_75;
	abs.f64 	%fd93, %fd298;
	abs.f64 	%fd94, %fd92;
	setp.lt.f64 	%p120, %fd93, %fd94;
	mov.u64 	%rd296, %rd66;
	mov.f64 	%fd311, %fd92;
	@%p120 bra 	$L__BB6_75;
	setp.lt.f64 	%p121, %fd94, %fd93;
	mov.u64 	%rd296, %rd283;
	mov.f64 	%fd311, %fd298;
	@%p121 bra 	$L__BB6_75;
	setp.lt.s64 	%p122, %rd283, %rd66;
	min.s64 	%rd296, %rd283, %rd66;
	selp.f64 	%fd311, %fd298, %fd92, %p122;
$L__BB6_75:
	mov.b64 	%rd252, %fd311;
	mov.b64 	{%r189, %r194}, %rd252;
	mov.b32 	%r205, 2;
	mov.b32 	%r207, -1;
	// begin inline asm
	shfl.sync.down.b32 %r188, %r189, %r205, %r182, %r207;
	// end inline asm
	// begin inline asm
	shfl.sync.down.b32 %r193, %r194, %r205, %r182, %r207;
	// end inline asm
	mov.b64 	%rd253, {%r188, %r193};
	mov.b64 	%fd97, %rd253;
	mov.b64 	{%r199, %r204}, %rd296;
	// begin inline asm
	shfl.sync.down.b32 %r198, %r199, %r205, %r182, %r207;
	// end inline asm
	// begin inline asm
	shfl.sync.down.b32 %r203, %r204, %r205, %r182, %r207;
	// end inline asm
	mov.b64 	%rd69, {%r198, %r203};
	add.s32 	%r208, %r163, 2;
	setp.gt.s32 	%p123, %r208, %r182;
	mov.u64 	%rd297, %rd296;
	mov.f64 	%fd312, %fd311;
	@%p123 bra 	$L__BB6_79;
	abs.f64 	%fd98, %fd311;
	abs.f64 	%fd99, %fd97;
	setp.lt.f64 	%p124, %fd98, %fd99;
	mov.u64 	%rd297, %rd69;
	mov.f64 	%fd312, %fd97;
	@%p124 bra 	$L__BB6_79;
	setp.lt.f64 	%p125, %fd99, %fd98;
	mov.u64 	%rd297, %rd296;
	mov.f64 	%fd312, %fd311;
	@%p125 bra 	$L__BB6_79;
	setp.lt.s64 	%p126, %rd296, %rd69;
	min.s64 	%rd297, %rd296, %rd69;
	selp.f64 	%fd312, %fd311, %fd97, %p126;
$L__BB6_79:
	mov.b64 	%rd254, %fd312;
	mov.b64 	{%r210, %r215}, %rd254;
	mov.b32 	%r226, 4;
	mov.b32 	%r228, -1;
	// begin inline asm
	shfl.sync.down.b32 %r209, %r210, %r226, %r182, %r228;
	// end inline asm
	// begin inline asm
	shfl.sync.down.b32 %r214, %r215, %r226, %r182, %r228;
	// end inline asm
	mov.b64 	%rd255, {%r209, %r214};
	mov.b64 	%fd102, %rd255;
	mov.b64 	{%r220, %r225}, %rd297;
	// begin inline asm
	shfl.sync.down.b32 %r219, %r220, %r226, %r182, %r228;
	// end inline asm
	// begin inline asm
	shfl.sync.down.b32 %r224, %r225, %r226, %r182, %r228;
	// end inline asm
	mov.b64 	%rd72, {%r219, %r224};
	add.s32 	%r229, %r163, 4;
	setp.gt.s32 	%p127, %r229, %r182;
	mov.u64 	%rd298, %rd297;
	mov.f64 	%fd313, %fd312;
	@%p127 bra 	$L__BB6_83;
	abs.f64 	%fd103, %fd312;
	abs.f64 	%fd104, %fd102;
	setp.lt.f64 	%p128, %fd103, %fd104;
	mov.u64 	%rd298, %rd72;
	mov.f64 	%fd313, %fd102;
	@%p128 bra 	$L__BB6_83;
	setp.lt.f64 	%p129, %fd104, %fd103;
	mov.u64 	%rd298, %rd297;
	mov.f64 	%fd313, %fd312;
	@%p129 bra 	$L__BB6_83;
	setp.lt.s64 	%p130, %rd297, %rd72;
	min.s64 	%rd298, %rd297, %rd72;
	selp.f64 	%fd313, %fd312, %fd102, %p130;
$L__BB6_83:
	mov.b64 	%rd256, %fd313;
	mov.b64 	{%r231, %r236}, %rd256;
	mov.b32 	%r247, 8;
	mov.b32 	%r249, -1;
	// begin inline asm
	shfl.sync.down.b32 %r230, %r231, %r247, %r182, %r249;
	// end inline asm
	// begin inline asm
	shfl.sync.down.b32 %r235, %r236, %r247, %r182, %r249;
	// end inline asm
	mov.b64 	%rd257, {%r230, %r235};
	mov.b64 	%fd107, %rd257;
	mov.b64 	{%r241, %r246}, %rd298;
	// begin inline asm
	shfl.sync.down.b32 %r240, %r241, %r247, %r182, %r249;
	// end inline asm
	// begin inline asm
	shfl.sync.down.b32 %r245, %r246, %r247, %r182, %r249;
	// end inline asm
	mov.b64 	%rd75, {%r240, %r245};
	add.s32 	%r250, %r163, 8;
	setp.gt.s32 	%p131, %r250, %r182;
	mov.u64 	%rd299, %rd298;
	mov.f64 	%fd314, %fd313;
	@%p131 bra 	$L__BB6_87;
	abs.f64 	%fd108, %fd313;
	abs.f64 	%fd109, %fd107;
	setp.lt.f64 	%p132, %fd108, %fd109;
	mov.u64 	%rd299, %rd75;
	mov.f64 	%fd314, %fd107;
	@%p132 bra 	$L__BB6_87;
	setp.lt.f64 	%p133, %fd109, %fd108;
	mov.u64 	%rd299, %rd298;
	mov.f64 	%fd314, %fd313;
	@%p133 bra 	$L__BB6_87;
	setp.lt.s64 	%p134, %rd298, %rd75;
	min.s64 	%rd299, %rd298, %rd75;
	selp.f64 	%fd314, %fd313, %fd107, %p134;
$L__BB6_87:
	mov.b64 	%rd258, %fd314;
	mov.b64 	{%r252, %r257}, %rd258;
	mov.b32 	%r268, 16;
	mov.b32 	%r270, -1;
	// begin inline asm
	shfl.sync.down.b32 %r251, %r252, %r268, %r182, %r270;
	// end inline asm
	// begin inline asm
	shfl.sync.down.b32 %r256, %r257, %r268, %r182, %r270;
	// end inline asm
	mov.b64 	%rd259, {%r251, %r256};
	mov.b64 	%fd112, %rd259;
	mov.b64 	{%r262, %r267}, %rd299;
	// begin inline asm
	shfl.sync.down.b32 %r261, %r262, %r268, %r182, %r270;
	// end inline asm
	// begin inline asm
	shfl.sync.down.b32 %r266, %r267, %r268, %r182, %r270;
	// end inline asm
	mov.b64 	%rd78, {%r261, %r266};
	add.s32 	%r271, %r163, 16;
	setp.gt.s32 	%p135, %r271, %r182;
	mov.u64 	%rd340, %rd299;
	mov.f64 	%fd351, %fd314;
	@%p135 bra 	$L__BB6_91;
	abs.f64 	%fd113, %fd314;
	abs.f64 	%fd114, %fd112;
	setp.lt.f64 	%p136, %fd113, %fd114;
	mov.u64 	%rd340, %rd78;
	mov.f64 	%fd351, %fd112;
	@%p136 bra 	$L__BB6_91;
	setp.lt.f64 	%p137, %fd114, %fd113;
	mov.u64 	%rd340, %rd299;
	mov.f64 	%fd351, %fd314;
	@%p137 bra 	$L__BB6_91;
	setp.lt.s64 	%p138, %rd299, %rd78;
	min.s64 	%rd340, %rd299, %rd78;
	selp.f64 	%fd351, %fd314, %fd112, %p138;
$L__BB6_91:
	setp.ne.s32 	%p139, %r163, 0;
	@%p139 bra 	$L__BB6_93;
	shr.u32 	%r272, %r2, 1;
	and.b32  	%r273, %r272, 496;
	mov.u32 	%r274, _ZN6thrust24THRUST_300001_SM_1000_NS8cuda_cub4core6detail5shmemE;
	add.s32 	%r275, %r274, %r273;
	st.shared.f64 	[%r275+8], %fd351;
	st.shared.u64 	[%r275+16], %rd340;
$L__BB6_93:
	bar.sync 	0;
	setp.ne.s32 	%p140, %r2, 0;
	@%p140 bra 	$L__BB6_204;
	setp.lt.s32 	%p141, %r1, 33;
	mov.f64 	%fd316, %fd351;
	mov.u64 	%rd301, %rd340;
	@%p141 bra 	$L__BB6_98;
	ld.shared.f64 	%fd117, [_ZN6thrust24THRUST_300001_SM_1000_NS8cuda_cub4core6detail5shmemE+24];
	ld.shared.u64 	%rd81, [_ZN6thrust24THRUST_300001_SM_1000_NS8cuda_cub4core6detail5shmemE+32];
	abs.f64 	%fd118, %fd351;
	abs.f64 	%fd119, %fd117;
	setp.lt.f64 	%p142, %fd118, %fd119;
	mov.f64 	%fd316, %fd117;
	mov.u64 	%rd301, %rd81;
	@%p142 bra 	$L__BB6_98;
	setp.lt.f64 	%p143, %fd119, %fd118;
	mov.f64 	%fd316, %fd351;
	mov.u64 	%rd301, %rd340;
	@%p143 bra 	$L__BB6_98;
	setp.lt.s64 	%p144, %rd340, %rd81;
	min.s64 	%rd301, %rd340, %rd81;
	selp.f64 	%fd316, %fd351, %fd117, %p144;
$L__BB6_98:
	setp.lt.s32 	%p145, %r1, 65;
	mov.f64 	%fd317, %fd316;
	mov.u64 	%rd302, %rd301;
	@%p145 bra 	$L__BB6_102;
	ld.shared.f64 	%fd122, [_ZN6thrust24THRUST_300001_SM_1000_NS8cuda_cub4core6detail5shmemE+40];
	ld.shared.u64 	%rd84, [_ZN6thrust24THRUST_300001_SM_1000_NS8cuda_cub4core6detail5shmemE+48];
	abs.f64 	%fd123, %fd316;
	abs.f64 	%fd124, %fd122;
	setp.lt.f64 	%p146, %fd123, %fd124;
	mov.f64 	%fd317, %fd122;
	mov.u64 	%rd302, %rd84;
	@%p146 bra 	$L__BB6_102;
	setp.lt.f64 	%p147, %fd124, %fd123;
	mov.f64 	%fd317, %fd316;
	mov.u64 	%rd302, %rd301;
	@%p147 bra 	$L__BB6_102;
	setp.lt.s64 	%p148, %rd301, %rd84;
	min.s64 	%rd302, %rd301, %rd84;
	selp.f64 	%fd317, %fd316, %fd122, %p148;
$L__BB6_102:
	setp.lt.s32 	%p149, %r1, 97;
	mov.f64 	%fd318, %fd317;
	mov.u64 	%rd303, %rd302;
	@%p149 bra 	$L__BB6_106;
	ld.shared.f64 	%fd127, [_ZN6thrust24THRUST_300001_SM_1000_NS8cuda_cub4core6detail5shmemE+56];
	ld.shared.u64 	%rd87, [_ZN6thrust24THRUST_300001_SM_1000_NS8cuda_cub4core6detail5shmemE+64];
	abs.f64 	%fd128, %fd317;
	abs.f64 	%fd129, %fd127;
	setp.lt.f64 	%p150, %fd128, %fd129;
	mov.f64 	%fd318, %fd127;
	mov.u64 	%rd303, %rd87;
	@%p150 bra 	$L__BB6_106;
	setp.lt.f64 	%p151, %fd129, %fd128;
	mov.f64 	%fd318, %fd317;
	mov.u64 	%rd303, %rd302;
	@%p151 bra 	$L__BB6_106;
	setp.lt.s64 	%p152, %rd302, %rd87;
	min.s64 	%rd303, %rd302, %rd87;
	selp.f64 	%fd318, %fd317, %fd127, %p152;
$L__BB6_106:
	setp.lt.s32 	%p153, %r1, 129;
	mov.f64 	%fd319, %fd318;
	mov.u64 	%rd304, %rd303;
	@%p153 bra 	$L__BB6_110;
	ld.shared.f64 	%fd132, [_ZN6thrust24THRUST_300001_SM_1000_NS8cuda_cub4core6detail5shmemE+72];
	ld.shared.u64 	%rd90, [_ZN6thrust24THRUST_300001_SM_1000_NS8cuda_cub4core6detail5shmemE+80];
	abs.f64 	%fd133, %fd318;
	abs.f64 	%fd134, %fd132;
	setp.lt.f64 	%p154, %fd133, %fd134;
	mov.f64 	%fd319, %fd132;
	mov.u64 	%rd304, %rd90;
	@%p154 bra 	$L__BB6_110;
	setp.lt.f64 	%p155, %fd134, %fd133;
	mov.f64 	%fd319, %fd318;
	mov.u64 	%rd304, %rd303;
	@%p155 bra 	$L__BB6_110;
	setp.lt.s64 	%p156, %rd303, %rd90;
	min.s64 	%rd304, %rd303, %rd90;
	selp.f64 	%fd319, %fd318, %fd132, %p156;
$L__BB6_110:
	setp.lt.s32 	%p157, %r1, 161;
	mov.f64 	%fd320, %fd319;
	mov.u64 	%rd305, %rd304;
	@%p157 bra 	$L__BB6_114;
	ld.shared.f64 	%fd137, [_ZN6thrust24THRUST_300001_SM_1000_NS8cuda_cub4core6detail5shmemE+88];
	ld.shared.u64 	%rd93, [_ZN6thrust24THRUST_300001_SM_1000_NS8cuda_cub4core6detail5shmemE+96];
	abs.f64 	%fd138, %fd319;
	abs.f64 	%fd139, %fd137;
	setp.lt.f64 	%p158, %fd138, %fd139;
	mov.f64 	%fd320, %fd137;
	mov.u64 	%rd305, %rd93;
	@%p158 bra 	$L__BB6_114;
	setp.lt.f64 	%p159, %fd139, %fd138;
	mov.f64 	%fd320, %fd319;
	mov.u64 	%rd305, %rd304;
	@%p159 bra 	$L__BB6_114;
	setp.lt.s64 	%p160, %rd304, %rd93;
	min.s64 	%rd305, %rd304, %rd93;
	selp.f64 	%fd320, %fd319, %fd137, %p160;
$L__BB6_114:
	setp.lt.s32 	%p161, %r1, 193;
	mov.f64 	%fd321, %fd320;
	mov.u64 	%rd306, %rd305;
	@%p161 bra 	$L__BB6_118;
	ld.shared.f64 	%fd142, [_ZN6thrust24THRUST_300001_SM_1000_NS8cuda_cub4core6detail5shmemE+104];
	ld.shared.u64 	%rd96, [_ZN6thrust24THRUST_300001_SM_1000_NS8cuda_cub4core6detail5shmemE+112];
	abs.f64 	%fd143, %fd320;
	abs.f64 	%fd144, %fd142;
	setp.lt.f64 	%p162, %fd143, %fd144;
	mov.f64 	%fd321, %fd142;
	mov.u64 	%rd306, %rd96;
	@%p162 bra 	$L__BB6_118;
	setp.lt.f64 	%p163, %fd144, %fd143;
	mov.f64 	%fd321, %fd320;
	mov.u64 	%rd306, %rd305;
	@%p163 bra 	$L__BB6_118;
	setp.lt.s64 	%p164, %rd305, %rd96;
	min.s64 	%rd306, %rd305, %rd96;
	selp.f64 	%fd321, %fd320, %fd142, %p164;
$L__BB6_118:
	setp.lt.s32 	%p165, %r1, 225;
	mov.u64 	%rd340, %rd306;
	mov.f64 	%fd351, %fd321;
	@%p165 bra 	$L__BB6_204;
	ld.shared.f64 	%fd147, [_ZN6thrust24THRUST_300001_SM_1000_NS8cuda_cub4core6detail5shmemE+120];
	ld.shared.u64 	%rd99, [_ZN6thrust24THRUST_300001_SM_1000_NS8cuda_cub4core6detail5shmemE+128];
	abs.f64 	%fd148, %fd321;
	abs.f64 	%fd149, %fd147;
	setp.lt.f64 	%p166, %fd148, %fd149;
	mov.u64 	%rd340, %rd99;
	mov.f64 	%fd351, %fd147;
	@%p166 bra 	$L__BB6_204;
	setp.lt.f64 	%p167, %fd149, %fd148;
	mov.u64 	%rd340, %rd306;
	mov.f64 	%fd351, %fd321;
	@%p167 bra 	$L__BB6_204;
	setp.lt.s64 	%p168, %rd306, %rd99;
	min.s64 	%rd340, %rd306, %rd99;
	selp.f64 	%fd351, %fd321, %fd147, %p168;
	bra.uni 	$L__BB6_204;
$L__BB6_122:
	mov.u32 	%r18, %tid.x;
	cvt.u64.u32 	%rd101, %r18;
	mul.wide.u32 	%rd195, %r18, 8;
	add.s64 	%rd102, %rd1, %rd195;
	ld.global.f64 	%fd274, [%rd102];
	add.s32 	%r31, %r18, 256;
	cvt.u64.u32 	%rd196, %r31;
	ld.global.f64 	%fd275, [%rd102+2048];
	add.s32 	%r32, %r18, 512;
	cvt.u64.u32 	%rd197, %r32;
	ld.global.f64 	%fd276, [%rd102+4096];
	add.s32 	%r33, %r18, 768;
	cvt.u64.u32 	%rd198, %r33;
	ld.global.f64 	%fd277, [%rd102+6144];
	or.b32  	%r34, %r18, 1024;
	cvt.u64.u32 	%rd103, %r34;
	add.s64 	%rd327, %rd192, %rd103;
	ld.global.f64 	%fd338, [%rd102+8192];
	abs.f64 	%fd278, %fd274;
	abs.f64 	%fd279, %fd275;
	setp.geu.f64 	%p3, %fd278, %fd279;
	selp.f64 	%fd280, %fd274, %fd275, %p3;
	selp.b64 	%rd199, %rd101, %rd196, %p3;
	abs.f64 	%fd281, %fd280;
	abs.f64 	%fd282, %fd276;
	setp.geu.f64 	%p4, %fd281, %fd282;
	selp.f64 	%fd283, %fd280, %fd276, %p4;
	selp.b64 	%rd200, %rd199, %rd197, %p4;
	abs.f64 	%fd284, %fd283;
	abs.f64 	%fd285, %fd277;
	setp.geu.f64 	%p5, %fd284, %fd285;
	selp.f64 	%fd152, %fd283, %fd277, %p5;
	selp.b64 	%rd105, %rd200, %rd198, %p5;
	abs.f64 	%fd153, %fd152;
	abs.f64 	%fd154, %fd338;
	setp.lt.f64 	%p6, %fd153, %fd154;
	@%p6 bra 	$L__BB6_124;
	setp.lt.f64 	%p7, %fd154, %fd153;
	setp.lt.u64 	%p8, %rd105, %rd103;
	or.pred  	%p9, %p7, %p8;
	selp.f64 	%fd338, %fd152, %fd338, %p9;
	add.s64 	%rd203, %rd192, %rd105;
	selp.b64 	%rd327, %rd203, %rd327, %p9;
$L__BB6_124:
	setp.lt.u64 	%p10, %rd194, 2560;
	mov.b64 	%rd316, 1280;
	@%p10 bra 	$L__BB6_137;
	mov.b64 	%rd308, 1280;
	mov.f64 	%fd323, %fd338;
$L__BB6_126:
	add.s64 	%rd206, %rd308, %rd101;
	shl.b64 	%rd207, %rd308, 3;
	add.s64 	%rd208, %rd102, %rd207;
	add.s64 	%rd310, %rd206, %rd192;
	ld.global.f64 	%fd324, [%rd208];
	ld.global.f64 	%fd325, [%rd208+2048];
	ld.global.f64 	%fd326, [%rd208+4096];
	add.s64 	%rd313, %rd310, 768;
	ld.global.f64 	%fd327, [%rd208+6144];
	ld.global.f64 	%fd338, [%rd208+8192];
	abs.f64 	%fd163, %fd323;
	abs.f64 	%fd164, %fd324;
	setp.lt.f64 	%p11, %fd163, %fd164;
	@%p11 bra 	$L__BB6_128;
	setp.lt.f64 	%p12, %fd164, %fd163;
	setp.lt.s64 	%p13, %rd327, %rd310;
	or.pred  	%p14, %p12, %p13;
	selp.f64 	%fd324, %fd323, %fd324, %p14;
	selp.b64 	%rd310, %rd327, %rd310, %p14;
$L__BB6_128:
	add.s64 	%rd209, %rd308, %rd101;
	add.s64 	%rd210, %rd209, %rd192;
	add.s64 	%rd311, %rd210, 256;
	abs.f64 	%fd167, %fd324;
	abs.f64 	%fd168, %fd325;
	setp.lt.f64 	%p15, %fd167, %fd168;
	@%p15 bra 	$L__BB6_130;
	setp.lt.f64 	%p16, %fd168, %fd167;
	setp.lt.s64 	%p17, %rd310, %rd311;
	or.pred  	%p18, %p16, %p17;
	selp.f64 	%fd325, %fd324, %fd325, %p18;
	selp.b64 	%rd311, %rd310, %rd311, %p18;
$L__BB6_130:
	add.s64 	%rd211, %rd308, %rd101;
	add.s64 	%rd212, %rd211, %rd192;
	add.s64 	%rd312, %rd212, 512;
	abs.f64 	%fd171, %fd325;
	abs.f64 	%fd172, %fd326;
	setp.lt.f64 	%p19, %fd171, %fd172;
	@%p19 bra 	$L__BB6_132;
	setp.lt.f64 	%p20, %fd172, %fd171;
	setp.lt.s64 	%p21, %rd311, %rd312;
	or.pred  	%p22, %p20, %p21;
	selp.f64 	%fd326, %fd325, %fd326, %p22;
	selp.b64 	%rd312, %rd311, %rd312, %p22;
$L__BB6_132:
	abs.f64 	%fd175, %fd326;
	abs.f64 	%fd176, %fd327;
	setp.lt.f64 	%p23, %fd175, %fd176;
	@%p23 bra 	$L__BB6_134;
	setp.lt.f64 	%p24, %fd176, %fd175;
	setp.lt.s64 	%p25, %rd312, %rd313;
	or.pred  	%p26, %p24, %p25;
	selp.f64 	%fd327, %fd326, %fd327, %p26;
	selp.b64 	%rd313, %rd312, %rd313, %p26;
$L__BB6_134:
	add.s64 	%rd213, %rd308, %rd101;
	add.s64 	%rd214, %rd213, %rd192;
	add.s64 	%rd327, %rd214, 1024;
	abs.f64 	%fd179, %fd327;
	abs.f64 	%fd180, %fd338;
	setp.lt.f64 	%p27, %fd179, %fd180;
	@%p27 bra 	$L__BB6_136;
	setp.lt.f64 	%p28, %fd180, %fd179;
	setp.lt.s64 	%p29, %rd313, %rd327;
	or.pred  	%p30, %p28, %p29;
	selp.f64 	%fd338, %fd327, %fd338, %p30;
	selp.b64 	%rd327, %rd313, %rd327, %p30;
$L__BB6_136:
	add.s64 	%rd316, %rd308, 1280;
	add.s64 	%rd215, %rd308, 2560;
	setp.le.s64 	%p31, %rd215, %rd194;
	mov.u64 	%rd308, %rd316;
	mov.f64 	%fd323, %fd338;
	@%p31 bra 	$L__BB6_126;
$L__BB6_137:
	setp.le.s64 	%p32, %rd194, %rd316;
	@%p32 bra 	$L__BB6_160;
	cvt.u32.u64 	%r35, %rd316;
	cvt.u32.u64 	%r36, %rd194;
	sub.s32 	%r19, %r36, %r35;
	setp.ge.s32 	%p33, %r18, %r19;
	@%p33 bra 	$L__BB6_160;
	cvta.to.global.u64 	%rd128, %rd191;
	not.b32 	%r38, %r18;
	add.s32 	%r39, %r38, %r36;
	sub.s32 	%r20, %r39, %r35;
	and.b32  	%r41, %r20, 768;
	setp.eq.s32 	%p34, %r41, 768;
	mov.u32 	%r389, %r18;
	@%p34 bra 	$L__BB6_145;
	add.s64 	%rd217, %rd316, %rd101;
	add.s64 	%rd318, %rd217, %rd192;
	shl.b64 	%rd218, %rd217, 3;
	add.s64 	%rd317, %rd128, %rd218;
	shr.u32 	%r42, %r20, 8;
	add.s32 	%r43, %r42, 1;
	and.b32  	%r44, %r43, 3;
	neg.s32 	%r387, %r44;
	mov.u32 	%r389, %r18;
$L__BB6_141:
	.pragma "nounroll";
	mov.u64 	%rd133, %rd327;
	mov.f64 	%fd184, %fd338;
	ld.global.f64 	%fd185, [%rd317];
	abs.f64 	%fd186, %fd184;
	abs.f64 	%fd187, %fd185;
	setp.lt.f64 	%p35, %fd186, %fd187;
	mov.f64 	%fd338, %fd185;
	mov.u64 	%rd327, %rd318;
	@%p35 bra 	$L__BB6_144;
	setp.lt.f64 	%p36, %fd187, %fd186;
	mov.f64 	%fd338, %fd184;
	mov.u64 	%rd327, %rd133;
	@%p36 bra 	$L__BB6_144;
	setp.lt.s64 	%p37, %rd133, %rd318;
	selp.f64 	%fd338, %fd184, %fd185, %p37;
	min.s64 	%rd327, %rd133, %rd318;
$L__BB6_144:
	add.s32 	%r389, %r389, 256;
	add.s64 	%rd318, %rd318, 256;
	add.s64 	%rd317, %rd317, 2048;
	add.s32 	%r387, %r387, 1;
	setp.ne.s32 	%p38, %r387, 0;
	@%p38 bra 	$L__BB6_141;
$L__BB6_145:
	setp.lt.u32 	%p39, %r20, 768;
	@%p39 bra 	$L__BB6_160;
	add.s32 	%r390, %r389, 512;
$L__BB6_147:
	mov.u32 	%r28, %r390;
	add.s32 	%r45, %r28, -512;
	cvt.u64.u32 	%rd219, %r45;
	add.s64 	%rd220, %rd316, %rd219;
	shl.b64 	%rd221, %rd220, 3;
	add.s64 	%rd141, %rd128, %rd221;
	add.s64 	%rd142, %rd220, %rd192;
	ld.global.f64 	%fd193, [%rd141];
	abs.f64 	%fd194, %fd338;
	abs.f64 	%fd195, %fd193;
	setp.lt.f64 	%p40, %fd194, %fd195;
	mov.f64 	%fd335, %fd193;
	mov.u64 	%rd324, %rd142;
	@%p40 bra 	$L__BB6_150;
	setp.lt.f64 	%p41, %fd195, %fd194;
	mov.f64 	%fd335, %fd338;
	mov.u64 	%rd324, %rd327;
	@%p41 bra 	$L__BB6_150;
	setp.lt.s64 	%p42, %rd327, %rd142;
	selp.f64 	%fd335, %fd338, %fd193, %p42;
	min.s64 	%rd324, %rd327, %rd142;
$L__BB6_150:
	add.s32 	%r46, %r28, -256;
	cvt.u64.u32 	%rd222, %r46;
	add.s64 	%rd223, %rd316, %rd222;
	add.s64 	%rd145, %rd223, %rd192;
	ld.global.f64 	%fd198, [%rd141+2048];
	abs.f64 	%fd199, %fd335;
	abs.f64 	%fd200, %fd198;
	setp.lt.f64 	%p43, %fd199, %fd200;
	mov.f64 	%fd336, %fd198;
	mov.u64 	%rd325, %rd145;
	@%p43 bra 	$L__BB6_153;
	setp.lt.f64 	%p44, %fd200, %fd199;
	mov.f64 	%fd336, %fd335;
	mov.u64 	%rd325, %rd324;
	@%p44 bra 	$L__BB6_153;
	setp.lt.s64 	%p45, %rd324, %rd145;
	selp.f64 	%fd336, %fd335, %fd198, %p45;
	min.s64 	%rd325, %rd324, %rd145;
$L__BB6_153:
	cvt.u64.u32 	%rd224, %r28;
	add.s64 	%rd225, %rd316, %rd224;
	add.s64 	%rd148, %rd225, %rd192;
	ld.global.f64 	%fd203, [%rd141+4096];
	abs.f64 	%fd204, %fd336;
	abs.f64 	%fd205, %fd203;
	setp.lt.f64 	%p46, %fd204, %fd205;
	mov.f64 	%fd337, %fd203;
	mov.u64 	%rd326, %rd148;
	@%p46 bra 	$L__BB6_156;
	setp.lt.f64 	%p47, %fd205, %fd204;
	mov.f64 	%fd337, %fd336;
	mov.u64 	%rd326, %rd325;
	@%p47 bra 	$L__BB6_156;
	setp.lt.s64 	%p48, %rd325, %rd148;
	selp.f64 	%fd337, %fd336, %fd203, %p48;
	min.s64 	%rd326, %rd325, %rd148;
$L__BB6_156:
	add.s32 	%r47, %r28, 256;
	cvt.u64.u32 	%rd226, %r47;
	add.s64 	%rd227, %rd316, %rd226;
	add.s64 	%rd151, %rd227, %rd192;
	ld.global.f64 	%fd208, [%rd141+6144];
	abs.f64 	%fd209, %fd337;
	abs.f64 	%fd210, %fd208;
	setp.lt.f64 	%p49, %fd209, %fd210;
	mov.f64 	%fd338, %fd208;
	mov.u64 	%rd327, %rd151;
	@%p49 bra 	$L__BB6_159;
	setp.lt.f64 	%p50, %fd210, %fd209;
	mov.f64 	%fd338, %fd337;
	mov.u64 	%rd327, %rd326;
	@%p50 bra 	$L__BB6_159;
	setp.lt.s64 	%p51, %rd326, %rd151;
	selp.f64 	%fd338, %fd337, %fd208, %p51;
	min.s64 	%rd327, %rd326, %rd151;
$L__BB6_159:
	add.s32 	%r390, %r28, 1024;
	add.s32 	%r48, %r28, 512;
	setp.lt.s32 	%p52, %r48, %r19;
	@%p52 bra 	$L__BB6_147;
$L__BB6_160:
	// begin inline asm
	mov.u32 %r49, %laneid;
	// end inline asm
	mov.b64 	%rd228, %fd338;
	mov.b64 	{%r51, %r56}, %rd228;
	mov.b32 	%r67, 1;
	mov.b32 	%r68, 31;
	mov.b32 	%r69, -1;
	// begin inline asm
	shfl.sync.down.b32 %r50, %r51, %r67, %r68, %r69;
	// end inline asm
	// begin inline asm
	shfl.sync.down.b32 %r55, %r56, %r67, %r68, %r69;
	// end inline asm
	mov.b64 	%rd229, {%r50, %r55};
	mov.b64 	%fd214, %rd229;
	mov.b64 	{%r61, %r66}, %rd327;
	// begin inline asm
	shfl.sync.down.b32 %r60, %r61, %r67, %r68, %r69;
	// end inline asm
	// begin inline asm
	shfl.sync.down.b32 %r65, %r66, %r67, %r68, %r69;
	// end inline asm
	mov.b64 	%rd155, {%r60, %r65};
	setp.gt.s32 	%p53, %r49, 30;
	mov.f64 	%fd340, %fd338;
	mov.u64 	%rd329, %rd327;
	@%p53 bra 	$L__BB6_164;
	abs.f64 	%fd215, %fd338;
	abs.f64 	%fd216, %fd214;
	setp.lt.f64 	%p54, %fd215, %fd216;
	mov.f64 	%fd340, %fd214;
	mov.u64 	%rd329, %rd155;
	@%p54 bra 	$L__BB6_164;
	setp.lt.f64 	%p55, %fd216, %fd215;
	mov.f64 	%fd340, %fd338;
	mov.u64 	%rd329, %rd327;
	@%p55 bra 	$L__BB6_164;
	setp.lt.s64 	%p56, %rd327, %rd155;
	selp.f64 	%fd340, %fd338, %fd214, %p56;
	min.s64 	%rd329, %rd327, %rd155;
$L__BB6_164:
	mov.b64 	%rd230, %fd340;
	mov.b64 	{%r71, %r76}, %rd230;
	mov.b32 	%r87, 2;
	mov.b32 	%r88, 31;
	mov.b32 	%r89, -1;
	// begin inline asm
	shfl.sync.down.b32 %r70, %r71, %r87, %r88, %r89;
	// end inline asm
	// begin inline asm
	shfl.sync.down.b32 %r75, %r76, %r87, %r88, %r89;
	// end inline asm
	mov.b64 	%rd231, {%r70, %r75};
	mov.b64 	%fd219, %rd231;
	mov.b64 	{%r81, %r86}, %rd329;
	// begin inline asm
	shfl.sync.down.b32 %r80, %r81, %r87, %r88, %r89;
	// end inline asm
	// begin inline asm
	shfl.sync.down.b32 %r85, %r86, %r87, %r88, %r89;
	// end inline asm
	mov.b64 	%rd158, {%r80, %r85};
	setp.gt.s32 	%p57, %r49, 29;
	mov.f64 	%fd341, %fd340;
	mov.u64 	%rd330, %rd329;
	@%p57 bra 	$L__BB6_168;
	abs.f64 	%fd220, %fd340;
	abs.f64 	%fd221, %fd219;
	setp.lt.f64 	%p58, %fd220, %fd221;
	mov.f64 	%fd341, %fd219;
	mov.u64 	%rd330, %rd158;
	@%p58 bra 	$L__BB6_168;
	setp.lt.f64 	%p59, %fd221, %fd220;
	mov.f64 	%fd341, %fd340;
	mov.u64 	%rd330, %rd329;
	@%p59 bra 	$L__BB6_168;
	setp.lt.s64 	%p60, %rd329, %rd158;
	selp.f64 	%fd341, %fd340, %fd219, %p60;
	min.s64 	%rd330, %rd329, %rd158;
$L__BB6_168:
	mov.b64 	%rd232, %fd341;
	mov.b64 	{%r91, %r96}, %rd232;
	mov.b32 	%r107, 4;
	mov.b32 	%r108, 31;
	mov.b32 	%r109, -1;
	// begin inline asm
	shfl.sync.down.b32 %r90, %r91, %r107, %r108, %r109;
	// end inline asm
	// begin inline asm
	shfl.sync.down.b32 %r95, %r96, %r107, %r108, %r109;
	// end inline asm
	mov.b64 	%rd233, {%r90, %r95};
	mov.b64 	%fd224, %rd233;
	mov.b64 	{%r101, %r106}, %rd330;
	// begin inline asm
	shfl.sync.down.b32 %r100, %r101, %r107, %r108, %r109;
	// end inline asm
	// begin inline asm
	shfl.sync.down.b32 %r105, %r106, %r107, %r108, %r109;
	// end inline asm
	mov.b64 	%rd161, {%r100, %r105};
	setp.gt.s32 	%p61, %r49, 27;
	mov.f64 	%fd342, %fd341;
	mov.u64 	%rd331, %rd330;
	@%p61 bra 	$L__BB6_172;
	abs.f64 	%fd225, %fd341;
	abs.f64 	%fd226, %fd224;
	setp.lt.f64 	%p62, %fd225, %fd226;
	mov.f64 	%fd342, %fd224;
	mov.u64 	%rd331, %rd161;
	@%p62 bra 	$L__BB6_172;
	setp.lt.f64 	%p63, %fd226, %fd225;
	mov.f64 	%fd342, %fd341;
	mov.u64 	%rd331, %rd330;
	@%p63 bra 	$L__BB6_172;
	setp.lt.s64 	%p64, %rd330, %rd161;
	selp.f64 	%fd342, %fd341, %fd224, %p64;
	min.s64 	%rd331, %rd330, %rd161;
$L__BB6_172:
	mov.b64 	%rd234, %fd342;
	mov.b64 	{%r111, %r116}, %rd234;
	mov.b32 	%r127, 8;
	mov.b32 	%r128, 31;
	mov.b32 	%r129, -1;
	// begin inline asm
	shfl.sync.down.b32 %r110, %r111, %r127, %r128, %r129;
	// end inline asm
	// begin inline asm
	shfl.sync.down.b32 %r115, %r116, %r127, %r128, %r129;
	// end inline asm
	mov.b64 	%rd235, {%r110, %r115};
	mov.b64 	%fd229, %rd235;
	mov.b64 	{%r121, %r126}, %rd331;
	// begin inline asm
	shfl.sync.down.b32 %r120, %r121, %r127, %r128, %r129;
	// end inline asm
	// begin inline asm
	shfl.sync.down.b32 %r125, %r126, %r127, %r128, %r129;
	// end inline asm
	mov.b64 	%rd164, {%r120, %r125};
	setp.gt.s32 	%p65, %r49, 23;
	mov.f64 	%fd343, %fd342;
	mov.u64 	%rd332, %rd331;
	@%p65 bra 	$L__BB6_176;
	abs.f64 	%fd230, %fd342;
	abs.f64 	%fd231, %fd229;
	setp.lt.f64 	%p66, %fd230, %fd231;
	mov.f64 	%fd343, %fd229;
	mov.u64 	%rd332, %rd164;
	@%p66 bra 	$L__BB6_176;
	setp.lt.f64 	%p67, %fd231, %fd230;
	mov.f64 	%fd343, %fd342;
	mov.u64 	%rd332, %rd331;
	@%p67 bra 	$L__BB6_176;
	setp.lt.s64 	%p68, %rd331, %rd164;
	selp.f64 	%fd343, %fd342, %fd229, %p68;
	min.s64 	%rd332, %rd331, %rd164;
$L__BB6_176:
	mov.b64 	%rd236, %fd343;
	mov.b64 	{%r131, %r136}, %rd236;
	mov.b32 	%r147, 16;
	mov.b32 	%r148, 31;
	mov.b32 	%r149, -1;
	// begin inline asm
	shfl.sync.down.b32 %r130, %r131, %r147, %r148, %r149;
	// end inline asm
	// begin inline asm
	shfl.sync.down.b32 %r135, %r136, %r147, %r148, %r149;
	// end inline asm
	mov.b64 	%rd237, {%r130, %r135};
	mov.b64 	%fd234, %rd237;
	mov.b64 	{%r141, %r146}, %rd332;
	// begin inline asm
	shfl.sync.down.b32 %r140, %r141, %r147, %r148, %r149;
	// end inline asm
	// begin inline asm
	shfl.sync.down.b32 %r145, %r146, %r147, %r148, %r149;
	// end inline asm
	mov.b64 	%rd167, {%r140, %r145};
	setp.gt.s32 	%p69, %r49, 15;
	mov.f64 	%fd351, %fd343;
	mov.u64 	%rd340, %rd332;
	@%p69 bra 	$L__BB6_180;
	abs.f64 	%fd235, %fd343;
	abs.f64 	%fd236, %fd234;
	setp.lt.f64 	%p70, %fd235, %fd236;
	mov.f64 	%fd351, %fd234;
	mov.u64 	%rd340, %rd167;
	@%p70 bra 	$L__BB6_180;
	setp.lt.f64 	%p71, %fd236, %fd235;
	mov.f64 	%fd351, %fd343;
	mov.u64 	%rd340, %rd332;
	@%p71 bra 	$L__BB6_180;
	setp.lt.s64 	%p72, %rd332, %rd167;
	selp.f64 	%fd351, %fd343, %fd234, %p72;
	min.s64 	%rd340, %rd332, %rd167;
$L__BB6_180:
	setp.ne.s32 	%p73, %r49, 0;
	@%p73 bra 	$L__BB6_182;
	shr.u32 	%r150, %r18, 1;
	and.b32  	%r151, %r150, 496;
	mov.u32 	%r152, _ZN6thrust24THRUST_300001_SM_1000_NS8cuda_cub4core6detail5shmemE;
	add.s32 	%r153, %r152, %r151;
	st.shared.f64 	[%r153+8], %fd351;
	st.shared.u64 	[%r153+16], %rd340;
$L__BB6_182:
	bar.sync 	0;
	setp.ne.s32 	%p74, %r18, 0;
	@%p74 bra 	$L__BB6_204;
	ld.shared.f64 	%fd239, [_ZN6thrust24THRUST_300001_SM_1000_NS8cuda_cub4core6detail5shmemE+24];
	ld.shared.u64 	%rd170, [_ZN6thrust24THRUST_300001_SM_1000_NS8cuda_cub4core6detail5shmemE+32];
	abs.f64 	%fd240, %fd351;
	abs.f64 	%fd241, %fd239;
	setp.lt.f64 	%p75, %fd240, %fd241;
	mov.f64 	%fd345, %fd239;
	mov.u64 	%rd334, %rd170;
	@%p75 bra 	$L__BB6_186;
	setp.lt.f64 	%p76, %fd241, %fd240;
	mov.f64 	%fd345, %fd351;
	mov.u64 	%rd334, %rd340;
	@%p76 bra 	$L__BB6_186;
	setp.lt.s64 	%p77, %rd340, %rd170;
	selp.f64 	%fd345, %fd351, %fd239, %p77;
	min.s64 	%rd334, %rd340, %rd170;
$L__BB6_186:
	ld.shared.f64 	%fd244, [_ZN6thrust24THRUST_300001_SM_1000_NS8cuda_cub4core6detail5shmemE+40];
	ld.shared.u64 	%rd173, [_ZN6thrust24THRUST_300001_SM_1000_NS8cuda_cub4core6detail5shmemE+48];
	abs.f64 	%fd245, %fd345;
	abs.f64 	%fd246, %fd244;
	setp.lt.f64 	%p78, %fd245, %fd246;
	mov.f64 	%fd346, %fd244;
	mov.u64 	%rd335, %rd173;
	@%p78 bra 	$L__BB6_189;
	setp.lt.f64 	%p79, %fd246, %fd245;
	mov.f64 	%fd346, %fd345;
	mov.u64 	%rd335, %rd334;
	@%p79 bra 	$L__BB6_189;
	setp.lt.s64 	%p80, %rd334, %rd173;
	selp.f64 	%fd346, %fd345, %fd244, %p80;
	min.s64 	%rd335, %rd334, %rd173;
$L__BB6_189:
	ld.shared.f64 	%fd249, [_ZN6thrust24THRUST_300001_SM_1000_NS8cuda_cub4core6detail5shmemE+56];
	ld.shared.u64 	%rd176, [_ZN6thrust24THRUST_300001_SM_1000_NS8cuda_cub4core6detail5shmemE+64];
	abs.f64 	%fd250, %fd346;
	abs.f64 	%fd251, %fd249;
	setp.lt.f64 	%p81, %fd250, %fd251;
	mov.f64 	%fd347, %fd249;
	mov.u64 	%rd336, %rd176;
	@%p81 bra 	$L__BB6_192;
	setp.lt.f64 	%p82, %fd251, %fd250;
	mov.f64 	%fd347, %fd346;
	mov.u64 	%rd336, %rd335;
	@%p82 bra 	$L__BB6_192;
	setp.lt.s64 	%p83, %rd335, %rd176;
	selp.f64 	%fd347, %fd346, %fd249, %p83;
	min.s64 	%rd336, %rd335, %rd176;
$L__BB6_192:
	ld.shared.f64 	%fd254, [_ZN6thrust24THRUST_300001_SM_1000_NS8cuda_cub4core6detail5shmemE+72];
	ld.shared.u64 	%rd179, [_ZN6thrust24THRUST_300001_SM_1000_NS8cuda_cub4core6detail5shmemE+80];
	abs.f64 	%fd255, %fd347;
	abs.f64 	%fd256, %fd254;
	setp.lt.f64 	%p84, %fd255, %fd256;
	mov.f64 	%fd348, %fd254;
	mov.u64 	%rd337, %rd179;
	@%p84 bra 	$L__BB6_195;
	setp.lt.f64 	%p85, %fd256, %fd255;
	mov.f64 	%fd348, %fd347;
	mov.u64 	%rd337, %rd336;
	@%p85 bra 	$L__BB6_195;
	setp.lt.s64 	%p86, %rd336, %rd179;
	selp.f64 	%fd348, %fd347, %fd254, %p86;
	min.s64 	%rd337, %rd336, %rd179;
$L__BB6_195:
	ld.shared.f64 	%fd259, [_ZN6thrust24THRUST_300001_SM_1000_NS8cuda_cub4core6detail5shmemE+88];
	ld.shared.u64 	%rd182, [_ZN6thrust24THRUST_300001_SM_1000_NS8cuda_cub4core6detail5shmemE+96];
	abs.f64 	%fd260, %fd348;
	abs.f64 	%fd261, %fd259;
	setp.lt.f64 	%p87, %fd260, %fd261;
	mov.f64 	%fd349, %fd259;
	mov.u64 	%rd338, %rd182;
	@%p87 bra 	$L__BB6_198;
	setp.lt.f64 	%p88, %fd261, %fd260;
	mov.f64 	%fd349, %fd348;
	mov.u64 	%rd338, %rd337;
	@%p88 bra 	$L__BB6_198;
	setp.lt.s64 	%p89, %rd337, %rd182;
	selp.f64 	%fd349, %fd348, %fd259, %p89;
	min.s64 	%rd338, %rd337, %rd182;
$L__BB6_198:
	ld.shared.f64 	%fd264, [_ZN6thrust24THRUST_300001_SM_1000_NS8cuda_cub4core6detail5shmemE+104];
	ld.shared.u64 	%rd185, [_ZN6thrust24THRUST_300001_SM_1000_NS8cuda_cub4core6detail5shmemE+112];
	abs.f64 	%fd265, %fd349;
	abs.f64 	%fd266, %fd264;
	setp.lt.f64 	%p90, %fd265, %fd266;
	mov.f64 	%fd350, %fd264;
	mov.u64 	%rd339, %rd185;
	@%p90 bra 	$L__BB6_201;
	setp.lt.f64 	%p91, %fd266, %fd265;
	mov.f64 	%fd350, %fd349;
	mov.u64 	%rd339, %rd338;
	@%p91 bra 	$L__BB6_201;
	setp.lt.s64 	%p92, %rd338, %rd185;
	selp.f64 	%fd350, %fd349, %fd264, %p92;
	min.s64 	%rd339, %rd338, %rd185;
$L__BB6_201:
	ld.shared.f64 	%fd269, [_ZN6thrust24THRUST_300001_SM_1000_NS8cuda_cub4core6detail5shmemE+120];
	ld.shared.u64 	%rd188, [_ZN6thrust24THRUST_300001_SM_1000_NS8cuda_cub4core6detail5shmemE+128];
	abs.f64 	%fd270, %fd350;
	abs.f64 	%fd271, %fd269;
	setp.lt.f64 	%p93, %fd270, %fd271;
	mov.u64 	%rd340, %rd188;
	mov.f64 	%fd351, %fd269;
	@%p93 bra 	$L__BB6_204;
	setp.lt.f64 	%p94, %fd271, %fd270;
	mov.u64 	%rd340, %rd339;
	mov.f64 	%fd351, %fd350;
	@%p94 bra 	$L__BB6_204;
	setp.lt.s64 	%p95, %rd339, %rd188;
	selp.f64 	%fd351, %fd350, %fd269, %p95;
	min.s64 	%rd340, %rd339, %rd188;
$L__BB6_204:
	mov.u32 	%r381, %tid.x;
	setp.ne.s32 	%p212, %r381, 0;
	@%p212 bra 	$L__BB6_206;
	ld.param.u64 	%rd271, [_ZN6thrust24THRUST_300001_SM_1000_NS8cuda_cub4core6detail13_kernel_agentINS1_8__reduce11ReduceAgentINS0_12zip_iteratorIN4cuda3std3__45tupleIJNS0_10device_ptrIdEENS0_17counting_iteratorIlNS0_11use_defaultESF_SF_EEEEEEEPNSB_IJdlEEESJ_lNS1_9__extrema9arg_max_fIdl10comparatorEEEEJSI_SK_lSO_EEEvDpT0__param_1];
	cvta.to.global.u64 	%rd270, %rd271;
	st.global.f64 	[%rd270], %fd351;
	st.global.u64 	[%rd270+8], %rd340;
$L__BB6_206:
	ret;

}
	// .globl	_ZN6thrust24THRUST_300001_SM_1000_NS8cuda_cub4core6detail13_kernel_agentINS1_8__reduce11ReduceAgentINS0_12zip_iteratorIN4cuda3std3__45tupleIJNS0_10device_ptrIdEENS0_17counting_iteratorIlNS0_11use_defaultESF_SF_EEEEEEEPNSB_IJdlEEESJ_lNS1_9__extrema9arg_max_fIdl10comparatorEEEEJSI_SK_lN3cub18CUB_300001_SM_100013GridEvenShareIlEENSR_9GridQueueIyEESO_EEEvDpT0_
.visible .entry _ZN6thrust24THRUST_300001_SM_1000_NS8cuda_cub4core6detail13_kernel_agentINS1_8__reduce11ReduceAgentINS0_12zip_iteratorIN4cuda3std3__45tupleIJNS0_10device_ptrIdEENS0_17counting_iteratorIlNS0_11use_defaultESF_SF_EEEEEEEPNSB_IJdlEEESJ_lNS1_9__extrema9arg_max_fIdl10comparatorEEEEJSI_SK_lN3cub18CUB_300001_SM_100013GridEvenShareIlEENSR_9GridQueueIyEESO_EEEvDpT0_(
	.param .align 8 .b8 _ZN6thrust24THRUST_300001_SM_1000_NS8cuda_cub4core6detail13_kernel_agentINS1_8__reduce11ReduceAgentINS0_12zip_iteratorIN4cuda3std3__45tupleIJNS0_10device_ptrIdEENS0_17counting_iteratorIlNS0_11use_defaultESF_SF_EEEEEEEPNSB_IJdlEEESJ_lNS1_9__extrema9arg_max_fIdl10comparatorEEEEJSI_SK_lN3cub18CUB_300001_SM_100013GridEvenShareIlEENSR_9GridQueueIyEESO_EEEvDpT0__param_0[16],
	.param .u64 .ptr .align 1 _ZN6thrust24THRUST_300001_SM_1000_NS8cuda_cub4core6detail13_kernel_agentINS1_8__reduce11ReduceAgentINS0_12zip_iteratorIN4cuda3std3__45tupleIJNS0_10device_ptrIdEENS0_17counting_iteratorIlNS0_11use_defaultESF_SF_EEEEEEEPNSB_IJdlEEESJ_lNS1_9__extrema9arg_max_fIdl10comparatorEEEEJSI_SK_lN3cub18CUB_300001_SM_100013GridEvenShareIlEENSR_9GridQueueIyEESO_EEEvDpT0__param_1,
	.param .u64 _ZN6thrust24THRUST_300001_SM_1000_NS8cuda_cub4core6detail13_kernel_agentINS1_8__reduce11ReduceAgentINS0_12zip_iteratorIN4cuda3std3__45tupleIJNS0_10device_ptrIdEENS0_17counting_iteratorIlNS0_11use_defaultESF_SF_EEEEEEEPNSB_IJdlEEESJ_lNS1_9__extrema9arg_max_fIdl10comparatorEEEEJSI_SK_lN3cub18CUB_300001_SM_100013GridEvenShareIlEENSR_9GridQueueIyEESO_EEEvDpT0__param_2,
	.param .align 8 .b8 _ZN6thrust24THRUST_300001_SM_1000_NS8cuda_cub4core6detail13_kernel_agentINS1_8__reduce11ReduceAgentINS0_12zip_iteratorIN4cuda3std3__45tupleIJNS0_10device_ptrIdEENS0_17counting_iteratorIlNS0_11use_defaultESF_SF_EEEEEEEPNSB_IJdlEEESJ_lNS1_9__extrema9arg_max_fIdl10comparatorEEEEJSI_SK_lN3cub18CUB_300001_SM_100013GridEvenShareIlEENSR_9GridQueueIyEESO_EEEvDpT0__param_3[72],
	.param .align 8 .b8 _ZN6thrust24THRUST_300001_SM_1000_NS8cuda_cub4core6detail13_kernel_agentINS1_8__reduce11ReduceAgentINS0_12zip_iteratorIN4cuda3std3__45tupleIJNS0_10device_ptrIdEENS0_17counting_iteratorIlNS0_11use_defaultESF_SF_EEEEEEEPNSB_IJdlEEESJ_lNS1_9__extrema9arg_max_fIdl10comparatorEEEEJSI_SK_lN3cub18CUB_300001_SM_100013GridEvenShareIlEENSR_9GridQueueIyEESO_EEEvDpT0__param_4[8],
	.param .align 1 .b8 _ZN6thrust24THRUST_300001_SM_1000_NS8cuda_cub4core6detail13_kernel_agentINS1_8__reduce11ReduceAgentINS0_12zip_iteratorIN4cuda3std3__45tupleIJNS0_10device_ptrIdEENS0_17counting_iteratorIlNS0_11use_defaultESF_SF_EEEEEEEPNSB_IJdlEEESJ_lNS1_9__extrema9arg_max_fIdl10comparatorEEEEJSI_SK_lN3cub18CUB_300001_SM_100013GridEvenShareIlEENSR_9GridQueueIyEESO_EEEvDpT0__param_5[1]
)
.maxntid 256
{
	.reg .pred 	%p<215>;
	.reg .b32 	%r<399>;
	.reg .b64 	%rd<356>;
	.reg .b64 	%fd<352>;

	ld.param.u64 	%rd196, [_ZN6thrust24THRUST_300001_SM_1000_NS8cuda_cub4core6detail13_kernel_agentINS1_8__reduce11ReduceAgentINS0_12zip_iteratorIN4cuda3std3__45tupleIJNS0_10device_ptrIdEENS0_17counting_iteratorIlNS0_11use_defaultESF_SF_EEEEEEEPNSB_IJdlEEESJ_lNS1_9__extrema9arg_max_fIdl10comparatorEEEEJSI_SK_lN3cub18CUB_300001_SM_100013GridEvenShareIlEENSR_9GridQueueIyEESO_EEEvDpT0__param_0+8];
	ld.param.u64 	%rd195, [_ZN6thrust24THRUST_300001_SM_1000_NS8cuda_cub4core6detail13_kernel_agentINS1_8__reduce11ReduceAgentINS0_12zip_iteratorIN4cuda3std3__45tupleIJNS0_10device_ptrIdEENS0_17counting_iteratorIlNS0_11use_defaultESF_SF_EEEEEEEPNSB_IJdlEEESJ_lNS1_9__extrema9arg_max_fIdl10comparatorEEEEJSI_SK_lN3cub18CUB_300001_SM_100013GridEvenShareIlEENSR_9GridQueueIyEESO_EEEvDpT0__param_0];
	ld.param.u64 	%rd199, [_ZN6thrust24THRUST_300001_SM_1000_NS8cuda_cub4core6detail13_kernel_agentINS1_8__reduce11ReduceAgentINS0_12zip_iteratorIN4cuda3std3__45tupleIJNS0_10device_ptrIdEENS0_17counting_iteratorIlNS0_11use_defaultESF_SF_EEEEEEEPNSB_IJdlEEESJ_lNS1_9__extrema9arg_max_fIdl10comparatorEEEEJSI_SK_lN3cub18CUB_300001_SM_100013GridEvenShareIlEENSR_9GridQueueIyEESO_EEEvDpT0__param_4];
	ld.param.u64 	%rd198, [_ZN6thrust24THRUST_300001_SM_1000_NS8cuda_cub4core6detail13_kernel_agentINS1_8__reduce11ReduceAgentINS0_12zip_iteratorIN4cuda3std3__45tupleIJNS0_10device_ptrIdEENS0_17counting_iteratorIlNS0_11use_defaultESF_SF_EEEEEEEPNSB_IJdlEEESJ_lNS1_9__extrema9arg_max_fIdl10comparatorEEEEJSI_SK_lN3cub18CUB_300001_SM_100013GridEvenShareIlEENSR_9GridQueueIyEESO_EEEvDpT0__param_2];
	cvta.to.global.u64 	%rd1, %rd199;
	cvta.to.global.u64 	%rd2, %rd195;
	mov.u32 	%r1, %ctaid.x;
	mul.lo.s32 	%r33, %r1, 1280;
	cvt.u64.u32 	%rd4, %r33;
	mov.u32 	%r34, %nctaid.x;
	mul.lo.s32 	%r35, %r34, 1280;
	cvt.u64.u32 	%rd5, %r35;
	add.s64 	%rd200, %rd4, 1280;
	setp.le.s64 	%p1, %rd200, %rd198;
	@%p1 bra 	$L__BB7_121;
	cvt.u32.u64 	%r159, %rd4;
	cvt.u32.u64 	%r2, %rd198;
	sub.s32 	%r3, %r2, %r159;
	mov.u32 	%r4, %tid.x;
	setp.ge.s32 	%p98, %r4, %r3;
	mov.f64 	%fd298, 0d0000000000000000;
	mov.b64 	%rd298, 0;
	mov.u32 	%r393, %r4;
	@%p98 bra 	$L__BB7_3;
	cvt.u64.u32 	%rd246, %r4;
	add.s64 	%rd247, %rd4, %rd246;
	shl.b64 	%rd248, %rd247, 3;
	add.s64 	%rd249, %rd2, %rd248;
	add.s64 	%rd298, %rd196, %rd247;
	ld.global.f64 	%fd298, [%rd249];
	add.s32 	%r393, %r4, 256;
$L__BB7_3:
	setp.ge.s32 	%p99, %r393, %r3;
	@%p99 bra 	$L__BB7_25;
	not.b32 	%r161, %r393;
	add.s32 	%r162, %r161, %r2;
	sub.s32 	%r7, %r162, %r159;
	and.b32  	%r163, %r7, 768;
	setp.eq.s32 	%p100, %r163, 768;
	@%p100 bra 	$L__BB7_10;
	cvt.u64.u32 	%rd251, %r393;
	add.s64 	%rd252, %rd251, %rd4;
	add.s64 	%rd289, %rd252, %rd196;
	shl.b64 	%rd253, %rd252, 3;
	add.s64 	%rd288, %rd2, %rd253;
	shr.u32 	%r164, %r7, 8;
	add.s32 	%r165, %r164, 1;
	and.b32  	%r166, %r165, 3;
	neg.s32 	%r391, %r166;
$L__BB7_6:
	.pragma "nounroll";
	mov.u64 	%rd12, %rd298;
	mov.f64 	%fd3, %fd298;
	ld.global.f64 	%fd4, [%rd288];
	abs.f64 	%fd5, %fd3;
	abs.f64 	%fd6, %fd4;
	setp.lt.f64 	%p101, %fd5, %fd6;
	mov.u64 	%rd298, %rd289;
	mov.f64 	%fd298, %fd4;
	@%p101 bra 	$L__BB7_9;
	setp.lt.f64 	%p102, %fd6, %fd5;
	mov.u64 	%rd298, %rd12;
	mov.f64 	%fd298, %fd3;
	@%p102 bra 	$L__BB7_9;
	setp.lt.s64 	%p103, %rd12, %rd289;
	min.s64 	%rd298, %rd12, %rd289;
	selp.f64 	%fd298, %fd3, %fd4, %p103;
$L__BB7_9:
	add.s32 	%r393, %r393, 256;
	add.s64 	%rd289, %rd289, 256;
	add.s64 	%rd288, %rd288, 2048;
	add.s32 	%r391, %r391, 1;
	setp.ne.s32 	%p104, %r391, 0;
	@%p104 bra 	$L__BB7_6;
$L__BB7_10:
	setp.lt.u32 	%p105, %r7, 768;
	@%p105 bra 	$L__BB7_25;
	add.s32 	%r394, %r393, 512;
$L__BB7_12:
	mov.u32 	%r15, %r394;
	add.s32 	%r167, %r15, -512;
	cvt.s64.s32 	%rd254, %r167;
	add.s64 	%rd255, %rd254, %rd4;
	shl.b64 	%rd256, %rd255, 3;
	add.s64 	%rd20, %rd2, %rd256;
	add.s64 	%rd21, %rd255, %rd196;
	ld.global.f64 	%fd12, [%rd20];
	abs.f64 	%fd13, %fd298;
	abs.f64 	%fd14, %fd12;
	setp.lt.f64 	%p106, %fd13, %fd14;
	mov.u64 	%rd295, %rd21;
	mov.f64 	%fd295, %fd12;
	@%p106 bra 	$L__BB7_15;
	setp.lt.f64 	%p107, %fd14, %fd13;
	mov.u64 	%rd295, %rd298;
	mov.f64 	%fd295, %fd298;
	@%p107 bra 	$L__BB7_15;
	setp.lt.s64 	%p108, %rd298, %rd21;
	min.s64 	%rd295, %rd298, %rd21;
	selp.f64 	%fd295, %fd298, %fd12, %p108;
$L__BB7_15:
	add.s32 	%r168, %r15, -256;
	cvt.s64.s32 	%rd257, %r168;
	add.s64 	%rd258, %rd257, %rd4;
	add.s64 	%rd24, %rd258, %rd196;
	ld.global.f64 	%fd17, [%rd20+2048];
	abs.f64 	%fd18, %fd295;
	abs.f64 	%fd19, %fd17;
	setp.lt.f64 	%p109, %fd18, %fd19;
	mov.u64 	%rd296, %rd24;
	mov.f64 	%fd296, %fd17;
	@%p109 bra 	$L__BB7_18;
	setp.lt.f64 	%p110, %fd19, %fd18;
	mov.u64 	%rd296, %rd295;
	mov.f64 	%fd296, %fd295;
	@%p110 bra 	$L__BB7_18;
	setp.lt.s64 	%p111, %rd295, %rd24;
	min.s64 	%rd296, %rd295, %rd24;
	selp.f64 	%fd296, %fd295, %fd17, %p111;
$L__BB7_18:
	cvt.s64.s32 	%rd259, %r15;
	add.s64 	%rd260, %rd259, %rd4;
	add.s64 	%rd27, %rd260, %rd196;
	ld.global.f64 	%fd22, [%rd20+4096];
	abs.f64 	%fd23, %fd296;
	abs.f64 	%fd24, %fd22;
	setp.lt.f64 	%p112, %fd23, %fd24;
	mov.u64 	%rd297, %rd27;
	mov.f64 	%fd297, %fd22;
	@%p112 bra 	$L__BB7_21;
	setp.lt.f64 	%p113, %fd24, %fd23;
	mov.u64 	%rd297, %rd296;
	mov.f64 	%fd297, %fd296;
	@%p113 bra 	$L__BB7_21;
	setp.lt.s64 	%p114, %rd296, %rd27;
	min.s64 	%rd297, %rd296, %rd27;
	selp.f64 	%fd297, %fd296, %fd22, %p114;
$L__BB7_21:
	add.s32 	%r169, %r15, 256;
	cvt.s64.s32 	%rd261, %r169;
	add.s64 	%rd262, %rd261, %rd4;
	add.s64 	%rd30, %rd262, %rd196;
	ld.global.f64 	%fd27, [%rd20+6144];
	abs.f64 	%fd28, %fd297;
	abs.f64 	%fd29, %fd27;
	setp.lt.f64 	%p115, %fd28, %fd29;
	mov.u64 	%rd298, %rd30;
	mov.f64 	%fd298, %fd27;
	@%p115 bra 	$L__BB7_24;
	setp.lt.f64 	%p116, %fd29, %fd28;
	mov.u64 	%rd298, %rd297;
	mov.f64 	%fd298, %fd297;
	@%p116 bra 	$L__BB7_24;
	setp.lt.s64 	%p117, %rd297, %rd30;
	min.s64 	%rd298, %rd297, %rd30;
	selp.f64 	%fd298, %fd297, %fd27, %p117;
$L__BB7_24:
	add.s32 	%r394, %r15, 1024;
	add.s32 	%r170, %r15, 512;
	setp.lt.s32 	%p118, %r170, %r3;
	@%p118 bra 	$L__BB7_12;
$L__BB7_25:
	setp.lt.s32 	%p119, %r3, 256;
	@%p119 bra 	$L__BB7_70;
	// begin inline asm
	mov.u32 %r284, %laneid;
	// end inline asm
	mov.b64 	%rd273, %fd298;
	mov.b64 	{%r286, %r291}, %rd273;
	mov.b32 	%r302, 1;
	mov.b32 	%r303, 31;
	mov.b32 	%r304, -1;
	// begin inline asm
	shfl.sync.down.b32 %r285, %r286, %r302, %r303, %r304;
	// end inline asm
	// begin inline asm
	shfl.sync.down.b32 %r290, %r291, %r302, %r303, %r304;
	// end inline asm
	mov.b64 	%rd274, {%r285, %r290};
	mov.b64 	%fd33, %rd274;
	mov.b64 	{%r296, %r301}, %rd298;
	// begin inline asm
	shfl.sync.down.b32 %r295, %r296, %r302, %r303, %r304;
	// end inline asm
	// begin inline asm
	shfl.sync.down.b32 %r300, %r301, %r302, %r303, %r304;
	// end inline asm
	mov.b64 	%rd34, {%r295, %r300};
	setp.gt.s32 	%p171, %r284, 30;
	mov.u64 	%rd300, %rd298;
	mov.f64 	%fd300, %fd298;
	@%p171 bra 	$L__BB7_30;
	abs.f64 	%fd34, %fd298;
	abs.f64 	%fd35, %fd33;
	setp.lt.f64 	%p172, %fd34, %fd35;
	mov.u64 	%rd300, %rd34;
	mov.f64 	%fd300, %fd33;
	@%p172 bra 	$L__BB7_30;
	setp.lt.f64 	%p173, %fd35, %fd34;
	mov.u64 	%rd300, %rd298;
	mov.f64 	%fd300, %fd298;
	@%p173 bra 	$L__BB7_30;
	setp.lt.s64 	%p174, %rd298, %rd34;
	min.s64 	%rd300, %rd298, %rd34;
	selp.f64 	%fd300, %fd298, %fd33, %p174;
$L__BB7_30:
	mov.b64 	%rd275, %fd300;
	mov.b64 	{%r306, %r311}, %rd275;
	mov.b32 	%r322, 2;
	mov.b32 	%r323, 31;
	mov.b32 	%r324, -1;
	// begin inline asm
	shfl.sync.down.b32 %r305, %r306, %r322, %r323, %r324;
	// end inline asm
	// begin inline asm
	shfl.sync.down.b32 %r310, %r311, %r322, %r323, %r324;
	// end inline asm
	mov.b64 	%rd276, {%r305, %r310};
	mov.b64 	%fd38, %rd276;
	mov.b64 	{%r316, %r321}, %rd300;
	// begin inline asm
	shfl.sync.down.b32 %r315, %r316, %r322, %r323, %r324;
	// end inline asm
	// begin inline asm
	shfl.sync.down.b32 %r320, %r321, %r322, %r323, %r324;
	// end inline asm
	mov.b64 	%rd37, {%r315, %r320};
	setp.gt.s32 	%p175, %r284, 29;
	mov.u64 	%rd301, %rd300;
	mov.f64 	%fd301, %fd300;
	@%p175 bra 	$L__BB7_34;
	abs.f64 	%fd39, %fd300;
	abs.f64 	%fd40, %fd38;
	setp.lt.f64 	%p176, %fd39, %fd40;
	mov.u64 	%rd301, %rd37;
	mov.f64 	%fd301, %fd38;
	@%p176 bra 	$L__BB7_34;
	setp.lt.f64 	%p177, %fd40, %fd39;
	mov.u64 	%rd301, %rd300;
	mov.f64 	%fd301, %fd300;
	@%p177 bra 	$L__BB7_34;
	setp.lt.s64 	%p178, %rd300, %rd37;
	min.s64 	%rd301, %rd300, %rd37;
	selp.f64 	%fd301, %fd300, %fd38, %p178;
$L__BB7_34:
	mov.b64 	%rd277, %fd301;
	mov.b64 	{%r326, %r331}, %rd277;
	mov.b32 	%r342, 4;
	mov.b32 	%r343, 31;
	mov.b32 	%r344, -1;
	// begin inline asm
	shfl.sync.down.b32 %r325, %r326, %r342, %r343, %r344;
	// end inline asm
	// begin inline asm
	shfl.sync.down.b32 %r330, %r331, %r342, %r343, %r344;
	// end inline asm
	mov.b64 	%rd278, {%r325, %r330};
	mov.b64 	%fd43, %rd278;
	mov.b64 	{%r336, %r341}, %rd301;
	// begin inline asm
	shfl.sync.down.b32 %r335, %r336, %r342, %r343, %r344;
	// end inline asm
	// begin inline asm
	shfl.sync.down.b32 %r340, %r341, %r342, %r343, %r344;
	// end inline asm
	mov.b64 	%rd40, {%r335, %r340};
	setp.gt.s32 	%p179, %r284, 27;
	mov.u64 	%rd302, %rd301;
	mov.f64 	%fd302, %fd301;
	@%p179 bra 	$L__BB7_38;
	abs.f64 	%fd44, %fd301;
	abs.f64 	%fd45, %fd43;
	setp.lt.f64 	%p180, %fd44, %fd45;
	mov.u64 	%rd302, %rd40;
	mov.f64 	%fd302, %fd43;
	@%p180 bra 	$L__BB7_38;
	setp.lt.f64 	%p181, %fd45, %fd44;
	mov.u64 	%rd302, %rd301;
	mov.f64 	%fd302, %fd301;
	@%p181 bra 	$L__BB7_38;
	setp.lt.s64 	%p182, %rd301, %rd40;
	min.s64 	%rd302, %rd301, %rd40;
	selp.f64 	%fd302, %fd301, %fd43, %p182;
$L__BB7_38:
	mov.b64 	%rd279, %fd302;
	mov.b64 	{%r346, %r351}, %rd279;
	mov.b32 	%r362, 8;
	mov.b32 	%r363, 31;
	mov.b32 	%r364, -1;
	// begin inline asm
	shfl.sync.down.b32 %r345, %r346, %r362, %r363, %r364;
	// end inline asm
	// begin inline asm
	shfl.sync.down.b32 %r350, %r351, %r362, %r363, %r364;
	// end inline asm
	mov.b64 	%rd280, {%r345, %r350};
	mov.b64 	%fd48, %rd280;
	mov.b64 	{%r356, %r361}, %rd302;
	// begin inline asm
	shfl.sync.down.b32 %r355, %r356, %r362, %r363, %r364;
	// end inline asm
	// begin inline asm
	shfl.sync.down.b32 %r360, %r361, %r362, %r363, %r364;
	// end inline asm
	mov.b64 	%rd43, {%r355, %r360};
	setp.gt.s32 	%p183, %r284, 23;
	mov.u64 	%rd303, %rd302;
	mov.f64 	%fd303, %fd302;
	@%p183 bra 	$L__BB7_42;
	abs.f64 	%fd49, %fd302;
	abs.f64 	%fd50, %fd48;
	setp.lt.f64 	%p184, %fd49, %fd50;
	mov.u64 	%rd303, %rd43;
	mov.f64 	%fd303, %fd48;
	@%p184 bra 	$L__BB7_42;
	setp.lt.f64 	%p185, %fd50, %fd49;
	mov.u64 	%rd303, %rd302;
	mov.f64 	%fd303, %fd302;
	@%p185 bra 	$L__BB7_42;
	setp.lt.s64 	%p186, %rd302, %rd43;
	min.s64 	%rd303, %rd302, %rd43;
	selp.f64 	%fd303, %fd302, %fd48, %p186;
$L__BB7_42:
	mov.b64 	%rd281, %fd303;
	mov.b64 	{%r366, %r371}, %rd281;
	mov.b32 	%r382, 16;
	mov.b32 	%r383, 31;
	mov.b32 	%r384, -1;
	// begin inline asm
	shfl.sync.down.b32 %r365, %r366, %r382, %r383, %r384;
	// end inline asm
	// begin inline asm
	shfl.sync.down.b32 %r370, %r371, %r382, %r383, %r384;
	// end inline asm
	mov.b64 	%rd282, {%r365, %r370};
	mov.b64 	%fd53, %rd282;
	mov.b64 	{%r376, %r381}, %rd303;
	// begin inline asm
	shfl.sync.down.b32 %r375, %r376, %r382, %r383, %r384;
	// end inline asm
	// begin inline asm
	shfl.sync.down.b32 %r380, %r381, %r382, %r383, %r384;
	// end inline asm
	mov.b64 	%rd46, {%r375, %r380};
	setp.gt.s32 	%p187, %r284, 15;
	mov.u64 	%rd355, %rd303;
	mov.f64 	%fd351, %fd303;
	@%p187 bra 	$L__BB7_46;
	abs.f64 	%fd54, %fd303;
	abs.f64 	%fd55, %fd53;
	setp.lt.f64 	%p188, %fd54, %fd55;
	mov.u64 	%rd355, %rd46;
	mov.f64 	%fd351, %fd53;
	@%p188 bra 	$L__BB7_46;
	setp.lt.f64 	%p189, %fd55, %fd54;
	mov.u64 	%rd355, %rd303;
	mov.f64 	%fd351, %fd303;
	@%p189 bra 	$L__BB7_46;
	setp.lt.s64 	%p190, %rd303, %rd46;
	min.s64 	%rd355, %rd303, %rd46;
	selp.f64 	%fd351, %fd303, %fd53, %p190;
$L__BB7_46:
	setp.ne.s32 	%p191, %r284, 0;
	@%p191 bra 	$L__BB7_48;
	shr.u32 	%r385, %r4, 1;
	and.b32  	%r386, %r385, 496;
	mov.u32 	%r387, _ZN6thrust24THRUST_300001_SM_1000_NS8cuda_cub4core6detail5shmemE;
	add.s32 	%r388, %r387, %r386;
	st.shared.f64 	[%r388+8], %fd351;
	st.shared.u64 	[%r388+16], %rd355;
$L__BB7_48:
	bar.sync 	0;
	setp.ne.s32 	%p192, %r4, 0;
	@%p192 bra 	$L__BB7_208;
	ld.shared.f64 	%fd58, [_ZN6thrust24THRUST_300001_SM_1000_NS8cuda_cub4core6detail5shmemE+24];
	ld.shared.u64 	%rd49, [_ZN6thrust24THRUST_300001_SM_1000_NS8cuda_cub4core6detail5shmemE+32];
	abs.f64 	%fd59, %fd351;
	abs.f64 	%fd60, %fd58;
	setp.lt.f64 	%p193, %fd59, %fd60;
	mov.u64 	%rd305, %rd49;
	mov.f64 	%fd305, %fd58;
	@%p193 bra 	$L__BB7_52;
	setp.lt.f64 	%p194, %fd60, %fd59;
	mov.u64 	%rd305, %rd355;
	mov.f64 	%fd305, %fd351;
	@%p194 bra 	$L__BB7_52;
	setp.lt.s64 	%p195, %rd355, %rd49;
	min.s64 	%rd305, %rd355, %rd49;
	selp.f64 	%fd305, %fd351, %fd58, %p195;
$L__BB7_52:
	ld.shared.f64 	%fd63, [_ZN6thrust24THRUST_300001_SM_1000_NS8cuda_cub4core6detail5shmemE+40];
	ld.shared.u64 	%rd52, [_ZN6thrust24THRUST_300001_SM_1000_NS8cuda_cub4core6detail5shmemE+48];
	abs.f64 	%fd64, %fd305;
	abs.f64 	%fd65, %fd63;
	setp.lt.f64 	%p196, %fd64, %fd65;
	mov.u64 	%rd306, %rd52;
	mov.f64 	%fd306, %fd63;
	@%p196 bra 	$L__BB7_55;
	setp.lt.f64 	%p197, %fd65, %fd64;
	mov.u64 	%rd306, %rd305;
	mov.f64 	%fd306, %fd305;
	@%p197 bra 	$L__BB7_55;
	setp.lt.s64 	%p198, %rd305, %rd52;
	min.s64 	%rd306, %rd305, %rd52;
	selp.f64 	%fd306, %fd305, %fd63, %p198;
$L__BB7_55:
	ld.shared.f64 	%fd68, [_ZN6thrust24THRUST_300001_SM_1000_NS8cuda_cub4core6detail5shmemE+56];
	ld.shared.u64 	%rd55, [_ZN6thrust24THRUST_300001_SM_1000_NS8cuda_cub4core6detail5shmemE+64];
	abs.f64 	%fd69, %fd306;
	abs.f64 	%fd70, %fd68;
	setp.lt.f64 	%p199, %fd69, %fd70;
	mov.u64 	%rd307, %rd55;
	mov.f64 	%fd307, %fd68;
	@%p199 bra 	$L__BB7_58;
	setp.lt.f64 	%p200, %fd70, %fd69;
	mov.u64 	%rd307, %rd306;
	mov.f64 	%fd307, %fd306;
	@%p200 bra 	$L__BB7_58;
	setp.lt.s64 	%p201, %rd306, %rd55;
	min.s64 	%rd307, %rd306, %rd55;
	selp.f64 	%fd307, %fd306, %fd68, %p201;
$L__BB7_58:
	ld.shared.f64 	%fd73, [_ZN6thrust24THRUST_300001_SM_1000_NS8cuda_cub4core6detail5shmemE+72];
	ld.shared.u64 	%rd58, [_ZN6thrust24THRUST_300001_SM_1000_NS8cuda_cub4core6detail5shmemE+80];
	abs.f64 	%fd74, %fd307;
	abs.f64 	%fd75, %fd73;
	setp.lt.f64 	%p202, %fd74, %fd75;
	mov.u64 	%rd308, %rd58;
	mov.f64 	%fd308, %fd73;
	@%p202 bra 	$L__BB7_61;
	setp.lt.f64 	%p203, %fd75, %fd74;
	mov.u64 	%rd308, %rd307;
	mov.f64 	%fd308, %fd307;
	@%p203 bra 	$L__BB7_61;
	setp.lt.s64 	%p204, %rd307, %rd58;
	min.s64 	%rd308, %rd307, %rd58;
	selp.f64 	%fd308, %fd307, %fd73, %p204;
$L__BB7_61:
	ld.shared.f64 	%fd78, [_ZN6thrust24THRUST_300001_SM_1000_NS8cuda_cub4core6detail5shmemE+88];
	ld.shared.u64 	%rd61, [_ZN6thrust24THRUST_300001_SM_1000_NS8cuda_cub4core6detail5shmemE+96];
	abs.f64 	%fd79, %fd308;
	abs.f64 	%fd80, %fd78;
	setp.lt.f64 	%p205, %fd79, %fd80;
	mov.u64 	%rd309, %rd61;
	mov.f64 	%fd309, %fd78;
	@%p205 bra 	$L__BB7_64;
	setp.lt.f64 	%p206, %fd80, %fd79;
	mov.u64 	%rd309, %rd308;
	mov.f64 	%fd309, %fd308;
	@%p206 bra 	$L__BB7_64;
	setp.lt.s64 	%p207, %rd308, %rd61;
	min.s64 	%rd309, %rd308, %rd61;
	selp.f64 	%fd309, %fd308, %fd78, %p207;
$L__BB7_64:
	ld.shared.f64 	%fd83, [_ZN6thrust24THRUST_300001_SM_1000_NS8cuda_cub4core6detail5shmemE+104];
	ld.shared.u64 	%rd64, [_ZN6thrust24THRUST_300001_SM_1000_NS8cuda_cub4core6detail5shmemE+112];
	abs.f64 	%fd84, %fd309;
	abs.f64 	%fd85, %fd83;
	setp.lt.f64 	%p208, %fd84, %fd85;
	mov.u64 	%rd310, %rd64;
	mov.f64 	%fd310, %fd83;
	@%p208 bra 	$L__BB7_67;
	setp.lt.f64 	%p209, %fd85, %fd84;
	mov.u64 	%rd310, %rd309;
	mov.f64 	%fd310, %fd309;
	@%p209 bra 	$L__BB7_67;
	setp.lt.s64 	%p210, %rd309, %rd64;
	min.s64 	%rd310, %rd309, %rd64;
	selp.f64 	%fd310, %fd309, %fd83, %p210;
$L__BB7_67:
	ld.shared.f64 	%fd88, [_ZN6thrust24THRUST_300001_SM_1000_NS8cuda_cub4core6detail5shmemE+120];
	ld.shared.u64 	%rd67, [_ZN6thrust24THRUST_300001_SM_1000_NS8cuda_cub4core6detail5shmemE+128];
	abs.f64 	%fd89, %fd310;
	abs.f64 	%fd90, %fd88;
	setp.lt.f64 	%p211, %fd89, %fd90;
	mov.u64 	%rd355, %rd67;
	mov.f64 	%fd351, %fd88;
	@%p211 bra 	$L__BB7_208;
	setp.lt.f64 	%p212, %fd90, %fd89;
	mov.u64 	%rd355, %rd310;
	mov.f64 	%fd351, %fd310;
	@%p212 bra 	$L__BB7_208;
	setp.lt.s64 	%p213, %rd310, %rd67;
	min.s64 	%rd355, %rd310, %rd67;
	selp.f64 	%fd351, %fd310, %fd88, %p213;
	bra.uni 	$L__BB7_208;
$L__BB7_70:
	// begin inline asm
	mov.u32 %r171, %laneid;
	// end inline asm
	and.b32  	%r192, %r4, 992;
	add.s32 	%r193, %r192, 32;
	setp.gt.s32 	%p120, %r193, %r3;
	not.b32 	%r194, %r192;
	add.s32 	%r195, %r3, %r194;
	selp.b32 	%r190, %r195, 31, %p120;
	mov.b64 	%rd263, %fd298;
	mov.b64 	{%r173, %r178}, %rd263;
	mov.b32 	%r189, 1;
	mov.b32 	%r191, -1;
	// begin inline asm
	shfl.sync.down.b32 %r172, %r173, %r189, %r190, %r191;
	// end inline asm
	// begin inline asm
	shfl.sync.down.b32 %r177, %r178, %r189, %r190, %r191;
	// end inline asm
	mov.b64 	%rd264, {%r172, %r177};
	mov.b64 	%fd92, %rd264;
	mov.b64 	{%r183, %r188}, %rd298;
	// begin inline asm
	shfl.sync.down.b32 %r182, %r183, %r189, %r190, %r191;
	// end inline asm
	// begin inline asm
	shfl.sync.down.b32 %r187, %r188, %r189, %r190, %r191;
	// end inline asm
	mov.b64 	%rd69, {%r182, %r187};
	setp.ge.s32 	%p121, %r171, %r190;
	mov.u64 	%rd311, %rd298;
	mov.f64 	%fd311, %fd298;
	@%p121 bra 	$L__BB7_74;
	abs.f64 	%fd93, %fd298;
	abs.f64 	%fd94, %fd92;
	setp.lt.f64 	%p122, %fd93, %fd94;
	mov.u64 	%rd311, %rd69;
	mov.f64 	%fd311, %fd92;
	@%p122 bra 	$L__BB7_74;
	setp.lt.f64 	%p123, %fd94, %fd93;
	mov.u64 	%rd311, %rd298;
	mov.f64 	%fd311, %fd298;
	@%p123 bra 	$L__BB7_74;
	setp.lt.s64 	%p124, %rd298, %rd69;
	min.s64 	%rd311, %rd298, %rd69;
	selp.f64 	%fd311, %fd298, %fd92, %p124;
$L__BB7_74:
	mov.b64 	%rd265, %fd311;
	mov.b64 	{%r197, %r202}, %rd265;
	mov.b32 	%r213, 2;
	mov.b32 	%r215, -1;
	// begin inline asm
	shfl.sync.down.b32 %r196, %r197, %r213, %r190, %r215;
	// end inline asm
	// begin inline asm
	shfl.sync.down.b32 %r201, %r202, %r213, %r190, %r215;
	// end inline asm
	mov.b64 	%rd266, {%r196, %r201};
	mov.b64 	%fd97, %rd266;
	mov.b64 	{%r207, %r212}, %rd311;
	// begin inline asm
	shfl.sync.down.b32 %r206, %r207, %r213, %r190, %r215;
	// end inline asm
	// begin inline asm
	shfl.sync.down.b32 %r211, %r212, %r213, %r190, %r215;
	// end inline asm
	mov.b64 	%rd72, {%r206, %r211};
	add.s32 	%r216, %r171, 2;
	setp.gt.s32 	%p125, %r216, %r190;
	mov.u64 	%rd312, %rd311;
	mov.f64 	%fd312, %fd311;
	@%p125 bra 	$L__BB7_78;
	abs.f64 	%fd98, %fd311;
	abs.f64 	%fd99, %fd97;
	setp.lt.f64 	%p126, %fd98, %fd99;
	mov.u64 	%rd312, %rd72;
	mov.f64 	%fd312, %fd97;
	@%p126 bra 	$L__BB7_78;
	setp.lt.f64 	%p127, %fd99, %fd98;
	mov.u64 	%rd312, %rd311;
	mov.f64 	%fd312, %fd311;
	@%p127 bra 	$L__BB7_78;
	setp.lt.s64 	%p128, %rd311, %rd72;
	min.s64 	%rd312, %rd311, %rd72;
	selp.f64 	%fd312, %fd311, %fd97, %p128;
$L__BB7_78:
	mov.b64 	%rd267, %fd312;
	mov.b64 	{%r218, %r223}, %rd267;
	mov.b32 	%r234, 4;
	mov.b32 	%r236, -1;
	// begin inline asm
	shfl.sync.down.b32 %r217, %r218, %r234, %r190, %r236;
	// end inline asm
	// begin inline asm
	shfl.sync.down.b32 %r222, %r223, %r234, %r190, %r236;
	// end inline asm
	mov.b64 	%rd268, {%r217, %r222};
	mov.b64 	%fd102, %rd268;
	mov.b64 	{%r228, %r233}, %rd312;
	// begin inline asm
	shfl.sync.down.b32 %r227, %r228, %r234, %r190, %r236;
	// end inline asm
	// begin inline asm
	shfl.sync.down.b32 %r232, %r233, %r234, %r190, %r236;
	// end inline asm
	mov.b64 	%rd75, {%r227, %r232};
	add.s32 	%r237, %r171, 4;
	setp.gt.s32 	%p129, %r237, %r190;
	mov.u64 	%rd313, %rd312;
	mov.f64 	%fd313, %fd312;
	@%p129 bra 	$L__BB7_82;
	abs.f64 	%fd103, %fd312;
	abs.f64 	%fd104, %fd102;
	setp.lt.f64 	%p130, %fd103, %fd104;
	mov.u64 	%rd313, %rd75;
	mov.f64 	%fd313, %fd102;
	@%p130 bra 	$L__BB7_82;
	setp.lt.f64 	%p131, %fd104, %fd103;
	mov.u64 	%rd313, %rd312;
	mov.f64 	%fd313, %fd312;
	@%p131 bra 	$L__BB7_82;
	setp.lt.s64 	%p132, %rd312, %rd75;
	min.s64 	%rd313, %rd312, %rd75;
	selp.f64 	%fd313, %fd312, %fd102, %p132;
$L__BB7_82:
	mov.b64 	%rd269, %fd313;
	mov.b64 	{%r239, %r244}, %rd269;
	mov.b32 	%r255, 8;
	mov.b32 	%r257, -1;
	// begin inline asm
	shfl.sync.down.b32 %r238, %r239, %r255, %r190, %r257;
	// end inline asm
	// begin inline asm
	shfl.sync.down.b32 %r243, %r244, %r255, %r190, %r257;
	// end inline asm
	mov.b64 	%rd270, {%r238, %r243};
	mov.b64 	%fd107, %rd270;
	mov.b64 	{%r249, %r254}, %rd313;
	// begin inline asm
	shfl.sync.down.b32 %r248, %r249, %r255, %r190, %r257;
	// end inline asm
	// begin inline asm
	shfl.sync.down.b32 %r253, %r254, %r255, %r190, %r257;
	// end inline asm
	mov.b64 	%rd78, {%r248, %r253};
	add.s32 	%r258, %r171, 8;
	setp.gt.s32 	%p133, %r258, %r190;
	mov.u64 	%rd314, %rd313;
	mov.f64 	%fd314, %fd313;
	@%p133 bra 	$L__BB7_86;
	abs.f64 	%fd108, %fd313;
	abs.f64 	%fd109, %fd107;
	setp.lt.f64 	%p134, %fd108, %fd109;
	mov.u64 	%rd314, %rd78;
	mov.f64 	%fd314, %fd107;
	@%p134 bra 	$L__BB7_86;
	setp.lt.f64 	%p135, %fd109, %fd108;
	mov.u64 	%rd314, %rd313;
	mov.f64 	%fd314, %fd313;
	@%p135 bra 	$L__BB7_86;
	setp.lt.s64 	%p136, %rd313, %rd78;
	min.s64 	%rd314, %rd313, %rd78;
	selp.f64 	%fd314, %fd313, %fd107, %p136;
$L__BB7_86:
	mov.b64 	%rd271, %fd314;
	mov.b64 	{%r260, %r265}, %rd271;
	mov.b32 	%r276, 16;
	mov.b32 	%r278, -1;
	// begin inline asm
	shfl.sync.down.b32 %r259, %r260, %r276, %r190, %r278;
	// end inline asm
	// begin inline asm
	shfl.sync.down.b32 %r264, %r265, %r276, %r190, %r278;
	// end inline asm
	mov.b64 	%rd272, {%r259, %r264};
	mov.b64 	%fd112, %rd272;
	mov.b64 	{%r270, %r275}, %rd314;
	// begin inline asm
	shfl.sync.down.b32 %r269, %r270, %r276, %r190, %r278;
	// end inline asm
	// begin inline asm
	shfl.sync.down.b32 %r274, %r275, %r276, %r190, %r278;
	// end inline asm
	mov.b64 	%rd81, {%r269, %r274};
	add.s32 	%r279, %r171, 16;
	setp.gt.s32 	%p137, %r279, %r190;
	mov.u64 	%rd355, %rd314;
	mov.f64 	%fd351, %fd314;
	@%p137 bra 	$L__BB7_90;
	abs.f64 	%fd113, %fd314;
	abs.f64 	%fd114, %fd112;
	setp.lt.f64 	%p138, %fd113, %fd114;
	mov.u64 	%rd355, %rd81;
	mov.f64 	%fd351, %fd112;
	@%p138 bra 	$L__BB7_90;
	setp.lt.f64 	%p139, %fd114, %fd113;
	mov.u64 	%rd355, %rd314;
	mov.f64 	%fd351, %fd314;
	@%p139 bra 	$L__BB7_90;
	setp.lt.s64 	%p140, %rd314, %rd81;
	min.s64 	%rd355, %rd314, %rd81;
	selp.f64 	%fd351, %fd314, %fd112, %p140;
$L__BB7_90:
	setp.ne.s32 	%p141, %r171, 0;
	@%p141 bra 	$L__BB7_92;
	shr.u32 	%r280, %r4, 1;
	and.b32  	%r281, %r280, 496;
	mov.u32 	%r282, _ZN6thrust24THRUST_300001_SM_1000_NS8cuda_cub4core6detail5shmemE;
	add.s32 	%r283, %r282, %r281;
	st.shared.f64 	[%r283+8], %fd351;
	st.shared.u64 	[%r283+16], %rd355;
$L__BB7_92:
	bar.sync 	0;
	setp.ne.s32 	%p142, %r4, 0;
	@%p142 bra 	$L__BB7_208;
	setp.lt.s32 	%p143, %r3, 33;
	mov.f64 	%fd316, %fd351;
	mov.u64 	%rd316, %rd355;
	@%p143 bra 	$L__BB7_97;
	ld.shared.f64 	%fd117, [_ZN6thrust24THRUST_300001_SM_1000_NS8cuda_cub4core6detail5shmemE+24];
	ld.shared.u64 	%rd84, [_ZN6thrust24THRUST_300001_SM_1000_NS8cuda_cub4core6detail5shmemE+32];
	abs.f64 	%fd118, %fd351;
	abs.f64 	%fd119, %fd117;
	setp.lt.f64 	%p144, %fd118, %fd119;
	mov.f64 	%fd316, %fd117;
	mov.u64 	%rd316, %rd84;
	@%p144 bra 	$L__BB7_97;
	setp.lt.f64 	%p145, %fd119, %fd118;
	mov.f64 	%fd316, %fd351;
	mov.u64 	%rd316, %rd355;
	@%p145 bra 	$L__BB7_97;
	setp.lt.s64 	%p146, %rd355, %rd84;
	selp.f64 	%fd316, %fd351, %fd117, %p146;
	min.s64 	%rd316, %rd355, %rd84;
$L__BB7_97:
	setp.lt.s32 	%p147, %r3, 65;
	mov.f64 	%fd317, %fd316;
	mov.u64 	%rd317, %rd316;
	@%p147 bra 	$L__BB7_101;
	ld.shared.f64 	%fd122, [_ZN6thrust24THRUST_300001_SM_1000_NS8cuda_cub4core6detail5shmemE+40];
	ld.shared.u64 	%rd87, [_ZN6thrust24THRUST_300001_SM_1000_NS8cuda_cub4core6detail5shmemE+48];
	abs.f64 	%fd123, %fd316;
	abs.f64 	%fd124, %fd122;
	setp.lt.f64 	%p148, %fd123, %fd124;
	mov.f64 	%fd317, %fd122;
	mov.u64 	%rd317, %rd87;
	@%p148 bra 	$L__BB7_101;
	setp.lt.f64 	%p149, %fd124, %fd123;
	mov.f64 	%fd317, %fd316;
	mov.u64 	%rd317, %rd316;
	@%p149 bra 	$L__BB7_101;
	setp.lt.s64 	%p150, %rd316, %rd87;
	selp.f64 	%fd317, %fd316, %fd122, %p150;
	min.s64 	%rd317, %rd316, %rd87;
$L__BB7_101:
	setp.lt.s32 	%p151, %r3, 97;
	mov.f64 	%fd318, %fd317;
	mov.u64 	%rd318, %rd317;
	@%p151 bra 	$L__BB7_105;
	ld.shared.f64 	%fd127, [_ZN6thrust24THRUST_300001_SM_1000_NS8cuda_cub4core6detail5shmemE+56];
	ld.shared.u64 	%rd90, [_ZN6thrust24THRUST_300001_SM_1000_NS8cuda_cub4core6detail5shmemE+64];
	abs.f64 	%fd128, %fd317;
	abs.f64 	%fd129, %fd127;
	setp.lt.f64 	%p152, %fd128, %fd129;
	mov.f64 	%fd318, %fd127;
	mov.u64 	%rd318, %rd90;
	@%p152 bra 	$L__BB7_105;
	setp.lt.f64 	%p153, %fd129, %fd128;
	mov.f64 	%fd318, %fd317;
	mov.u64 	%rd318, %rd317;
	@%p153 bra 	$L__BB7_105;
	setp.lt.s64 	%p154, %rd317, %rd90;
	selp.f64 	%fd318, %fd317, %fd127, %p154;
	min.s64 	%rd318, %rd317, %rd90;
$L__BB7_105:
	setp.lt.s32 	%p155, %r3, 129;
	mov.f64 	%fd319, %fd318;
	mov.u64 	%rd319, %rd318;
	@%p155 bra 	$L__BB7_109;
	ld.shared.f64 	%fd132, [_ZN6thrust24THRUST_300001_SM_1000_NS8cuda_cub4core6detail5shmemE+72];
	ld.shared.u64 	%rd93, [_ZN6thrust24THRUST_300001_SM_1000_NS8cuda_cub4core6detail5shmemE+80];
	abs.f64 	%fd133, %fd318;
	abs.f64 	%fd134, %fd132;
	setp.lt.f64 	%p156, %fd133, %fd134;
	mov.f64 	%fd319, %fd132;
	mov.u64 	%rd319, %rd93;
	@%p156 bra 	$L__BB7_109;
	setp.lt.f64 	%p157, %fd134, %fd133;
	mov.f64 	%fd319, %fd318;
	mov.u64 	%rd319, %rd318;
	@%p157 bra 	$L__BB7_109;
	setp.lt.s64 	%p158, %rd318, %rd93;
	selp.f64 	%fd319, %fd318, %fd132, %p158;
	min.s64 	%rd319, %rd318, %rd93;
$L__BB7_109:
	setp.lt.s32 	%p159, %r3, 161;
	mov.f64 	%fd320, %fd319;
	mov.u64 	%rd320, %rd319;
	@%p159 bra 	$L__BB7_113;
	ld.shared.f64 	%fd137, [_ZN6thrust24THRUST_300001_SM_1000_NS8cuda_cub4core6detail5shmemE+88];
	ld.shared.u64 	%rd96, [_ZN6thrust24THRUST_300001_SM_1000_NS8cuda_cub4core6detail5shmemE+96];
	abs.f64 	%fd138, %fd319;
	abs.f64 	%fd139, %fd137;
	setp.lt.f64 	%p160, %fd138, %fd139;
	mov.f64 	%fd320, %fd137;
	mov.u64 	%rd320, %rd96;
	@%p160 bra 	$L__BB7_113;
	setp.lt.f64 	%p161, %fd139, %fd138;
	mov.f64 	%fd320, %fd319;
	mov.u64 	%rd320, %rd319;
	@%p161 bra 	$L__BB7_113;
	setp.lt.s64 	%p162, %rd319, %rd96;
	selp.f64 	%fd320, %fd319, %fd137, %p162;
	min.s64 	%rd320, %rd319, %rd96;
$L__BB7_113:
	setp.lt.s32 	%p163, %r3, 193;
	mov.f64 	%fd321, %fd320;
	mov.u64 	%rd321, %rd320;
	@%p163 bra 	$L__BB7_117;
	ld.shared.f64 	%fd142, [_ZN6thrust24THRUST_300001_SM_1000_NS8cuda_cub4core6detail5shmemE+104];
	ld.shared.u64 	%rd99, [_ZN6thrust24THRUST_300001_SM_1000_NS8cuda_cub4core6detail5shmemE+112];
	abs.f64 	%fd143, %fd320;
	abs.f64 	%fd144, %fd142;
	setp.lt.f64 	%p164, %fd143, %fd144;
	mov.f64 	%fd321, %fd142;
	mov.u64 	%rd321, %rd99;
	@%p164 bra 	$L__BB7_117;
	setp.lt.f64 	%p165, %fd144, %fd143;
	mov.f64 	%fd321, %fd320;
	mov.u64 	%rd321, %rd320;
	@%p165 bra 	$L__BB7_117;
	setp.lt.s64 	%p166, %rd320, %rd99;
	selp.f64 	%fd321, %fd320, %fd142, %p166;
	min.s64 	%rd321, %rd320, %rd99;
$L__BB7_117:
	setp.lt.s32 	%p167, %r3, 225;
	mov.u64 	%rd355, %rd321;
	mov.f64 	%fd351, %fd321;
	@%p167 bra 	$L__BB7_208;
	ld.shared.f64 	%fd147, [_ZN6thrust24THRUST_300001_SM_1000_NS8cuda_cub4core6detail5shmemE+120];
	ld.shared.u64 	%rd102, [_ZN6thrust24THRUST_300001_SM_1000_NS8cuda_cub4core6detail5shmemE+128];
	abs.f64 	%fd148, %fd321;
	abs.f64 	%fd149, %fd147;
	setp.lt.f64 	%p168, %fd148, %fd149;
	mov.u64 	%rd355, %rd102;
	mov.f64 	%fd351, %fd147;
	@%p168 bra 	$L__BB7_208;
	setp.lt.f64 	%p169, %fd149, %fd148;
	mov.u64 	%rd355, %rd321;
	mov.f64 	%fd351, %fd321;
	@%p169 bra 	$L__BB7_208;
	setp.lt.s64 	%p170, %rd321, %rd102;
	selp.f64 	%fd351, %fd321, %fd147, %p170;
	min.s64 	%rd355, %rd321, %rd102;
	bra.uni 	$L__BB7_208;
$L__BB7_121:
	mov.u32 	%r20, %tid.x;
	add.s64 	%rd104, %rd196, %rd4;
	cvt.u64.u32 	%rd105, %r20;
	add.s64 	%rd201, %rd105, %rd4;
	cvta.to.global.u64 	%rd202, %rd195;
	shl.b64 	%rd203, %rd201, 3;
	add.s64 	%rd204, %rd202, %rd203;
	ld.global.f64 	%fd274, [%rd204];
	add.s32 	%r36, %r20, 256;
	cvt.u64.u32 	%rd205, %r36;
	ld.global.f64 	%fd275, [%rd204+2048];
	add.s32 	%r37, %r20, 512;
	cvt.u64.u32 	%rd206, %r37;
	ld.global.f64 	%fd276, [%rd204+4096];
	add.s32 	%r38, %r20, 768;
	cvt.u64.u32 	%rd207, %r38;
	ld.global.f64 	%fd277, [%rd204+6144];
	or.b32  	%r39, %r20, 1024;
	cvt.u64.u32 	%rd106, %r39;
	add.s64 	%rd343, %rd104, %rd106;
	ld.global.f64 	%fd339, [%rd204+8192];
	abs.f64 	%fd278, %fd274;
	abs.f64 	%fd279, %fd275;
	setp.geu.f64 	%p2, %fd278, %fd279;
	selp.f64 	%fd280, %fd274, %fd275, %p2;
	selp.b64 	%rd208, %rd105, %rd205, %p2;
	abs.f64 	%fd281, %fd280;
	abs.f64 	%fd282, %fd276;
	setp.geu.f64 	%p3, %fd281, %fd282;
	selp.f64 	%fd283, %fd280, %fd276, %p3;
	selp.b64 	%rd209, %rd208, %rd206, %p3;
	abs.f64 	%fd284, %fd283;
	abs.f64 	%fd285, %fd277;
	setp.geu.f64 	%p4, %fd284, %fd285;
	selp.f64 	%fd152, %fd283, %fd277, %p4;
	selp.b64 	%rd108, %rd209, %rd207, %p4;
	abs.f64 	%fd153, %fd152;
	abs.f64 	%fd154, %fd339;
	setp.lt.f64 	%p5, %fd153, %fd154;
	@%p5 bra 	$L__BB7_123;
	setp.lt.f64 	%p6, %fd154, %fd153;
	setp.lt.u64 	%p7, %rd108, %rd106;
	or.pred  	%p8, %p6, %p7;
	selp.f64 	%fd339, %fd152, %fd339, %p8;
	add.s64 	%rd212, %rd104, %rd108;
	selp.b64 	%rd343, %rd212, %rd343, %p8;
$L__BB7_123:
	setp.le.u64 	%p9, %rd198, %rd5;
	@%p9 bra 	$L__BB7_164;
	setp.ne.s32 	%p10, %r20, 0;
	@%p10 bra 	$L__BB7_126;
	atom.global.add.u64 	%rd213, [%rd1+8], 1280;
	add.s64 	%rd214, %rd213, %rd5;
	st.shared.u64 	[_ZN6thrust24THRUST_300001_SM_1000_NS8cuda_cub4core6detail5shmemE+152], %rd214;
$L__BB7_126:
	bar.sync 	0;
	ld.shared.u64 	%rd331, [_ZN6thrust24THRUST_300001_SM_1000_NS8cuda_cub4core6detail5shmemE+152];
	add.s64 	%rd215, %rd331, 1280;
	setp.gt.s64 	%p11, %rd215, %rd198;
	@%p11 bra 	$L__BB7_141;
	mov.f64 	%fd323, %fd339;
	mov.u64 	%rd324, %rd343;
$L__BB7_128:
	add.s64 	%rd216, %rd331, %rd105;
	cvta.to.global.u64 	%rd217, %rd195;
	shl.b64 	%rd218, %rd216, 3;
	add.s64 	%rd219, %rd217, %rd218;
	add.s64 	%rd325, %rd216, %rd196;
	ld.global.f64 	%fd324, [%rd219];
	add.s64 	%rd326, %rd325, 256;
	ld.global.f64 	%fd325, [%rd219+2048];
	add.s64 	%rd327, %rd325, 512;
	ld.global.f64 	%fd326, [%rd219+4096];
	add.s64 	%rd328, %rd325, 768;
	ld.global.f64 	%fd327, [%rd219+6144];
	add.s64 	%rd343, %rd325, 1024;
	ld.global.f64 	%fd339, [%rd219+8192];
	abs.f64 	%fd163, %fd323;
	abs.f64 	%fd164, %fd324;
	setp.lt.f64 	%p12, %fd163, %fd164;
	@%p12 bra 	$L__BB7_130;
	setp.lt.f64 	%p13, %fd164, %fd163;
	setp.lt.s64 	%p14, %rd324, %rd325;
	or.pred  	%p15, %p13, %p14;
	selp.f64 	%fd324, %fd323, %fd324, %p15;
	selp.b64 	%rd325, %rd324, %rd325, %p15;
$L__BB7_130:
	abs.f64 	%fd167, %fd324;
	abs.f64 	%fd168, %fd325;
	setp.lt.f64 	%p16, %fd167, %fd168;
	@%p16 bra 	$L__BB7_132;
	setp.lt.f64 	%p17, %fd168, %fd167;
	setp.lt.s64 	%p18, %rd325, %rd326;
	or.pred  	%p19, %p17, %p18;
	selp.f64 	%fd325, %fd324, %fd325, %p19;
	selp.b64 	%rd326, %rd325, %rd326, %p19;
$L__BB7_132:
	abs.f64 	%fd171, %fd325;
	abs.f64 	%fd172, %fd326;
	setp.lt.f64 	%p20, %fd171, %fd172;
	@%p20 bra 	$L__BB7_134;
	setp.lt.f64 	%p21, %fd172, %fd171;
	setp.lt.s64 	%p22, %rd326, %rd327;
	or.pred  	%p23, %p21, %p22;
	selp.f64 	%fd326, %fd325, %fd326, %p23;
	selp.b64 	%rd327, %rd326, %rd327, %p23;
$L__BB7_134:
	abs.f64 	%fd175, %fd326;
	abs.f64 	%fd176, %fd327;
	setp.lt.f64 	%p24, %fd175, %fd176;
	@%p24 bra 	$L__BB7_136;
	setp.lt.f64 	%p25, %fd176, %fd175;
	setp.lt.s64 	%p26, %rd327, %rd328;
	or.pred  	%p27, %p25, %p26;
	selp.f64 	%fd327, %fd326, %fd327, %p27;
	selp.b64 	%rd328, %rd327, %rd328, %p27;
$L__BB7_136:
	abs.f64 	%fd179, %fd327;
	abs.f64 	%fd180, %fd339;
	setp.lt.f64 	%p28, %fd179, %fd180;
	@%p28 bra 	$L__BB7_138;
	setp.lt.f64 	%p29, %fd180, %fd179;
	setp.lt.s64 	%p30, %rd328, %rd343;
	or.pred  	%p31, %p29, %p30;
	selp.f64 	%fd339, %fd327, %fd339, %p31;
	selp.b64 	%rd343, %rd328, %rd343, %p31;
$L__BB7_138:
	setp.ne.s32 	%p32, %r20, 0;
	bar.sync 	0;
	@%p32 bra 	$L__BB7_140;
	atom.global.add.u64 	%rd220, [%rd1+8], 1280;
	add.s64 	%rd221, %rd220, %rd5;
	st.shared.u64 	[_ZN6thrust24THRUST_300001_SM_1000_NS8cuda_cub4core6detail5shmemE+152], %rd221;
$L__BB7_140:
	bar.sync 	0;
	ld.shared.u64 	%rd331, [_ZN6thrust24THRUST_300001_SM_1000_NS8cuda_cub4core6detail5shmemE+152];
	add.s64 	%rd222, %rd331, 1280;
	setp.le.s64 	%p33, %rd222, %rd198;
	mov.f64 	%fd323, %fd339;
	mov.u64 	%rd324, %rd343;
	@%p33 bra 	$L__BB7_128;
$L__BB7_141:
	setp.le.s64 	%p34, %rd198, %rd331;
	@%p34 bra 	$L__BB7_164;
	cvt.u32.u64 	%r40, %rd331;
	cvt.u32.u64 	%r41, %rd198;
	sub.s32 	%r21, %r41, %r40;
	setp.ge.s32 	%p35, %r20, %r21;
	@%p35 bra 	$L__BB7_164;
	cvta.to.global.u64 	%rd132, %rd195;
	not.b32 	%r43, %r20;
	add.s32 	%r44, %r43, %r41;
	sub.s32 	%r22, %r44, %r40;
	and.b32  	%r46, %r22, 768;
	setp.eq.s32 	%p36, %r46, 768;
	mov.u32 	%r397, %r20;
	@%p36 bra 	$L__BB7_149;
	add.s64 	%rd224, %rd331, %rd105;
	add.s64 	%rd333, %rd224, %rd196;
	shl.b64 	%rd225, %rd224, 3;
	add.s64 	%rd332, %rd132, %rd225;
	shr.u32 	%r47, %r22, 8;
	add.s32 	%r48, %r47, 1;
	and.b32  	%r49, %r48, 3;
	neg.s32 	%r395, %r49;
	mov.u32 	%r397, %r20;
$L__BB7_145:
	.pragma "nounroll";
	mov.u64 	%rd137, %rd343;
	mov.f64 	%fd184, %fd339;
	ld.global.f64 	%fd185, [%rd332];
	abs.f64 	%fd186, %fd184;
	abs.f64 	%fd187, %fd185;
	setp.lt.f64 	%p37, %fd186, %fd187;
	mov.f64 	%fd339, %fd185;
	mov.u64 	%rd343, %rd333;
	@%p37 bra 	$L__BB7_148;
	setp.lt.f64 	%p38, %fd187, %fd186;
	mov.f64 	%fd339, %fd184;
	mov.u64 	%rd343, %rd137;
	@%p38 bra 	$L__BB7_148;
	setp.lt.s64 	%p39, %rd137, %rd333;
	selp.f64 	%fd339, %fd184, %fd185, %p39;
	min.s64 	%rd343, %rd137, %rd333;
$L__BB7_148:
	add.s32 	%r397, %r397, 256;
	add.s64 	%rd333, %rd333, 256;
	add.s64 	%rd332, %rd332, 2048;
	add.s32 	%r395, %r395, 1;
	setp.ne.s32 	%p40, %r395, 0;
	@%p40 bra 	$L__BB7_145;
$L__BB7_149:
	setp.lt.u32 	%p41, %r22, 768;
	@%p41 bra 	$L__BB7_164;
	add.s32 	%r398, %r397, 512;
$L__BB7_151:
	mov.u32 	%r30, %r398;
	add.s32 	%r50, %r30, -512;
	cvt.u64.u32 	%rd226, %r50;
	add.s64 	%rd227, %rd331, %rd226;
	shl.b64 	%rd228, %rd227, 3;
	add.s64 	%rd145, %rd132, %rd228;
	add.s64 	%rd146, %rd227, %rd196;
	ld.global.f64 	%fd193, [%rd145];
	abs.f64 	%fd194, %fd339;
	abs.f64 	%fd195, %fd193;
	setp.lt.f64 	%p42, %fd194, %fd195;
	mov.f64 	%fd335, %fd193;
	mov.u64 	%rd339, %rd146;
	@%p42 bra 	$L__BB7_154;
	setp.lt.f64 	%p43, %fd195, %fd194;
	mov.f64 	%fd335, %fd339;
	mov.u64 	%rd339, %rd343;
	@%p43 bra 	$L__BB7_154;
	setp.lt.s64 	%p44, %rd343, %rd146;
	selp.f64 	%fd335, %fd339, %fd193, %p44;
	min.s64 	%rd339, %rd343, %rd146;
$L__BB7_154:
	add.s32 	%r51, %r30, -256;
	cvt.u64.u32 	%rd229, %r51;
	add.s64 	%rd230, %rd331, %rd229;
	add.s64 	%rd149, %rd230, %rd196;
	ld.global.f64 	%fd198, [%rd145+2048];
	abs.f64 	%fd199, %fd335;
	abs.f64 	%fd200, %fd198;
	setp.lt.f64 	%p45, %fd199, %fd200;
	mov.f64 	%fd336, %fd198;
	mov.u64 	%rd340, %rd149;
	@%p45 bra 	$L__BB7_157;
	setp.lt.f64 	%p46, %fd200, %fd199;
	mov.f64 	%fd336, %fd335;
	mov.u64 	%rd340, %rd339;
	@%p46 bra 	$L__BB7_157;
	setp.lt.s64 	%p47, %rd339, %rd149;
	selp.f64 	%fd336, %fd335, %fd198, %p47;
	min.s64 	%rd340, %rd339, %rd149;
$L__BB7_157:
	cvt.u64.u32 	%rd231, %r30;
	add.s64 	%rd232, %rd331, %rd231;
	add.s64 	%rd152, %rd232, %rd196;
	ld.global.f64 	%fd203, [%rd145+4096];
	abs.f64 	%fd204, %fd336;
	abs.f64 	%fd205, %fd203;
	setp.lt.f64 	%p48, %fd204, %fd205;
	mov.f64 	%fd337, %fd203;
	mov.u64 	%rd341, %rd152;
	@%p48 bra 	$L__BB7_160;
	setp.lt.f64 	%p49, %fd205, %fd204;
	mov.f64 	%fd337, %fd336;
	mov.u64 	%rd341, %rd340;
	@%p49 bra 	$L__BB7_160;
	setp.lt.s64 	%p50, %rd340, %rd152;
	selp.f64 	%fd337, %fd336, %fd203, %p50;
	min.s64 	%rd341, %rd340, %rd152;
$L__BB7_160:
	add.s32 	%r52, %r30, 256;
	cvt.u64.u32 	%rd233, %r52;
	add.s64 	%rd234, %rd331, %rd233;
	add.s64 	%rd155, %rd234, %rd196;
	ld.global.f64 	%fd208, [%rd145+6144];
	abs.f64 	%fd209, %fd337;
	abs.f64 	%fd210, %fd208;
	setp.lt.f64 	%p51, %fd209, %fd210;
	mov.f64 	%fd339, %fd208;
	mov.u64 	%rd343, %rd155;
	@%p51 bra 	$L__BB7_163;
	setp.lt.f64 	%p52, %fd210, %fd209;
	mov.f64 	%fd339, %fd337;
	mov.u64 	%rd343, %rd341;
	@%p52 bra 	$L__BB7_163;
	setp.lt.s64 	%p53, %rd341, %rd155;
	selp.f64 	%fd339, %fd337, %fd208, %p53;
	min.s64 	%rd343, %rd341, %rd155;
$L__BB7_163:
	add.s32 	%r398, %r30, 1024;
	add.s32 	%r53, %r30, 512;
	setp.lt.s32 	%p54, %r53, %r21;
	@%p54 bra 	$L__BB7_151;
$L__BB7_164:
	// begin inline asm
	mov.u32 %r54, %laneid;
	// end inline asm
	mov.b64 	%rd235, %fd339;
	mov.b64 	{%r56, %r61}, %rd235;
	mov.b32 	%r72, 1;
	mov.b32 	%r73, 31;
	mov.b32 	%r74, -1;
	// begin inline asm
	shfl.sync.down.b32 %r55, %r56, %r72, %r73, %r74;
	// end inline asm
	// begin inline asm
	shfl.sync.down.b32 %r60, %r61, %r72, %r73, %r74;
	// end inline asm
	mov.b64 	%rd236, {%r55, %r60};
	mov.b64 	%fd214, %rd236;
	mov.b64 	{%r66, %r71}, %rd343;
	// begin inline asm
	shfl.sync.down.b32 %r65, %r66, %r72, %r73, %r74;
	// end inline asm
	// begin inline asm
	shfl.sync.down.b32 %r70, %r71, %r72, %r73, %r74;
	// end inline asm
	mov.b64 	%rd159, {%r65, %r70};
	setp.gt.s32 	%p55, %r54, 30;
	mov.f64 	%fd340, %fd339;
	mov.u64 	%rd344, %rd343;
	@%p55 bra 	$L__BB7_168;
	abs.f64 	%fd215, %fd339;
	abs.f64 	%fd216, %fd214;
	setp.lt.f64 	%p56, %fd215, %fd216;
	mov.f64 	%fd340, %fd214;
	mov.u64 	%rd344, %rd159;
	@%p56 bra 	$L__BB7_168;
	setp.lt.f64 	%p57, %fd216, %fd215;
	mov.f64 	%fd340, %fd339;
	mov.u64 	%rd344, %rd343;
	@%p57 bra 	$L__BB7_168;
	setp.lt.s64 	%p58, %rd343, %rd159;
	selp.f64 	%fd340, %fd339, %fd214, %p58;
	min.s64 	%rd344, %rd343, %rd159;
$L__BB7_168:
	mov.b64 	%rd237, %fd340;
	mov.b64 	{%r76, %r81}, %rd237;
	mov.b32 	%r92, 2;
	mov.b32 	%r93, 31;
	mov.b32 	%r94, -1;
	// begin inline asm
	shfl.sync.down.b32 %r75, %r76, %r92, %r93, %r94;
	// end inline asm
	// begin inline asm
	shfl.sync.down.b32 %r80, %r81, %r92, %r93, %r94;
	// end inline asm
	mov.b64 	%rd238, {%r75, %r80};
	mov.b64 	%fd219, %rd238;
	mov.b64 	{%r86, %r91}, %rd344;
	// begin inline asm
	shfl.sync.down.b32 %r85, %r86, %r92, %r93, %r94;
	// end inline asm
	// begin inline asm
	shfl.sync.down.b32 %r90, %r91, %r92, %r93, %r94;
	// end inline asm
	mov.b64 	%rd162, {%r85, %r90};
	setp.gt.s32 	%p59, %r54, 29;
	mov.f64 	%fd341, %fd340;
	mov.u64 	%rd345, %rd344;
	@%p59 bra 	$L__BB7_172;
	abs.f64 	%fd220, %fd340;
	abs.f64 	%fd221, %fd219;
	setp.lt.f64 	%p60, %fd220, %fd221;
	mov.f64 	%fd341, %fd219;
	mov.u64 	%rd345, %rd162;
	@%p60 bra 	$L__BB7_172;
	setp.lt.f64 	%p61, %fd221, %fd220;
	mov.f64 	%fd341, %fd340;
	mov.u64 	%rd345, %rd344;
	@%p61 bra 	$L__BB7_172;
	setp.lt.s64 	%p62, %rd344, %rd162;
	selp.f64 	%fd341, %fd340, %fd219, %p62;
	min.s64 	%rd345, %rd344, %rd162;
$L__BB7_172:
	mov.b64 	%rd239, %fd341;
	mov.b64 	{%r96, %r101}, %rd239;
	mov.b32 	%r112, 4;
	mov.b32 	%r113, 31;
	mov.b32 	%r114, -1;
	// begin inline asm
	shfl.sync.down.b32 %r95, %r96, %r112, %r113, %r114;
	// end inline asm
	// begin inline asm
	shfl.sync.down.b32 %r100, %r101, %r112, %r113, %r114;
	// end inline asm
	mov.b64 	%rd240, {%r95, %r100};
	mov.b64 	%fd224, %rd240;
	mov.b64 	{%r106, %r111}, %rd345;
	// begin inline asm
	shfl.sync.down.b32 %r105, %r106, %r112, %r113, %r114;
	// end inline asm
	// begin inline asm
	shfl.sync.down.b32 %r110, %r111, %r112, %r113, %r114;
	// end inline asm
	mov.b64 	%rd165, {%r105, %r110};
	setp.gt.s32 	%p63, %r54, 27;
	mov.f64 	%fd342, %fd341;
	mov.u64 	%rd346, %rd345;
	@%p63 bra 	$L__BB7_176;
	abs.f64 	%fd225, %fd341;
	abs.f64 	%fd226, %fd224;
	setp.lt.f64 	%p64, %fd225, %fd226;
	mov.f64 	%fd342, %fd224;
	mov.u64 	%rd346, %rd165;
	@%p64 bra 	$L__BB7_176;
	setp.lt.f64 	%p65, %fd226, %fd225;
	mov.f64 	%fd342, %fd341;
	mov.u64 	%rd346, %rd345;
	@%p65 bra 	$L__BB7_176;
	setp.lt.s64 	%p66, %rd345, %rd165;
	selp.f64 	%fd342, %fd341, %fd224, %p66;
	min.s64 	%rd346, %rd345, %rd165;
$L__BB7_176:
	mov.b64 	%rd241, %fd342;
	mov.b64 	{%r116, %r121}, %rd241;
	mov.b32 	%r132, 8;
	mov.b32 	%r133, 31;
	mov.b32 	%r134, -1;
	// begin inline asm
	shfl.sync.down.b32 %r115, %r116, %r132, %r133, %r134;
	// end inline asm
	// begin inline asm
	shfl.sync.down.b32 %r120, %r121, %r132, %r133, %r134;
	// end inline asm
	mov.b64 	%rd242, {%r115, %r120};
	mov.b64 	%fd229, %rd242;
	mov.b64 	{%r126, %r131}, %rd346;
	// begin inline asm
	shfl.sync.down.b32 %r125, %r126, %r132, %r133, %r134;
	// end inline asm
	// begin inline asm
	shfl.sync.down.b32 %r130, %r131, %r132, %r133, %r134;
	// end inline asm
	mov.b64 	%rd168, {%r125, %r130};
	setp.gt.s32 	%p67, %r54, 23;
	mov.f64 	%fd343, %fd342;
	mov.u64 	%rd347, %rd346;
	@%p67 bra 	$L__BB7_180;
	abs.f64 	%fd230, %fd342;
	abs.f64 	%fd231, %fd229;
	setp.lt.f64 	%p68, %fd230, %fd231;
	mov.f64 	%fd343, %fd229;
	mov.u64 	%rd347, %rd168;
	@%p68 bra 	$L__BB7_180;
	setp.lt.f64 	%p69, %fd231, %fd230;
	mov.f64 	%fd343, %fd342;
	mov.u64 	%rd347, %rd346;
	@%p69 bra 	$L__BB7_180;
	setp.lt.s64 	%p70, %rd346, %rd168;
	selp.f64 	%fd343, %fd342, %fd229, %p70;
	min.s64 	%rd347, %rd346, %rd168;
$L__BB7_180:
	mov.b64 	%rd243, %fd343;
	mov.b64 	{%r136, %r141}, %rd243;
	mov.b32 	%r152, 16;
	mov.b32 	%r153, 31;
	mov.b32 	%r154, -1;
	// begin inline asm
	shfl.sync.down.b32 %r135, %r136, %r152, %r153, %r154;
	// end inline asm
	// begin inline asm
	shfl.sync.down.b32 %r140, %r141, %r152, %r153, %r154;
	// end inline asm
	mov.b64 	%rd244, {%r135, %r140};
	mov.b64 	%fd234, %rd244;
	mov.b64 	{%r146, %r151}, %rd347;
	// begin inline asm
	shfl.sync.down.b32 %r145, %r146, %r152, %r153, %r154;
	// end inline asm
	// begin inline asm
	shfl.sync.down.b32 %r150, %r151, %r152, %r153, %r154;
	// end inline asm
	mov.b64 	%rd171, {%r145, %r150};
	setp.gt.s32 	%p71, %r54, 15;
	mov.f64 	%fd351, %fd343;
	mov.u64 	%rd355, %rd347;
	@%p71 bra 	$L__BB7_184;
	abs.f64 	%fd235, %fd343;
	abs.f64 	%fd236, %fd234;
	setp.lt.f64 	%p72, %fd235, %fd236;
	mov.f64 	%fd351, %fd234;
	mov.u64 	%rd355, %rd171;
	@%p72 bra 	$L__BB7_184;
	setp.lt.f64 	%p73, %fd236, %fd235;
	mov.f64 	%fd351, %fd343;
	mov.u64 	%rd355, %rd347;
	@%p73 bra 	$L__BB7_184;
	setp.lt.s64 	%p74, %rd347, %rd171;
	selp.f64 	%fd351, %fd343, %fd234, %p74;
	min.s64 	%rd355, %rd347, %rd171;
$L__BB7_184:
	setp.ne.s32 	%p75, %r54, 0;
	@%p75 bra 	$L__BB7_186;
	shr.u32 	%r155, %r20, 1;
	and.b32  	%r156, %r155, 496;
	mov.u32 	%r157, _ZN6thrust24THRUST_300001_SM_1000_NS8cuda_cub4core6detail5shmemE;
	add.s32 	%r158, %r157, %r156;
	st.shared.f64 	[%r158+8], %fd351;
	st.shared.u64 	[%r158+16], %rd355;
$L__BB7_186:
	bar.sync 	0;
	setp.ne.s32 	%p76, %r20, 0;
	@%p76 bra 	$L__BB7_208;
	ld.shared.f64 	%fd239, [_ZN6thrust24THRUST_300001_SM_1000_NS8cuda_cub4core6detail5shmemE+24];
	ld.shared.u64 	%rd174, [_ZN6thrust24THRUST_300001_SM_1000_NS8cuda_cub4core6detail5shmemE+32];
	abs.f64 	%fd240, %fd351;
	abs.f64 	%fd241, %fd239;
	setp.lt.f64 	%p77, %fd240, %fd241;
	mov.f64 	%fd345, %fd239;
	mov.u64 	%rd349, %rd174;
	@%p77 bra 	$L__BB7_190;
	setp.lt.f64 	%p78, %fd241, %fd240;
	mov.f64 	%fd345, %fd351;
	mov.u64 	%rd349, %rd355;
	@%p78 bra 	$L__BB7_190;
	setp.lt.s64 	%p79, %rd355, %rd174;
	selp.f64 	%fd345, %fd351, %fd239, %p79;
	min.s64 	%rd349, %rd355, %rd174;
$L__BB7_190:
	ld.shared.f64 	%fd244, [_ZN6thrust24THRUST_300001_SM_1000_NS8cuda_cub4core6detail5shmemE+40];
	ld.shared.u64 	%rd177, [_ZN6thrust24THRUST_300001_SM_1000_NS8cuda_cub4core6detail5shmemE+48];
	abs.f64 	%fd245, %fd345;
	abs.f64 	%fd246, %fd244;
	setp.lt.f64 	%p80, %fd245, %fd246;
	mov.f64 	%fd346, %fd244;
	mov.u64 	%rd350, %rd177;
	@%p80 bra 	$L__BB7_193;
	setp.lt.f64 	%p81, %fd246, %fd245;
	mov.f64 	%fd346, %fd345;
	mov.u64 	%rd350, %rd349;
	@%p81 bra 	$L__BB7_193;
	setp.lt.s64 	%p82, %rd349, %rd177;
	selp.f64 	%fd346, %fd345, %fd244, %p82;
	min.s64 	%rd350, %rd349, %rd177;
$L__BB7_193:
	ld.shared.f64 	%fd249, [_ZN6thrust24THRUST_300001_SM_1000_NS8cuda_cub4core6detail5shmemE+56];
	ld.shared.u64 	%rd180, [_ZN6thrust24THRUST_300001_SM_1000_NS8cuda_cub4core6detail5shmemE+64];
	abs.f64 	%fd250, %fd346;
	abs.f64 	%fd251, %fd249;
	setp.lt.f64 	%p83, %fd250, %fd251;
	mov.f64 	%fd347, %fd249;
	mov.u64 	%rd351, %rd180;
	@%p83 bra 	$L__BB7_196;
	setp.lt.f64 	%p84, %fd251, %fd250;
	mov.f64 	%fd347, %fd346;
	mov.u64 	%rd351, %rd350;
	@%p84 bra 	$L__BB7_196;
	setp.lt.s64 	%p85, %rd350, %rd180;
	selp.f64 	%fd347, %fd346, %fd249, %p85;
	min.s64 	%rd351, %rd350, %rd180;
$L__BB7_196:
	ld.shared.f64 	%fd254, [_ZN6thrust24THRUST_300001_SM_1000_NS8cuda_cub4core6detail5shmemE+72];
	ld.shared.u64 	%rd183, [_ZN6thrust24THRUST_300001_SM_1000_NS8cuda_cub4core6detail5shmemE+80];
	abs.f64 	%fd255, %fd347;
	abs.f64 	%fd256, %fd254;
	setp.lt.f64 	%p86, %fd255, %fd256;
	mov.f64 	%fd348, %fd254;
	mov.u64 	%rd352, %rd183;
	@%p86 bra 	$L__BB7_199;
	setp.lt.f64 	%p87, %fd256, %fd255;
	mov.f64 	%fd348, %fd347;
	mov.u64 	%rd352, %rd351;
	@%p87 bra 	$L__BB7_199;
	setp.lt.s64 	%p88, %rd351, %rd183;
	selp.f64 	%fd348, %fd347, %fd254, %p88;
	min.s64 	%rd352, %rd351, %rd183;
$L__BB7_199:
	ld.shared.f64 	%fd259, [_ZN6thrust24THRUST_300001_SM_1000_NS8cuda_cub4core6detail5shmemE+88];
	ld.shared.u64 	%rd186, [_ZN6thrust24THRUST_300001_SM_1000_NS8cuda_cub4core6detail5shmemE+96];
	abs.f64 	%fd260, %fd348;
	abs.f64 	%fd261, %fd259;
	setp.lt.f64 	%p89, %fd260, %fd261;
	mov.f64 	%fd349, %fd259;
	mov.u64 	%rd353, %rd186;
	@%p89 bra 	$L__BB7_202;
	setp.lt.f64 	%p90, %fd261, %fd260;
	mov.f64 	%fd349, %fd348;
	mov.u64 	%rd353, %rd352;
	@%p90 bra 	$L__BB7_202;
	setp.lt.s64 	%p91, %rd352, %rd186;
	selp.f64 	%fd349, %fd348, %fd259, %p91;
	min.s64 	%rd353, %rd352, %rd186;
$L__BB7_202:
	ld.shared.f64 	%fd264, [_ZN6thrust24THRUST_300001_SM_1000_NS8cuda_cub4core6detail5shmemE+104];
	ld.shared.u64 	%rd189, [_ZN6thrust24THRUST_300001_SM_1000_NS8cuda_cub4core6detail5shmemE+112];
	abs.f64 	%fd265, %fd349;
	abs.f64 	%fd266, %fd264;
	setp.lt.f64 	%p92, %fd265, %fd266;
	mov.f64 	%fd350, %fd264;
	mov.u64 	%rd354, %rd189;
	@%p92 bra 	$L__BB7_205;
	setp.lt.f64 	%p93, %fd266, %fd265;
	mov.f64 	%fd350, %fd349;
	mov.u64 	%rd354, %rd353;
	@%p93 bra 	$L__BB7_205;
	setp.lt.s64 	%p94, %rd353, %rd189;
	selp.f64 	%fd350, %fd349, %fd264, %p94;
	min.s64 	%rd354, %rd353, %rd189;
$L__BB7_205:
	ld.shared.f64 	%fd269, [_ZN6thrust24THRUST_300001_SM_1000_NS8cuda_cub4core6detail5shmemE+120];
	ld.shared.u64 	%rd192, [_ZN6thrust24THRUST_300001_SM_1000_NS8cuda_cub4core6detail5shmemE+128];
	abs.f64 	%fd270, %fd350;
	abs.f64 	%fd271, %fd269;
	setp.lt.f64 	%p95, %fd270, %fd271;
	mov.u64 	%rd355, %rd192;
	mov.f64 	%fd351, %fd269;
	@%p95 bra 	$L__BB7_208;
	setp.lt.f64 	%p96, %fd271, %fd270;
	mov.u64 	%rd355, %rd354;
	mov.f64 	%fd351, %fd350;
	@%p96 bra 	$L__BB7_208;
	setp.lt.s64 	%p97, %rd354, %rd192;
	selp.f64 	%fd351, %fd350, %fd269, %p97;
	min.s64 	%rd355, %rd354, %rd192;
$L__BB7_208:
	mov.u32 	%r389, %tid.x;
	setp.ne.s32 	%p214, %r389, 0;
	@%p214 bra 	$L__BB7_210;
	ld.param.u64 	%rd286, [_ZN6thrust24THRUST_300001_SM_1000_NS8cuda_cub4core6detail13_kernel_agentINS1_8__reduce11ReduceAgentINS0_12zip_iteratorIN4cuda3std3__45tupleIJNS0_10device_ptrIdEENS0_17counting_iteratorIlNS0_11use_defaultESF_SF_EEEEEEEPNSB_IJdlEEESJ_lNS1_9__extrema9arg_max_fIdl10comparatorEEEEJSI_SK_lN3cub18CUB_300001_SM_100013GridEvenShareIlEENSR_9GridQueueIyEESO_EEEvDpT0__param_1];
	cvta.to.global.u64 	%rd283, %rd286;
	mul.wide.u32 	%rd284, %r1, 16;
	add.s64 	%rd285, %rd283, %rd284;
	st.global.f64 	[%rd285], %fd351;
	st.global.u64 	[%rd285+8], %rd355;
$L__BB7_210:
	ret;

}
	// .globl	_ZN6thrust24THRUST_300001_SM_1000_NS8cuda_cub4core6detail13_kernel_agentINS1_8__reduce10DrainAgentIlEEJN3cub18CUB_300001_SM_10009GridQueueIyEElEEEvDpT0_
.visible .entry _ZN6thrust24THRUST_300001_SM_1000_NS8cuda_cub4core6detail13_kernel_agentINS1_8__reduce10DrainAgentIlEEJN3cub18CUB_300001_SM_10009GridQueueIyEElEEEvDpT0_(
	.param .align 8 .b8 _ZN6thrust24THRUST_300001_SM_1000_NS8cuda_cub4core6detail13_kernel_agentINS1_8__reduce10DrainAgentIlEEJN3cub18CUB_300001_SM_10009GridQueueIyEElEEEvDpT0__param_0[8],
	.param .u64 _ZN6thrust24THRUST_300001_SM_1000_NS8cuda_cub4core6detail13_kernel_agentINS1_8__reduce10DrainAgentIlEEJN3cub18CUB_300001_SM_10009GridQueueIyEElEEEvDpT0__param_1
)
.maxntid 1
{
	.reg .b64 	%rd<5>;

	ld.param.u64 	%rd1, [_ZN6thrust24THRUST_300001_SM_1000_NS8cuda_cub4core6detail13_kernel_agentINS1_8__reduce10DrainAgentIlEEJN3cub18CUB_300001_SM_10009GridQueueIyEElEEEvDpT0__param_0];
	ld.param.u64 	%rd2, [_ZN6thrust24THRUST_300001_SM_1000_NS8cuda_cub4core6detail13_kernel_agentINS1_8__reduce10DrainAgentIlEEJN3cub18CUB_300001_SM_10009GridQueueIyEElEEEvDpT0__param_1];
	cvta.to.global.u64 	%rd3, %rd1;
	st.global.u64 	[%rd3], %rd2;
	mov.b64 	%rd4, 0;
	st.global.u64 	[%rd3+8], %rd4;
	ret;

}
	// .globl	_ZN6thrust24THRUST_300001_SM_1000_NS8cuda_cub4core6detail13_kernel_agentINS1_8__reduce11ReduceAgentIPN4cuda3std3__45tupleIJdlEEESC_SB_lNS1_9__extrema9arg_max_fIdl10comparatorEEEEJSC_SC_iSG_EEEvDpT0_
.visible .entry _ZN6thrust24THRUST_300001_SM_1000_NS8cuda_cub4core6detail13_kernel_agentINS1_8__reduce11ReduceAgentIPN4cuda3std3__45tupleIJdlEEESC_SB_lNS1_9__extrema9arg_max_fIdl10comparatorEEEEJSC_SC_iSG_EEEvDpT0_(
	.param .u64 .ptr .align 1 _ZN6thrust24THRUST_300001_SM_1000_NS8cuda_cub4core6detail13_kernel_agentINS1_8__reduce11ReduceAgentIPN4cuda3std3__45tupleIJdlEEESC_SB_lNS1_9__extrema9arg_max_fIdl10comparatorEEEEJSC_SC_iSG_EEEvDpT0__param_0,
	.param .u64 .ptr .align 1 _ZN6thrust24THRUST_300001_SM_1000_NS8cuda_cub4core6detail13_kernel_agentINS1_8__reduce11ReduceAgentIPN4cuda3std3__45tupleIJdlEEESC_SB_lNS1_9__extrema9arg_max_fIdl10comparatorEEEEJSC_SC_iSG_EEEvDpT0__param_1,
	.param .u32 _ZN6thrust24THRUST_300001_SM_1000_NS8cuda_cub4core6detail13_kernel_agentINS1_8__reduce11ReduceAgentIPN4cuda3std3__45tupleIJdlEEESC_SB_lNS1_9__extrema9arg_max_fIdl10comparatorEEEEJSC_SC_iSG_EEEvDpT0__param_2,
	.param .align 1 .b8 _ZN6thrust24THRUST_300001_SM_1000_NS8cuda_cub4core6detail13_kernel_agentINS1_8__reduce11ReduceAgentIPN4cuda3std3__45tupleIJdlEEESC_SB_lNS1_9__extrema9arg_max_fIdl10comparatorEEEEJSC_SC_iSG_EEEvDpT0__param_3[1]
)
.maxntid 256
{
	.reg .pred 	%p<264>;
	.reg .b32 	%r<374>;
	.reg .b64 	%rd<509>;
	.reg .b64 	%fd<423>;

	ld.param.u64 	%rd236, [_ZN6thrust24THRUST_300001_SM_1000_NS8cuda_cub4core6detail13_kernel_agentINS1_8__reduce11ReduceAgentIPN4cuda3std3__45tupleIJdlEEESC_SB_lNS1_9__extrema9arg_max_fIdl10comparatorEEEEJSC_SC_iSG_EEEvDpT0__param_0];
	ld.param.u32 	%r29, [_ZN6thrust24THRUST_300001_SM_1000_NS8cuda_cub4core6detail13_kernel_agentINS1_8__reduce11ReduceAgentIPN4cuda3std3__45tupleIJdlEEESC_SB_lNS1_9__extrema9arg_max_fIdl10comparatorEEEEJSC_SC_iSG_EEEvDpT0__param_2];
	cvt.s64.s32 	%rd1, %r29;
	setp.eq.s32 	%p1, %r29, 0;
	@%p1 bra 	$L__BB9_234;
	setp.gt.s32 	%p2, %r29, 1279;
	@%p2 bra 	$L__BB9_121;
	mov.u32 	%r1, %tid.x;
	setp.ge.s32 	%p147, %r1, %r29;
	mov.f64 	%fd354, 0d0000000000000000;
	mov.b64 	%rd432, 0;
	mov.u32 	%r368, %r1;
	@%p147 bra 	$L__BB9_4;
	mul.wide.u32 	%rd376, %r1, 16;
	add.s64 	%rd373, %rd236, %rd376;
	// begin inline asm
	ld.global.nc.u64 %rd372, [%rd373];
	// end inline asm
	add.s64 	%rd375, %rd373, 8;
	// begin inline asm
	ld.global.nc.u64 %rd432, [%rd375];
	// end inline asm
	mov.b64 	%fd354, %rd372;
	add.s32 	%r368, %r1, 256;
$L__BB9_4:
	setp.ge.s32 	%p148, %r368, %r29;
	@%p148 bra 	$L__BB9_25;
	not.b32 	%r141, %r368;
	add.s32 	%r4, %r29, %r141;
	and.b32  	%r142, %r4, 768;
	setp.eq.s32 	%p149, %r142, 768;
	@%p149 bra 	$L__BB9_11;
	mul.wide.u32 	%rd378, %r368, 16;
	add.s64 	%rd423, %rd236, %rd378;
	shr.u32 	%r143, %r4, 8;
	add.s32 	%r144, %r143, 1;
	and.b32  	%r145, %r144, 3;
	neg.s32 	%r366, %r145;
$L__BB9_7:
	.pragma "nounroll";
	mov.u64 	%rd6, %rd432;
	mov.f64 	%fd3, %fd354;
	// begin inline asm
	ld.global.nc.u64 %rd379, [%rd423];
	// end inline asm
	add.s64 	%rd382, %rd423, 8;
	// begin inline asm
	ld.global.nc.u64 %rd381, [%rd382];
	// end inline asm
	mov.b64 	%fd4, %rd379;
	abs.f64 	%fd5, %fd3;
	abs.f64 	%fd6, %fd4;
	setp.lt.f64 	%p150, %fd5, %fd6;
	mov.u64 	%rd432, %rd381;
	mov.f64 	%fd354, %fd4;
	@%p150 bra 	$L__BB9_10;
	setp.lt.f64 	%p151, %fd6, %fd5;
	mov.u64 	%rd432, %rd6;
	mov.f64 	%fd354, %fd3;
	@%p151 bra 	$L__BB9_10;
	setp.lt.s64 	%p152, %rd6, %rd381;
	min.s64 	%rd432, %rd6, %rd381;
	selp.f64 	%fd354, %fd3, %fd4, %p152;
$L__BB9_10:
	add.s32 	%r368, %r368, 256;
	add.s64 	%rd423, %rd423, 4096;
	add.s32 	%r366, %r366, 1;
	setp.ne.s32 	%p153, %r366, 0;
	@%p153 bra 	$L__BB9_7;
$L__BB9_11:
	setp.lt.u32 	%p154, %r4, 768;
	@%p154 bra 	$L__BB9_25;
$L__BB9_12:
	mul.wide.s32 	%rd387, %r368, 16;
	add.s64 	%rd384, %rd236, %rd387;
	// begin inline asm
	ld.global.nc.u64 %rd383, [%rd384];
	// end inline asm
	add.s64 	%rd386, %rd384, 8;
	// begin inline asm
	ld.global.nc.u64 %rd385, [%rd386];
	// end inline asm
	mov.b64 	%fd12, %rd383;
	abs.f64 	%fd13, %fd354;
	abs.f64 	%fd14, %fd12;
	setp.lt.f64 	%p155, %fd13, %fd14;
	mov.u64 	%rd429, %rd385;
	mov.f64 	%fd351, %fd12;
	@%p155 bra 	$L__BB9_15;
	setp.lt.f64 	%p156, %fd14, %fd13;
	mov.u64 	%rd429, %rd432;
	mov.f64 	%fd351, %fd354;
	@%p156 bra 	$L__BB9_15;
	setp.lt.s64 	%p157, %rd432, %rd385;
	min.s64 	%rd429, %rd432, %rd385;
	selp.f64 	%fd351, %fd354, %fd12, %p157;
$L__BB9_15:
	add.s64 	%rd389, %rd384, 4096;
	// begin inline asm
	ld.global.nc.u64 %rd388, [%rd389];
	// end inline asm
	add.s64 	%rd391, %rd384, 4104;
	// begin inline asm
	ld.global.nc.u64 %rd390, [%rd391];
	// end inline asm
	mov.b64 	%fd17, %rd388;
	abs.f64 	%fd18, %fd351;
	abs.f64 	%fd19, %fd17;
	setp.lt.f64 	%p158, %fd18, %fd19;
	mov.u64 	%rd430, %rd390;
	mov.f64 	%fd352, %fd17;
	@%p158 bra 	$L__BB9_18;
	setp.lt.f64 	%p159, %fd19, %fd18;
	mov.u64 	%rd430, %rd429;
	mov.f64 	%fd352, %fd351;
	@%p159 bra 	$L__BB9_18;
	setp.lt.s64 	%p160, %rd429, %rd390;
	min.s64 	%rd430, %rd429, %rd390;
	selp.f64 	%fd352, %fd351, %fd17, %p160;
$L__BB9_18:
	add.s64 	%rd393, %rd384, 8192;
	// begin inline asm
	ld.global.nc.u64 %rd392, [%rd393];
	// end inline asm
	add.s64 	%rd395, %rd384, 8200;
	// begin inline asm
	ld.global.nc.u64 %rd394, [%rd395];
	// end inline asm
	mov.b64 	%fd22, %rd392;
	abs.f64 	%fd23, %fd352;
	abs.f64 	%fd24, %fd22;
	setp.lt.f64 	%p161, %fd23, %fd24;
	mov.u64 	%rd431, %rd394;
	mov.f64 	%fd353, %fd22;
	@%p161 bra 	$L__BB9_21;
	setp.lt.f64 	%p162, %fd24, %fd23;
	mov.u64 	%rd431, %rd430;
	mov.f64 	%fd353, %fd352;
	@%p162 bra 	$L__BB9_21;
	setp.lt.s64 	%p163, %rd430, %rd394;
	min.s64 	%rd431, %rd430, %rd394;
	selp.f64 	%fd353, %fd352, %fd22, %p163;
$L__BB9_21:
	add.s64 	%rd397, %rd384, 12288;
	// begin inline asm
	ld.global.nc.u64 %rd396, [%rd397];
	// end inline asm
	add.s64 	%rd399, %rd384, 12296;
	// begin inline asm
	ld.global.nc.u64 %rd398, [%rd399];
	// end inline asm
	mov.b64 	%fd27, %rd396;
	abs.f64 	%fd28, %fd353;
	abs.f64 	%fd29, %fd27;
	setp.lt.f64 	%p164, %fd28, %fd29;
	mov.u64 	%rd432, %rd398;
	mov.f64 	%fd354, %fd27;
	@%p164 bra 	$L__BB9_24;
	setp.lt.f64 	%p165, %fd29, %fd28;
	mov.u64 	%rd432, %rd431;
	mov.f64 	%fd354, %fd353;
	@%p165 bra 	$L__BB9_24;
	setp.lt.s64 	%p166, %rd431, %rd398;
	min.s64 	%rd432, %rd431, %rd398;
	selp.f64 	%fd354, %fd353, %fd27, %p166;
$L__BB9_24:
	add.s32 	%r368, %r368, 1024;
	setp.lt.s32 	%p167, %r368, %r29;
	@%p167 bra 	$L__BB9_12;
$L__BB9_25:
	setp.lt.s32 	%p168, %r29, 256;
	@%p168 bra 	$L__BB9_70;
	// begin inline asm
	mov.u32 %r259, %laneid;
	// end inline asm
	mov.b64 	%rd410, %fd354;
	mov.b64 	{%r261, %r266}, %rd410;
	mov.b32 	%r277, 1;
	mov.b32 	%r278, 31;
	mov.b32 	%r279, -1;
	// begin inline asm
	shfl.sync.down.b32 %r260, %r261, %r277, %r278, %r279;
	// end inline asm
	// begin inline asm
	shfl.sync.down.b32 %r265, %r266, %r277, %r278, %r279;
	// end inline asm
	mov.b64 	%rd411, {%r260, %r265};
	mov.b64 	%fd33, %rd411;
	mov.b64 	{%r271, %r276}, %rd432;
	// begin inline asm
	shfl.sync.down.b32 %r270, %r271, %r277, %r278, %r279;
	// end inline asm
	// begin inline asm
	shfl.sync.down.b32 %r275, %r276, %r277, %r278, %r279;
	// end inline asm
	mov.b64 	%rd28, {%r270, %r275};
	setp.gt.s32 	%p220, %r259, 30;
	mov.u64 	%rd434, %rd432;
	mov.f64 	%fd356, %fd354;
	@%p220 bra 	$L__BB9_30;
	abs.f64 	%fd34, %fd354;
	abs.f64 	%fd35, %fd33;
	setp.lt.f64 	%p221, %fd34, %fd35;
	mov.u64 	%rd434, %rd28;
	mov.f64 	%fd356, %fd33;
	@%p221 bra 	$L__BB9_30;
	setp.lt.f64 	%p222, %fd35, %fd34;
	mov.u64 	%rd434, %rd432;
	mov.f64 	%fd356, %fd354;
	@%p222 bra 	$L__BB9_30;
	setp.lt.s64 	%p223, %rd432, %rd28;
	min.s64 	%rd434, %rd432, %rd28;
	selp.f64 	%fd356, %fd354, %fd33, %p223;
$L__BB9_30:
	mov.b64 	%rd412, %fd356;
	mov.b64 	{%r281, %r286}, %rd412;
	mov.b32 	%r297, 2;
	mov.b32 	%r298, 31;
	mov.b32 	%r299, -1;
	// begin inline asm
	shfl.sync.down.b32 %r280, %r281, %r297, %r298, %r299;
	// end inline asm
	// begin inline asm
	shfl.sync.down.b32 %r285, %r286, %r297, %r298, %r299;
	// end inline asm
	mov.b64 	%rd413, {%r280, %r285};
	mov.b64 	%fd38, %rd413;
	mov.b64 	{%r291, %r296}, %rd434;
	// begin inline asm
	shfl.sync.down.b32 %r290, %r291, %r297, %r298, %r299;
	// end inline asm
	// begin inline asm
	shfl.sync.down.b32 %r295, %r296, %r297, %r298, %r299;
	// end inline asm
	mov.b64 	%rd31, {%r290, %r295};
	setp.gt.s32 	%p224, %r259, 29;
	mov.u64 	%rd435, %rd434;
	mov.f64 	%fd357, %fd356;
	@%p224 bra 	$L__BB9_34;
	abs.f64 	%fd39, %fd356;
	abs.f64 	%fd40, %fd38;
	setp.lt.f64 	%p225, %fd39, %fd40;
	mov.u64 	%rd435, %rd31;
	mov.f64 	%fd357, %fd38;
	@%p225 bra 	$L__BB9_34;
	setp.lt.f64 	%p226, %fd40, %fd39;
	mov.u64 	%rd435, %rd434;
	mov.f64 	%fd357, %fd356;
	@%p226 bra 	$L__BB9_34;
	setp.lt.s64 	%p227, %rd434, %rd31;
	min.s64 	%rd435, %rd434, %rd31;
	selp.f64 	%fd357, %fd356, %fd38, %p227;
$L__BB9_34:
	mov.b64 	%rd414, %fd357;
	mov.b64 	{%r301, %r306}, %rd414;
	mov.b32 	%r317, 4;
	mov.b32 	%r318, 31;
	mov.b32 	%r319, -1;
	// begin inline asm
	shfl.sync.down.b32 %r300, %r301, %r317, %r318, %r319;
	// end inline asm
	// begin inline asm
	shfl.sync.down.b32 %r305, %r306, %r317, %r318, %r319;
	// end inline asm
	mov.b64 	%rd415, {%r300, %r305};
	mov.b64 	%fd43, %rd415;
	mov.b64 	{%r311, %r316}, %rd435;
	// begin inline asm
	shfl.sync.down.b32 %r310, %r311, %r317, %r318, %r319;
	// end inline asm
	// begin inline asm
	shfl.sync.down.b32 %r315, %r316, %r317, %r318, %r319;
	// end inline asm
	mov.b64 	%rd34, {%r310, %r315};
	setp.gt.s32 	%p228, %r259, 27;
	mov.u64 	%rd436, %rd435;
	mov.f64 	%fd358, %fd357;
	@%p228 bra 	$L__BB9_38;
	abs.f64 	%fd44, %fd357;
	abs.f64 	%fd45, %fd43;
	setp.lt.f64 	%p229, %fd44, %fd45;
	mov.u64 	%rd436, %rd34;
	mov.f64 	%fd358, %fd43;
	@%p229 bra 	$L__BB9_38;
	setp.lt.f64 	%p230, %fd45, %fd44;
	mov.u64 	%rd436, %rd435;
	mov.f64 	%fd358, %fd357;
	@%p230 bra 	$L__BB9_38;
	setp.lt.s64 	%p231, %rd435, %rd34;
	min.s64 	%rd436, %rd435, %rd34;
	selp.f64 	%fd358, %fd357, %fd43, %p231;
$L__BB9_38:
	mov.b64 	%rd416, %fd358;
	mov.b64 	{%r321, %r326}, %rd416;
	mov.b32 	%r337, 8;
	mov.b32 	%r338, 31;
	mov.b32 	%r339, -1;
	// begin inline asm
	shfl.sync.down.b32 %r320, %r321, %r337, %r338, %r339;
	// end inline asm
	// begin inline asm
	shfl.sync.down.b32 %r325, %r326, %r337, %r338, %r339;
	// end inline asm
	mov.b64 	%rd417, {%r320, %r325};
	mov.b64 	%fd48, %rd417;
	mov.b64 	{%r331, %r336}, %rd436;
	// begin inline asm
	shfl.sync.down.b32 %r330, %r331, %r337, %r338, %r339;
	// end inline asm
	// begin inline asm
	shfl.sync.down.b32 %r335, %r336, %r337, %r338, %r339;
	// end inline asm
	mov.b64 	%rd37, {%r330, %r335};
	setp.gt.s32 	%p232, %r259, 23;
	mov.u64 	%rd437, %rd436;
	mov.f64 	%fd359, %fd358;
	@%p232 bra 	$L__BB9_42;
	abs.f64 	%fd49, %fd358;
	abs.f64 	%fd50, %fd48;
	setp.lt.f64 	%p233, %fd49, %fd50;
	mov.u64 	%rd437, %rd37;
	mov.f64 	%fd359, %fd48;
	@%p233 bra 	$L__BB9_42;
	setp.lt.f64 	%p234, %fd50, %fd49;
	mov.u64 	%rd437, %rd436;
	mov.f64 	%fd359, %fd358;
	@%p234 bra 	$L__BB9_42;
	setp.lt.s64 	%p235, %rd436, %rd37;
	min.s64 	%rd437, %rd436, %rd37;
	selp.f64 	%fd359, %fd358, %fd48, %p235;
$L__BB9_42:
	mov.b64 	%rd418, %fd359;
	mov.b64 	{%r341, %r346}, %rd418;
	mov.b32 	%r357, 16;
	mov.b32 	%r358, 31;
	mov.b32 	%r359, -1;
	// begin inline asm
	shfl.sync.down.b32 %r340, %r341, %r357, %r358, %r359;
	// end inline asm
	// begin inline asm
	shfl.sync.down.b32 %r345, %r346, %r357, %r358, %r359;
	// end inline asm
	mov.b64 	%rd419, {%r340, %r345};
	mov.b64 	%fd53, %rd419;
	mov.b64 	{%r351, %r356}, %rd437;
	// begin inline asm
	shfl.sync.down.b32 %r350, %r351, %r357, %r358, %r359;
	// end inline asm
	// begin inline asm
	shfl.sync.down.b32 %r355, %r356, %r357, %r358, %r359;
	// end inline asm
	mov.b64 	%rd40, {%r350, %r355};
	setp.gt.s32 	%p236, %r259, 15;
	mov.u64 	%rd508, %rd437;
	mov.f64 	%fd422, %fd359;
	@%p236 bra 	$L__BB9_46;
	abs.f64 	%fd54, %fd359;
	abs.f64 	%fd55, %fd53;
	setp.lt.f64 	%p237, %fd54, %fd55;
	mov.u64 	%rd508, %rd40;
	mov.f64 	%fd422, %fd53;
	@%p237 bra 	$L__BB9_46;
	setp.lt.f64 	%p238, %fd55, %fd54;
	mov.u64 	%rd508, %rd437;
	mov.f64 	%fd422, %fd359;
	@%p238 bra 	$L__BB9_46;
	setp.lt.s64 	%p239, %rd437, %rd40;
	min.s64 	%rd508, %rd437, %rd40;
	selp.f64 	%fd422, %fd359, %fd53, %p239;
$L__BB9_46:
	setp.ne.s32 	%p240, %r259, 0;
	@%p240 bra 	$L__BB9_48;
	shr.u32 	%r360, %r1, 1;
	and.b32  	%r361, %r360, 496;
	mov.u32 	%r362, _ZN6thrust24THRUST_300001_SM_1000_NS8cuda_cub4core6detail5shmemE;
	add.s32 	%r363, %r362, %r361;
	st.shared.f64 	[%r363+8], %fd422;
	st.shared.u64 	[%r363+16], %rd508;
$L__BB9_48:
	bar.sync 	0;
	setp.ne.s32 	%p241, %r1, 0;
	@%p241 bra 	$L__BB9_232;
	ld.shared.f64 	%fd58, [_ZN6thrust24THRUST_300001_SM_1000_NS8cuda_cub4core6detail5shmemE+24];
	ld.shared.u64 	%rd43, [_ZN6thrust24THRUST_300001_SM_1000_NS8cuda_cub4core6detail5shmemE+32];
	abs.f64 	%fd59, %fd422;
	abs.f64 	%fd60, %fd58;
	setp.lt.f64 	%p242, %fd59, %fd60;
	mov.u64 	%rd439, %rd43;
	mov.f64 	%fd361, %fd58;
	@%p242 bra 	$L__BB9_52;
	setp.lt.f64 	%p243, %fd60, %fd59;
	mov.u64 	%rd439, %rd508;
	mov.f64 	%fd361, %fd422;
	@%p243 bra 	$L__BB9_52;
	setp.lt.s64 	%p244, %rd508, %rd43;
	min.s64 	%rd439, %rd508, %rd43;
	selp.f64 	%fd361, %fd422, %fd58, %p244;
$L__BB9_52:
	ld.shared.f64 	%fd63, [_ZN6thrust24THRUST_300001_SM_1000_NS8cuda_cub4core6detail5shmemE+40];
	ld.shared.u64 	%rd46, [_ZN6thrust24THRUST_300001_SM_1000_NS8cuda_cub4core6detail5shmemE+48];
	abs.f64 	%fd64, %fd361;
	abs.f64 	%fd65, %fd63;
	setp.lt.f64 	%p245, %fd64, %fd65;
	mov.u64 	%rd440, %rd46;
	mov.f64 	%fd362, %fd63;
	@%p245 bra 	$L__BB9_55;
	setp.lt.f64 	%p246, %fd65, %fd64;
	mov.u64 	%rd440, %rd439;
	mov.f64 	%fd362, %fd361;
	@%p246 bra 	$L__BB9_55;
	setp.lt.s64 	%p247, %rd439, %rd46;
	min.s64 	%rd440, %rd439, %rd46;
	selp.f64 	%fd362, %fd361, %fd63, %p247;
$L__BB9_55:
	ld.shared.f64 	%fd68, [_ZN6thrust24THRUST_300001_SM_1000_NS8cuda_cub4core6detail5shmemE+56];
	ld.shared.u64 	%rd49, [_ZN6thrust24THRUST_300001_SM_1000_NS8cuda_cub4core6detail5shmemE+64];
	abs.f64 	%fd69, %fd362;
	abs.f64 	%fd70, %fd68;
	setp.lt.f64 	%p248, %fd69, %fd70;
	mov.u64 	%rd441, %rd49;
	mov.f64 	%fd363, %fd68;
	@%p248 bra 	$L__BB9_58;
	setp.lt.f64 	%p249, %fd70, %fd69;
	mov.u64 	%rd441, %rd440;
	mov.f64 	%fd363, %fd362;
	@%p249 bra 	$L__BB9_58;
	setp.lt.s64 	%p250, %rd440, %rd49;
	min.s64 	%rd441, %rd440, %rd49;
	selp.f64 	%fd363, %fd362, %fd68, %p250;
$L__BB9_58:
	ld.shared.f64 	%fd73, [_ZN6thrust24THRUST_300001_SM_1000_NS8cuda_cub4core6detail5shmemE+72];
	ld.shared.u64 	%rd52, [_ZN6thrust24THRUST_300001_SM_1000_NS8cuda_cub4core6detail5shmemE+80];
	abs.f64 	%fd74, %fd363;
	abs.f64 	%fd75, %fd73;
	setp.lt.f64 	%p251, %fd74, %fd75;
	mov.u64 	%rd442, %rd52;
	mov.f64 	%fd364, %fd73;
	@%p251 bra 	$L__BB9_61;
	setp.lt.f64 	%p252, %fd75, %fd74;
	mov.u64 	%rd442, %rd441;
	mov.f64 	%fd364, %fd363;
	@%p252 bra 	$L__BB9_61;
	setp.lt.s64 	%p253, %rd441, %rd52;
	min.s64 	%rd442, %rd441, %rd52;
	selp.f64 	%fd364, %fd363, %fd73, %p253;
$L__BB9_61:
	ld.shared.f64 	%fd78, [_ZN6thrust24THRUST_300001_SM_1000_NS8cuda_cub4core6detail5shmemE+88];
	ld.shared.u64 	%rd55, [_ZN6thrust24THRUST_300001_SM_1000_NS8cuda_cub4core6detail5shmemE+96];
	abs.f64 	%fd79, %fd364;
	abs.f64 	%fd80, %fd78;
	setp.lt.f64 	%p254, %fd79, %fd80;
	mov.u64 	%rd443, %rd55;
	mov.f64 	%fd365, %fd78;
	@%p254 bra 	$L__BB9_64;
	setp.lt.f64 	%p255, %fd80, %fd79;
	mov.u64 	%rd443, %rd442;
	mov.f64 	%fd365, %fd364;
	@%p255 bra 	$L__BB9_64;
	setp.lt.s64 	%p256, %rd442, %rd55;
	min.s64 	%rd443, %rd442, %rd55;
	selp.f64 	%fd365, %fd364, %fd78, %p256;
$L__BB9_64:
	ld.shared.f64 	%fd83, [_ZN6thrust24THRUST_300001_SM_1000_NS8cuda_cub4core6detail5shmemE+104];
	ld.shared.u64 	%rd58, [_ZN6thrust24THRUST_300001_SM_1000_NS8cuda_cub4core6detail5shmemE+112];
	abs.f64 	%fd84, %fd365;
	abs.f64 	%fd85, %fd83;
	setp.lt.f64 	%p257, %fd84, %fd85;
	mov.u64 	%rd444, %rd58;
	mov.f64 	%fd366, %fd83;
	@%p257 bra 	$L__BB9_67;
	setp.lt.f64 	%p258, %fd85, %fd84;
	mov.u64 	%rd444, %rd443;
	mov.f64 	%fd366, %fd365;
	@%p258 bra 	$L__BB9_67;
	setp.lt.s64 	%p259, %rd443, %rd58;
	min.s64 	%rd444, %rd443, %rd58;
	selp.f64 	%fd366, %fd365, %fd83, %p259;
$L__BB9_67:
	ld.shared.f64 	%fd88, [_ZN6thrust24THRUST_300001_SM_1000_NS8cuda_cub4core6detail5shmemE+120];
	ld.shared.u64 	%rd61, [_ZN6thrust24THRUST_300001_SM_1000_NS8cuda_cub4core6detail5shmemE+128];
	abs.f64 	%fd89, %fd366;
	abs.f64 	%fd90, %fd88;
	setp.lt.f64 	%p260, %fd89, %fd90;
	mov.u64 	%rd508, %rd61;
	mov.f64 	%fd422, %fd88;
	@%p260 bra 	$L__BB9_232;
	setp.lt.f64 	%p261, %fd90, %fd89;
	mov.u64 	%rd508, %rd444;
	mov.f64 	%fd422, %fd366;
	@%p261 bra 	$L__BB9_232;
	setp.lt.s64 	%p262, %rd444, %rd61;
	min.s64 	%rd508, %rd444, %rd61;
	selp.f64 	%fd422, %fd366, %fd88, %p262;
	bra.uni 	$L__BB9_232;
$L__BB9_70:
	// begin inline asm
	mov.u32 %r146, %laneid;
	// end inline asm
	and.b32  	%r167, %r1, 992;
	add.s32 	%r168, %r167, 32;
	setp.gt.s32 	%p169, %r168, %r29;
	not.b32 	%r169, %r167;
	add.s32 	%r170, %r29, %r169;
	selp.b32 	%r165, %r170, 31, %p169;
	mov.b64 	%rd400, %fd354;
	mov.b64 	{%r148, %r153}, %rd400;
	mov.b32 	%r164, 1;
	mov.b32 	%r166, -1;
	// begin inline asm
	shfl.sync.down.b32 %r147, %r148, %r164, %r165, %r166;
	// end inline asm
	// begin inline asm
	shfl.sync.down.b32 %r152, %r153, %r164, %r165, %r166;
	// end inline asm
	mov.b64 	%rd401, {%r147, %r152};
	mov.b64 	%fd92, %rd401;
	mov.b64 	{%r158, %r163}, %rd432;
	// begin inline asm
	shfl.sync.down.b32 %r157, %r158, %r164, %r165, %r166;
	// end inline asm
	// begin inline asm
	shfl.sync.down.b32 %r162, %r163, %r164, %r165, %r166;
	// end inline asm
	mov.b64 	%rd63, {%r157, %r162};
	setp.ge.s32 	%p170, %r146, %r165;
	mov.u64 	%rd445, %rd432;
	mov.f64 	%fd367, %fd354;
	@%p170 bra 	$L__BB9_74;
	abs.f64 	%fd93, %fd354;
	abs.f64 	%fd94, %fd92;
	setp.lt.f64 	%p171, %fd93, %fd94;
	mov.u64 	%rd445, %rd63;
	mov.f64 	%fd367, %fd92;
	@%p171 bra 	$L__BB9_74;
	setp.lt.f64 	%p172, %fd94, %fd93;
	mov.u64 	%rd445, %rd432;
	mov.f64 	%fd367, %fd354;
	@%p172 bra 	$L__BB9_74;
	setp.lt.s64 	%p173, %rd432, %rd63;
	min.s64 	%rd445, %rd432, %rd63;
	selp.f64 	%fd367, %fd354, %fd92, %p173;
$L__BB9_74:
	mov.b64 	%rd402, %fd367;
	mov.b64 	{%r172, %r177}, %rd402;
	mov.b32 	%r188, 2;
	mov.b32 	%r190, -1;
	// begin inline asm
	shfl.sync.down.b32 %r171, %r172, %r188, %r165, %r190;
	// end inline asm
	// begin inline asm
	shfl.sync.down.b32 %r176, %r177, %r188, %r165, %r190;
	// end inline asm
	mov.b64 	%rd403, {%r171, %r176};
	mov.b64 	%fd97, %rd403;
	mov.b64 	{%r182, %r187}, %rd445;
	// begin inline asm
	shfl.sync.down.b32 %r181, %r182, %r188, %r165, %r190;
	// end inline asm
	// begin inline asm
	shfl.sync.down.b32 %r186, %r187, %r188, %r165, %r190;
	// end inline asm
	mov.b64 	%rd66, {%r181, %r186};
	add.s32 	%r191, %r146, 2;
	setp.gt.s32 	%p174, %r191, %r165;
	mov.u64 	%rd446, %rd445;
	mov.f64 	%fd368, %fd367;
	@%p174 bra 	$L__BB9_78;
	abs.f64 	%fd98, %fd367;
	abs.f64 	%fd99, %fd97;
	setp.lt.f64 	%p175, %fd98, %fd99;
	mov.u64 	%rd446, %rd66;
	mov.f64 	%fd368, %fd97;
	@%p175 bra 	$L__BB9_78;
	setp.lt.f64 	%p176, %fd99, %fd98;
	mov.u64 	%rd446, %rd445;
	mov.f64 	%fd368, %fd367;
	@%p176 bra 	$L__BB9_78;
	setp.lt.s64 	%p177, %rd445, %rd66;
	min.s64 	%rd446, %rd445, %rd66;
	selp.f64 	%fd368, %fd367, %fd97, %p177;
$L__BB9_78:
	mov.b64 	%rd404, %fd368;
	mov.b64 	{%r193, %r198}, %rd404;
	mov.b32 	%r209, 4;
	mov.b32 	%r211, -1;
	// begin inline asm
	shfl.sync.down.b32 %r192, %r193, %r209, %r165, %r211;
	// end inline asm
	// begin inline asm
	shfl.sync.down.b32 %r197, %r198, %r209, %r165, %r211;
	// end inline asm
	mov.b64 	%rd405, {%r192, %r197};
	mov.b64 	%fd102, %rd405;
	mov.b64 	{%r203, %r208}, %rd446;
	// begin inline asm
	shfl.sync.down.b32 %r202, %r203, %r209, %r165, %r211;
	// end inline asm
	// begin inline asm
	shfl.sync.down.b32 %r207, %r208, %r209, %r165, %r211;
	// end inline asm
	mov.b64 	%rd69, {%r202, %r207};
	add.s32 	%r212, %r146, 4;
	setp.gt.s32 	%p178, %r212, %r165;
	mov.u64 	%rd447, %rd446;
	mov.f64 	%fd369, %fd368;
	@%p178 bra 	$L__BB9_82;
	abs.f64 	%fd103, %fd368;
	abs.f64 	%fd104, %fd102;
	setp.lt.f64 	%p179, %fd103, %fd104;
	mov.u64 	%rd447, %rd69;
	mov.f64 	%fd369, %fd102;
	@%p179 bra 	$L__BB9_82;
	setp.lt.f64 	%p180, %fd104, %fd103;
	mov.u64 	%rd447, %rd446;
	mov.f64 	%fd369, %fd368;
	@%p180 bra 	$L__BB9_82;
	setp.lt.s64 	%p181, %rd446, %rd69;
	min.s64 	%rd447, %rd446, %rd69;
	selp.f64 	%fd369, %fd368, %fd102, %p181;
$L__BB9_82:
	mov.b64 	%rd406, %fd369;
	mov.b64 	{%r214, %r219}, %rd406;
	mov.b32 	%r230, 8;
	mov.b32 	%r232, -1;
	// begin inline asm
	shfl.sync.down.b32 %r213, %r214, %r230, %r165, %r232;
	// end inline asm
	// begin inline asm
	shfl.sync.down.b32 %r218, %r219, %r230, %r165, %r232;
	// end inline asm
	mov.b64 	%rd407, {%r213, %r218};
	mov.b64 	%fd107, %rd407;
	mov.b64 	{%r224, %r229}, %rd447;
	// begin inline asm
	shfl.sync.down.b32 %r223, %r224, %r230, %r165, %r232;
	// end inline asm
	// begin inline asm
	shfl.sync.down.b32 %r228, %r229, %r230, %r165, %r232;
	// end inline asm
	mov.b64 	%rd72, {%r223, %r228};
	add.s32 	%r233, %r146, 8;
	setp.gt.s32 	%p182, %r233, %r165;
	mov.u64 	%rd448, %rd447;
	mov.f64 	%fd370, %fd369;
	@%p182 bra 	$L__BB9_86;
	abs.f64 	%fd108, %fd369;
	abs.f64 	%fd109, %fd107;
	setp.lt.f64 	%p183, %fd108, %fd109;
	mov.u64 	%rd448, %rd72;
	mov.f64 	%fd370, %fd107;
	@%p183 bra 	$L__BB9_86;
	setp.lt.f64 	%p184, %fd109, %fd108;
	mov.u64 	%rd448, %rd447;
	mov.f64 	%fd370, %fd369;
	@%p184 bra 	$L__BB9_86;
	setp.lt.s64 	%p185, %rd447, %rd72;
	min.s64 	%rd448, %rd447, %rd72;
	selp.f64 	%fd370, %fd369, %fd107, %p185;
$L__BB9_86:
	mov.b64 	%rd408, %fd370;
	mov.b64 	{%r235, %r240}, %rd408;
	mov.b32 	%r251, 16;
	mov.b32 	%r253, -1;
	// begin inline asm
	shfl.sync.down.b32 %r234, %r235, %r251, %r165, %r253;
	// end inline asm
	// begin inline asm
	shfl.sync.down.b32 %r239, %r240, %r251, %r165, %r253;
	// end inline asm
	mov.b64 	%rd409, {%r234, %r239};
	mov.b64 	%fd112, %rd409;
	mov.b64 	{%r245, %r250}, %rd448;
	// begin inline asm
	shfl.sync.down.b32 %r244, %r245, %r251, %r165, %r253;
	// end inline asm
	// begin inline asm
	shfl.sync.down.b32 %r249, %r250, %r251, %r165, %r253;
	// end inline asm
	mov.b64 	%rd75, {%r244, %r249};
	add.s32 	%r254, %r146, 16;
	setp.gt.s32 	%p186, %r254, %r165;
	mov.u64 	%rd508, %rd448;
	mov.f64 	%fd422, %fd370;
	@%p186 bra 	$L__BB9_90;
	abs.f64 	%fd113, %fd370;
	abs.f64 	%fd114, %fd112;
	setp.lt.f64 	%p187, %fd113, %fd114;
	mov.u64 	%rd508, %rd75;
	mov.f64 	%fd422, %fd112;
	@%p187 bra 	$L__BB9_90;
	setp.lt.f64 	%p188, %fd114, %fd113;
	mov.u64 	%rd508, %rd448;
	mov.f64 	%fd422, %fd370;
	@%p188 bra 	$L__BB9_90;
	setp.lt.s64 	%p189, %rd448, %rd75;
	min.s64 	%rd508, %rd448, %rd75;
	selp.f64 	%fd422, %fd370, %fd112, %p189;
$L__BB9_90:
	setp.ne.s32 	%p190, %r146, 0;
	@%p190 bra 	$L__BB9_92;
	shr.u32 	%r255, %r1, 1;
	and.b32  	%r256, %r255, 496;
	mov.u32 	%r257, _ZN6thrust24THRUST_300001_SM_1000_NS8cuda_cub4core6detail5shmemE;
	add.s32 	%r258, %r257, %r256;
	st.shared.f64 	[%r258+8], %fd422;
	st.shared.u64 	[%r258+16], %rd508;
$L__BB9_92:
	bar.sync 	0;
	setp.ne.s32 	%p191, %r1, 0;
	@%p191 bra 	$L__BB9_232;
	setp.lt.s32 	%p192, %r29, 33;
	mov.f64 	%fd372, %fd422;
	mov.u64 	%rd450, %rd508;
	@%p192 bra 	$L__BB9_97;
	ld.shared.f64 	%fd117, [_ZN6thrust24THRUST_300001_SM_1000_NS8cuda_cub4core6detail5shmemE+24];
	ld.shared.u64 	%rd78, [_ZN6thrust24THRUST_300001_SM_1000_NS8cuda_cub4core6detail5shmemE+32];
	abs.f64 	%fd118, %fd422;
	abs.f64 	%fd119, %fd117;
	setp.lt.f64 	%p193, %fd118, %fd119;
	mov.f64 	%fd372, %fd117;
	mov.u64 	%rd450, %rd78;
	@%p193 bra 	$L__BB9_97;
	setp.lt.f64 	%p194, %fd119, %fd118;
	mov.f64 	%fd372, %fd422;
	mov.u64 	%rd450, %rd508;
	@%p194 bra 	$L__BB9_97;
	setp.lt.s64 	%p195, %rd508, %rd78;
	min.s64 	%rd450, %rd508, %rd78;
	selp.f64 	%fd372, %fd422, %fd117, %p195;
$L__BB9_97:
	setp.lt.s32 	%p196, %r29, 65;
	mov.f64 	%fd373, %fd372;
	mov.u64 	%rd451, %rd450;
	@%p196 bra 	$L__BB9_101;
	ld.shared.f64 	%fd122, [_ZN6thrust24THRUST_300001_SM_1000_NS8cuda_cub4core6detail5shmemE+40];
	ld.shared.u64 	%rd81, [_ZN6thrust24THRUST_300001_SM_1000_NS8cuda_cub4core6detail5shmemE+48];
	abs.f64 	%fd123, %fd372;
	abs.f64 	%fd124, %fd122;
	setp.lt.f64 	%p197, %fd123, %fd124;
	mov.f64 	%fd373, %fd122;
	mov.u64 	%rd451, %rd81;
	@%p197 bra 	$L__BB9_101;
	setp.lt.f64 	%p198, %fd124, %fd123;
	mov.f64 	%fd373, %fd372;
	mov.u64 	%rd451, %rd450;
	@%p198 bra 	$L__BB9_101;
	setp.lt.s64 	%p199, %rd450, %rd81;
	min.s64 	%rd451, %rd450, %rd81;
	selp.f64 	%fd373, %fd372, %fd122, %p199;
$L__BB9_101:
	setp.lt.s32 	%p200, %r29, 97;
	mov.f64 	%fd374, %fd373;
	mov.u64 	%rd452, %rd451;
	@%p200 bra 	$L__BB9_105;
	ld.shared.f64 	%fd127, [_ZN6thrust24THRUST_300001_SM_1000_NS8cuda_cub4core6detail5shmemE+56];
	ld.shared.u64 	%rd84, [_ZN6thrust24THRUST_300001_SM_1000_NS8cuda_cub4core6detail5shmemE+64];
	abs.f64 	%fd128, %fd373;
	abs.f64 	%fd129, %fd127;
	setp.lt.f64 	%p201, %fd128, %fd129;
	mov.f64 	%fd374, %fd127;
	mov.u64 	%rd452, %rd84;
	@%p201 bra 	$L__BB9_105;
	setp.lt.f64 	%p202, %fd129, %fd128;
	mov.f64 	%fd374, %fd373;
	mov.u64 	%rd452, %rd451;
	@%p202 bra 	$L__BB9_105;
	setp.lt.s64 	%p203, %rd451, %rd84;
	min.s64 	%rd452, %rd451, %rd84;
	selp.f64 	%fd374, %fd373, %fd127, %p203;
$L__BB9_105:
	setp.lt.s32 	%p204, %r29, 129;
	mov.f64 	%fd375, %fd374;
	mov.u64 	%rd453, %rd452;
	@%p204 bra 	$L__BB9_109;
	ld.shared.f64 	%fd132, [_ZN6thrust24THRUST_300001_SM_1000_NS8cuda_cub4core6detail5shmemE+72];
	ld.shared.u64 	%rd87, [_ZN6thrust24THRUST_300001_SM_1000_NS8cuda_cub4core6detail5shmemE+80];
	abs.f64 	%fd133, %fd374;
	abs.f64 	%fd134, %fd132;
	setp.lt.f64 	%p205, %fd133, %fd134;
	mov.f64 	%fd375, %fd132;
	mov.u64 	%rd453, %rd87;
	@%p205 bra 	$L__BB9_109;
	setp.lt.f64 	%p206, %fd134, %fd133;
	mov.f64 	%fd375, %fd374;
	mov.u64 	%rd453, %rd452;
	@%p206 bra 	$L__BB9_109;
	setp.lt.s64 	%p207, %rd452, %rd87;
	min.s64 	%rd453, %rd452, %rd87;
	selp.f64 	%fd375, %fd374, %fd132, %p207;
$L__BB9_109:
	setp.lt.s32 	%p208, %r29, 161;
	mov.f64 	%fd376, %fd375;
	mov.u64 	%rd454, %rd453;
	@%p208 bra 	$L__BB9_113;
	ld.shared.f64 	%fd137, [_ZN6thrust24THRUST_300001_SM_1000_NS8cuda_cub4core6detail5shmemE+88];
	ld.shared.u64 	%rd90, [_ZN6thrust24THRUST_300001_SM_1000_NS8cuda_cub4core6detail5shmemE+96];
	abs.f64 	%fd138, %fd375;
	abs.f64 	%fd139, %fd137;
	setp.lt.f64 	%p209, %fd138, %fd139;
	mov.f64 	%fd376, %fd137;
	mov.u64 	%rd454, %rd90;
	@%p209 bra 	$L__BB9_113;
	setp.lt.f64 	%p210, %fd139, %fd138;
	mov.f64 	%fd376, %fd375;
	mov.u64 	%rd454, %rd453;
	@%p210 bra 	$L__BB9_113;
	setp.lt.s64 	%p211, %rd453, %rd90;
	min.s64 	%rd454, %rd453, %rd90;
	selp.f64 	%fd376, %fd375, %fd137, %p211;
$L__BB9_113:
	setp.lt.s32 	%p212, %r29, 193;
	mov.f64 	%fd377, %fd376;
	mov.u64 	%rd455, %rd454;
	@%p212 bra 	$L__BB9_117;
	ld.shared.f64 	%fd142, [_ZN6thrust24THRUST_300001_SM_1000_NS8cuda_cub4core6detail5shmemE+104];
	ld.shared.u64 	%rd93, [_ZN6thrust24THRUST_300001_SM_1000_NS8cuda_cub4core6detail5shmemE+112];
	abs.f64 	%fd143, %fd376;
	abs.f64 	%fd144, %fd142;
	setp.lt.f64 	%p213, %fd143, %fd144;
	mov.f64 	%fd377, %fd142;
	mov.u64 	%rd455, %rd93;
	@%p213 bra 	$L__BB9_117;
	setp.lt.f64 	%p214, %fd144, %fd143;
	mov.f64 	%fd377, %fd376;
	mov.u64 	%rd455, %rd454;
	@%p214 bra 	$L__BB9_117;
	setp.lt.s64 	%p215, %rd454, %rd93;
	min.s64 	%rd455, %rd454, %rd93;
	selp.f64 	%fd377, %fd376, %fd142, %p215;
$L__BB9_117:
	setp.lt.s32 	%p216, %r29, 225;
	mov.u64 	%rd508, %rd455;
	mov.f64 	%fd422, %fd377;
	@%p216 bra 	$L__BB9_232;
	ld.shared.f64 	%fd147, [_ZN6thrust24THRUST_300001_SM_1000_NS8cuda_cub4core6detail5shmemE+120];
	ld.shared.u64 	%rd96, [_ZN6thrust24THRUST_300001_SM_1000_NS8cuda_cub4core6detail5shmemE+128];
	abs.f64 	%fd148, %fd377;
	abs.f64 	%fd149, %fd147;
	setp.lt.f64 	%p217, %fd148, %fd149;
	mov.u64 	%rd508, %rd96;
	mov.f64 	%fd422, %fd147;
	@%p217 bra 	$L__BB9_232;
	setp.lt.f64 	%p218, %fd149, %fd148;
	mov.u64 	%rd508, %rd455;
	mov.f64 	%fd422, %fd377;
	@%p218 bra 	$L__BB9_232;
	setp.lt.s64 	%p219, %rd455, %rd96;
	min.s64 	%rd508, %rd455, %rd96;
	selp.f64 	%fd422, %fd377, %fd147, %p219;
	bra.uni 	$L__BB9_232;
$L__BB9_121:
	mov.u32 	%r16, %tid.x;
	cvt.u64.u32 	%rd98, %r16;
	mul.wide.u32 	%rd258, %r16, 16;
	add.s64 	%rd239, %rd236, %rd258;
	// begin inline asm
	ld.global.nc.u64 %rd238, [%rd239];
	// end inline asm
	add.s64 	%rd241, %rd239, 8;
	// begin inline asm
	ld.global.nc.u64 %rd240, [%rd241];
	// end inline asm
	mov.b64 	%fd151, %rd238;
	add.s64 	%rd243, %rd239, 4096;
	// begin inline asm
	ld.global.nc.u64 %rd242, [%rd243];
	// end inline asm
	add.s64 	%rd245, %rd239, 4104;
	// begin inline asm
	ld.global.nc.u64 %rd456, [%rd245];
	// end inline asm
	mov.b64 	%fd378, %rd242;
	add.s64 	%rd247, %rd239, 8192;
	// begin inline asm
	ld.global.nc.u64 %rd246, [%rd247];
	// end inline asm
	add.s64 	%rd249, %rd239, 8200;
	// begin inline asm
	ld.global.nc.u64 %rd457, [%rd249];
	// end inline asm
	mov.b64 	%fd379, %rd246;
	add.s64 	%rd251, %rd239, 12288;
	// begin inline asm
	ld.global.nc.u64 %rd250, [%rd251];
	// end inline asm
	add.s64 	%rd253, %rd239, 12296;
	// begin inline asm
	ld.global.nc.u64 %rd458, [%rd253];
	// end inline asm
	mov.b64 	%fd380, %rd250;
	add.s64 	%rd255, %rd239, 16384;
	// begin inline asm
	ld.global.nc.u64 %rd254, [%rd255];
	// end inline asm
	add.s64 	%rd257, %rd239, 16392;
	// begin inline asm
	ld.global.nc.u64 %rd495, [%rd257];
	// end inline asm
	mov.b64 	%fd409, %rd254;
	abs.f64 	%fd156, %fd151;
	abs.f64 	%fd157, %fd378;
	setp.lt.f64 	%p3, %fd156, %fd157;
	@%p3 bra 	$L__BB9_123;
	setp.lt.f64 	%p4, %fd157, %fd156;
	setp.lt.s64 	%p5, %rd240, %rd456;
	or.pred  	%p6, %p4, %p5;
	selp.b64 	%rd456, %rd240, %rd456, %p6;
	selp.f64 	%fd378, %fd151, %fd378, %p6;
$L__BB9_123:
	abs.f64 	%fd160, %fd378;
	abs.f64 	%fd161, %fd379;
	setp.lt.f64 	%p7, %fd160, %fd161;
	@%p7 bra 	$L__BB9_125;
	setp.lt.f64 	%p8, %fd161, %fd160;
	setp.lt.s64 	%p9, %rd456, %rd457;
	or.pred  	%p10, %p8, %p9;
	selp.b64 	%rd457, %rd456, %rd457, %p10;
	selp.f64 	%fd379, %fd378, %fd379, %p10;
$L__BB9_125:
	abs.f64 	%fd164, %fd379;
	abs.f64 	%fd165, %fd380;
	setp.lt.f64 	%p11, %fd164, %fd165;
	@%p11 bra 	$L__BB9_127;
	setp.lt.f64 	%p12, %fd165, %fd164;
	setp.lt.s64 	%p13, %rd457, %rd458;
	or.pred  	%p14, %p12, %p13;
	selp.b64 	%rd458, %rd457, %rd458, %p14;
	selp.f64 	%fd380, %fd379, %fd380, %p14;
$L__BB9_127:
	abs.f64 	%fd168, %fd380;
	abs.f64 	%fd169, %fd409;
	setp.lt.f64 	%p15, %fd168, %fd169;
	@%p15 bra 	$L__BB9_129;
	setp.lt.f64 	%p16, %fd169, %fd168;
	setp.lt.s64 	%p17, %rd458, %rd495;
	or.pred  	%p18, %p16, %p17;
	selp.b64 	%rd495, %rd458, %rd495, %p18;
	selp.f64 	%fd409, %fd380, %fd409, %p18;
$L__BB9_129:
	setp.lt.u32 	%p19, %r29, 2560;
	mov.b64 	%rd474, 1280;
	@%p19 bra 	$L__BB9_165;
	add.s64 	%rd262, %rd1, -2560;
	mul.hi.u64 	%rd263, %rd262, -3689348814741910323;
	shr.u64 	%rd112, %rd263, 10;
	setp.lt.u64 	%p20, %rd262, 1280;
	mov.b64 	%rd474, 1280;
	@%p20 bra 	$L__BB9_153;
	add.s64 	%rd265, %rd112, 1;
	and.b64  	%rd460, %rd265, 36028797018963966;
	shl.b64 	%rd266, %rd98, 4;
	add.s64 	%rd267, %rd266, %rd236;
	add.s64 	%rd461, %rd267, 57352;
	mov.b64 	%rd474, 1280;
$L__BB9_132:
	add.s64 	%rd269, %rd461, -36872;
	// begin inline asm
	ld.global.nc.u64 %rd268, [%rd269];
	// end inline asm
	add.s64 	%rd271, %rd461, -36864;
	// begin inline asm
	ld.global.nc.u64 %rd464, [%rd271];
	// end inline asm
	mov.b64 	%fd383, %rd268;
	add.s64 	%rd273, %rd461, -32776;
	// begin inline asm
	ld.global.nc.u64 %rd272, [%rd273];
	// end inline asm
	add.s64 	%rd275, %rd461, -32768;
	// begin inline asm
	ld.global.nc.u64 %rd465, [%rd275];
	// end inline asm
	mov.b64 	%fd384, %rd272;
	add.s64 	%rd277, %rd461, -28680;
	// begin inline asm
	ld.global.nc.u64 %rd276, [%rd277];
	// end inline asm
	add.s64 	%rd279, %rd461, -28672;
	// begin inline asm
	ld.global.nc.u64 %rd466, [%rd279];
	// end inline asm
	mov.b64 	%fd385, %rd276;
	add.s64 	%rd281, %rd461, -24584;
	// begin inline asm
	ld.global.nc.u64 %rd280, [%rd281];
	// end inline asm
	add.s64 	%rd283, %rd461, -24576;
	// begin inline asm
	ld.global.nc.u64 %rd467, [%rd283];
	// end inline asm
	mov.b64 	%fd386, %rd280;
	add.s64 	%rd285, %rd461, -20488;
	// begin inline asm
	ld.global.nc.u64 %rd284, [%rd285];
	// end inline asm
	add.s64 	%rd287, %rd461, -20480;
	// begin inline asm
	ld.global.nc.u64 %rd468, [%rd287];
	// end inline asm
	mov.b64 	%fd387, %rd284;
	abs.f64 	%fd178, %fd409;
	abs.f64 	%fd179, %fd383;
	setp.lt.f64 	%p21, %fd178, %fd179;
	@%p21 bra 	$L__BB9_134;
	setp.lt.f64 	%p22, %fd179, %fd178;
	setp.lt.s64 	%p23, %rd495, %rd464;
	or.pred  	%p24, %p22, %p23;
	selp.b64 	%rd464, %rd495, %rd464, %p24;
	selp.f64 	%fd383, %fd409, %fd383, %p24;
$L__BB9_134:
	abs.f64 	%fd182, %fd383;
	abs.f64 	%fd183, %fd384;
	setp.lt.f64 	%p25, %fd182, %fd183;
	@%p25 bra 	$L__BB9_136;
	setp.lt.f64 	%p26, %fd183, %fd182;
	setp.lt.s64 	%p27, %rd464, %rd465;
	or.pred  	%p28, %p26, %p27;
	selp.b64 	%rd465, %rd464, %rd465, %p28;
	selp.f64 	%fd384, %fd383, %fd384, %p28;
$L__BB9_136:
	abs.f64 	%fd186, %fd384;
	abs.f64 	%fd187, %fd385;
	setp.lt.f64 	%p29, %fd186, %fd187;
	@%p29 bra 	$L__BB9_138;
	setp.lt.f64 	%p30, %fd187, %fd186;
	setp.lt.s64 	%p31, %rd465, %rd466;
	or.pred  	%p32, %p30, %p31;
	selp.b64 	%rd466, %rd465, %rd466, %p32;
	selp.f64 	%fd385, %fd384, %fd385, %p32;
$L__BB9_138:
	abs.f64 	%fd190, %fd385;
	abs.f64 	%fd191, %fd386;
	setp.lt.f64 	%p33, %fd190, %fd191;
	@%p33 bra 	$L__BB9_140;
	setp.lt.f64 	%p34, %fd191, %fd190;
	setp.lt.s64 	%p35, %rd466, %rd467;
	or.pred  	%p36, %p34, %p35;
	selp.b64 	%rd467, %rd466, %rd467, %p36;
	selp.f64 	%fd386, %fd385, %fd386, %p36;
$L__BB9_140:
	abs.f64 	%fd194, %fd386;
	abs.f64 	%fd195, %fd387;
	setp.lt.f64 	%p37, %fd194, %fd195;
	@%p37 bra 	$L__BB9_142;
	setp.lt.f64 	%p38, %fd195, %fd194;
	setp.lt.s64 	%p39, %rd467, %rd468;
	or.pred  	%p40, %p38, %p39;
	selp.b64 	%rd468, %rd467, %rd468, %p40;
	selp.f64 	%fd387, %fd386, %fd387, %p40;
$L__BB9_142:
	add.s64 	%rd289, %rd461, -16392;
	// begin inline asm
	ld.global.nc.u64 %rd288, [%rd289];
	// end inline asm
	add.s64 	%rd291, %rd461, -16384;
	// begin inline asm
	ld.global.nc.u64 %rd469, [%rd291];
	// end inline asm
	mov.b64 	%fd388, %rd288;
	add.s64 	%rd293, %rd461, -12296;
	// begin inline asm
	ld.global.nc.u64 %rd292, [%rd293];
	// end inline asm
	add.s64 	%rd295, %rd461, -12288;
	// begin inline asm
	ld.global.nc.u64 %rd470, [%rd295];
	// end inline asm
	mov.b64 	%fd389, %rd292;
	add.s64 	%rd297, %rd461, -8200;
	// begin inline asm
	ld.global.nc.u64 %rd296, [%rd297];
	// end inline asm
	add.s64 	%rd299, %rd461, -8192;
	// begin inline asm
	ld.global.nc.u64 %rd471, [%rd299];
	// end inline asm
	mov.b64 	%fd390, %rd296;
	add.s64 	%rd301, %rd461, -4104;
	// begin inline asm
	ld.global.nc.u64 %rd300, [%rd301];
	// end inline asm
	add.s64 	%rd303, %rd461, -4096;
	// begin inline asm
	ld.global.nc.u64 %rd472, [%rd303];
	// end inline asm
	mov.b64 	%fd391, %rd300;
	add.s64 	%rd305, %rd461, -8;
	// begin inline asm
	ld.global.nc.u64 %rd304, [%rd305];
	// end inline asm
	// begin inline asm
	ld.global.nc.u64 %rd495, [%rd461];
	// end inline asm
	mov.b64 	%fd409, %rd304;
	abs.f64 	%fd203, %fd387;
	abs.f64 	%fd204, %fd388;
	setp.lt.f64 	%p41, %fd203, %fd204;
	@%p41 bra 	$L__BB9_144;
	setp.lt.f64 	%p42, %fd204, %fd203;
	setp.lt.s64 	%p43, %rd468, %rd469;
	or.pred  	%p44, %p42, %p43;
	selp.b64 	%rd469, %rd468, %rd469, %p44;
	selp.f64 	%fd388, %fd387, %fd388, %p44;
$L__BB9_144:
	abs.f64 	%fd207, %fd388;
	abs.f64 	%fd208, %fd389;
	setp.lt.f64 	%p45, %fd207, %fd208;
	@%p45 bra 	$L__BB9_146;
	setp.lt.f64 	%p46, %fd208, %fd207;
	setp.lt.s64 	%p47, %rd469, %rd470;
	or.pred  	%p48, %p46, %p47;
	selp.b64 	%rd470, %rd469, %rd470, %p48;
	selp.f64 	%fd389, %fd388, %fd389, %p48;
$L__BB9_146:
	abs.f64 	%fd211, %fd389;
	abs.f64 	%fd212, %fd390;
	setp.lt.f64 	%p49, %fd211, %fd212;
	@%p49 bra 	$L__BB9_148;
	setp.lt.f64 	%p50, %fd212, %fd211;
	setp.lt.s64 	%p51, %rd470, %rd471;
	or.pred  	%p52, %p50, %p51;
	selp.b64 	%rd471, %rd470, %rd471, %p52;
	selp.f64 	%fd390, %fd389, %fd390, %p52;
$L__BB9_148:
	abs.f64 	%fd215, %fd390;
	abs.f64 	%fd216, %fd391;
	setp.lt.f64 	%p53, %fd215, %fd216;
	@%p53 bra 	$L__BB9_150;
	setp.lt.f64 	%p54, %fd216, %fd215;
	setp.lt.s64 	%p55, %rd471, %rd472;
	or.pred  	%p56, %p54, %p55;
	selp.b64 	%rd472, %rd471, %rd472, %p56;
	selp.f64 	%fd391, %fd390, %fd391, %p56;
$L__BB9_150:
	abs.f64 	%fd219, %fd391;
	abs.f64 	%fd220, %fd409;
	setp.lt.f64 	%p57, %fd219, %fd220;
	@%p57 bra 	$L__BB9_152;
	setp.lt.f64 	%p58, %fd220, %fd219;
	setp.lt.s64 	%p59, %rd472, %rd495;
	or.pred  	%p60, %p58, %p59;
	selp.b64 	%rd495, %rd472, %rd495, %p60;
	selp.f64 	%fd409, %fd391, %fd409, %p60;
$L__BB9_152:
	add.s64 	%rd474, %rd474, 2560;
	add.s64 	%rd461, %rd461, 40960;
	add.s64 	%rd460, %rd460, -2;
	setp.ne.s64 	%p61, %rd460, 0;
	@%p61 bra 	$L__BB9_132;
$L__BB9_153:
	and.b64  	%rd308, %rd112, 1;
	setp.eq.b64 	%p62, %rd308, 1;
	@%p62 bra 	$L__BB9_165;
	shl.b64 	%rd329, %rd474, 4;
	mul.wide.u32 	%rd330, %r16, 16;
	add.s64 	%rd331, %rd236, %rd330;
	add.s64 	%rd310, %rd331, %rd329;
	// begin inline asm
	ld.global.nc.u64 %rd309, [%rd310];
	// end inline asm
	add.s64 	%rd312, %rd310, 8;
	// begin inline asm
	ld.global.nc.u64 %rd478, [%rd312];
	// end inline asm
	mov.b64 	%fd395, %rd309;
	add.s64 	%rd314, %rd310, 4096;
	// begin inline asm
	ld.global.nc.u64 %rd313, [%rd314];
	// end inline asm
	add.s64 	%rd316, %rd310, 4104;
	// begin inline asm
	ld.global.nc.u64 %rd479, [%rd316];
	// end inline asm
	mov.b64 	%fd396, %rd313;
	add.s64 	%rd318, %rd310, 8192;
	// begin inline asm
	ld.global.nc.u64 %rd317, [%rd318];
	// end inline asm
	add.s64 	%rd320, %rd310, 8200;
	// begin inline asm
	ld.global.nc.u64 %rd480, [%rd320];
	// end inline asm
	mov.b64 	%fd397, %rd317;
	add.s64 	%rd322, %rd310, 12288;
	// begin inline asm
	ld.global.nc.u64 %rd321, [%rd322];
	// end inline asm
	add.s64 	%rd324, %rd310, 12296;
	// begin inline asm
	ld.global.nc.u64 %rd481, [%rd324];
	// end inline asm
	mov.b64 	%fd398, %rd321;
	add.s64 	%rd326, %rd310, 16384;
	// begin inline asm
	ld.global.nc.u64 %rd325, [%rd326];
	// end inline asm
	add.s64 	%rd328, %rd310, 16392;
	// begin inline asm
	ld.global.nc.u64 %rd482, [%rd328];
	// end inline asm
	mov.b64 	%fd399, %rd325;
	abs.f64 	%fd230, %fd409;
	abs.f64 	%fd231, %fd395;
	setp.lt.f64 	%p63, %fd230, %fd231;
	@%p63 bra 	$L__BB9_156;
	setp.lt.f64 	%p64, %fd231, %fd230;
	setp.lt.s64 	%p65, %rd495, %rd478;
	or.pred  	%p66, %p64, %p65;
	selp.b64 	%rd478, %rd495, %rd478, %p66;
	selp.f64 	%fd395, %fd409, %fd395, %p66;
$L__BB9_156:
	abs.f64 	%fd234, %fd395;
	abs.f64 	%fd235, %fd396;
	setp.lt.f64 	%p67, %fd234, %fd235;
	@%p67 bra 	$L__BB9_158;
	setp.lt.f64 	%p68, %fd235, %fd234;
	setp.lt.s64 	%p69, %rd478, %rd479;
	or.pred  	%p70, %p68, %p69;
	selp.b64 	%rd479, %rd478, %rd479, %p70;
	selp.f64 	%fd396, %fd395, %fd396, %p70;
$L__BB9_158:
	abs.f64 	%fd238, %fd396;
	abs.f64 	%fd239, %fd397;
	setp.lt.f64 	%p71, %fd238, %fd239;
	@%p71 bra 	$L__BB9_160;
	setp.lt.f64 	%p72, %fd239, %fd238;
	setp.lt.s64 	%p73, %rd479, %rd480;
	or.pred  	%p74, %p72, %p73;
	selp.b64 	%rd480, %rd479, %rd480, %p74;
	selp.f64 	%fd397, %fd396, %fd397, %p74;
$L__BB9_160:
	abs.f64 	%fd242, %fd397;
	abs.f64 	%fd243, %fd398;
	setp.lt.f64 	%p75, %fd242, %fd243;
	@%p75 bra 	$L__BB9_162;
	setp.lt.f64 	%p76, %fd243, %fd242;
	setp.lt.s64 	%p77, %rd480, %rd481;
	or.pred  	%p78, %p76, %p77;
	selp.b64 	%rd481, %rd480, %rd481, %p78;
	selp.f64 	%fd398, %fd397, %fd398, %p78;
$L__BB9_162:
	abs.f64 	%fd246, %fd398;
	abs.f64 	%fd247, %fd399;
	setp.lt.f64 	%p79, %fd246, %fd247;
	@%p79 bra 	$L__BB9_164;
	setp.lt.f64 	%p80, %fd247, %fd246;
	setp.lt.s64 	%p81, %rd481, %rd482;
	or.pred  	%p82, %p80, %p81;
	selp.b64 	%rd482, %rd481, %rd482, %p82;
	selp.f64 	%fd399, %fd398, %fd399, %p82;
$L__BB9_164:
	add.s64 	%rd474, %rd474, 1280;
	mov.u64 	%rd495, %rd482;
	mov.f64 	%fd409, %fd399;
$L__BB9_165:
	cvt.s64.s32 	%rd332, %r29;
	setp.ge.s64 	%p83, %rd474, %rd332;
	@%p83 bra 	$L__BB9_188;
	cvt.u32.u64 	%r17, %rd474;
	sub.s32 	%r18, %r29, %r17;
	setp.ge.s32 	%p84, %r16, %r18;
	@%p84 bra 	$L__BB9_188;
	not.b32 	%r30, %r16;
	add.s32 	%r31, %r29, %r30;
	sub.s32 	%r19, %r31, %r17;
	and.b32  	%r32, %r19, 768;
	setp.eq.s32 	%p85, %r32, 768;
	mov.u32 	%r372, %r16;
	@%p85 bra 	$L__BB9_173;
	cvt.u64.u32 	%rd334, %r16;
	add.s64 	%rd335, %rd474, %rd334;
	shl.b64 	%rd336, %rd335, 4;
	add.s64 	%rd485, %rd236, %rd336;
	shr.u32 	%r33, %r19, 8;
	add.s32 	%r34, %r33, 1;
	and.b32  	%r35, %r34, 3;
	neg.s32 	%r370, %r35;
	mov.u32 	%r372, %r16;
$L__BB9_169:
	.pragma "nounroll";
	mov.u64 	%rd176, %rd495;
	mov.f64 	%fd251, %fd409;
	// begin inline asm
	ld.global.nc.u64 %rd337, [%rd485];
	// end inline asm
	add.s64 	%rd340, %rd485, 8;
	// begin inline asm
	ld.global.nc.u64 %rd339, [%rd340];
	// end inline asm
	mov.b64 	%fd252, %rd337;
	abs.f64 	%fd253, %fd251;
	abs.f64 	%fd254, %fd252;
	setp.lt.f64 	%p86, %fd253, %fd254;
	mov.f64 	%fd409, %fd252;
	mov.u64 	%rd495, %rd339;
	@%p86 bra 	$L__BB9_172;
	setp.lt.f64 	%p87, %fd254, %fd253;
	mov.f64 	%fd409, %fd251;
	mov.u64 	%rd495, %rd176;
	@%p87 bra 	$L__BB9_172;
	setp.lt.s64 	%p88, %rd176, %rd339;
	selp.f64 	%fd409, %fd251, %fd252, %p88;
	min.s64 	%rd495, %rd176, %rd339;
$L__BB9_172:
	add.s32 	%r372, %r372, 256;
	add.s64 	%rd485, %rd485, 4096;
	add.s32 	%r370, %r370, 1;
	setp.ne.s32 	%p89, %r370, 0;
	@%p89 bra 	$L__BB9_169;
$L__BB9_173:
	setp.lt.u32 	%p90, %r19, 768;
	@%p90 bra 	$L__BB9_188;
	cvt.u64.u32 	%rd341, %r372;
	add.s64 	%rd342, %rd474, %rd341;
	shl.b64 	%rd343, %rd342, 4;
	add.s64 	%rd344, %rd343, %rd236;
	add.s64 	%rd490, %rd344, 12296;
$L__BB9_175:
	add.s64 	%rd346, %rd490, -12296;
	// begin inline asm
	ld.global.nc.u64 %rd345, [%rd346];
	// end inline asm
	add.s64 	%rd348, %rd490, -12288;
	// begin inline asm
	ld.global.nc.u64 %rd347, [%rd348];
	// end inline asm
	mov.b64 	%fd260, %rd345;
	abs.f64 	%fd261, %fd409;
	abs.f64 	%fd262, %fd260;
	setp.lt.f64 	%p91, %fd261, %fd262;
	mov.f64 	%fd406, %fd260;
	mov.u64 	%rd492, %rd347;
	@%p91 bra 	$L__BB9_178;
	setp.lt.f64 	%p92, %fd262, %fd261;
	mov.f64 	%fd406, %fd409;
	mov.u64 	%rd492, %rd495;
	@%p92 bra 	$L__BB9_178;
	setp.lt.s64 	%p93, %rd495, %rd347;
	selp.f64 	%fd406, %fd409, %fd260, %p93;
	min.s64 	%rd492, %rd495, %rd347;
$L__BB9_178:
	add.s64 	%rd350, %rd490, -8200;
	// begin inline asm
	ld.global.nc.u64 %rd349, [%rd350];
	// end inline asm
	add.s64 	%rd352, %rd490, -8192;
	// begin inline asm
	ld.global.nc.u64 %rd351, [%rd352];
	// end inline asm
	mov.b64 	%fd265, %rd349;
	abs.f64 	%fd266, %fd406;
	abs.f64 	%fd267, %fd265;
	setp.lt.f64 	%p94, %fd266, %fd267;
	mov.f64 	%fd407, %fd265;
	mov.u64 	%rd493, %rd351;
	@%p94 bra 	$L__BB9_181;
	setp.lt.f64 	%p95, %fd267, %fd266;
	mov.f64 	%fd407, %fd406;
	mov.u64 	%rd493, %rd492;
	@%p95 bra 	$L__BB9_181;
	setp.lt.s64 	%p96, %rd492, %rd351;
	selp.f64 	%fd407, %fd406, %fd265, %p96;
	min.s64 	%rd493, %rd492, %rd351;
$L__BB9_181:
	add.s64 	%rd354, %rd490, -4104;
	// begin inline asm
	ld.global.nc.u64 %rd353, [%rd354];
	// end inline asm
	add.s64 	%rd356, %rd490, -4096;
	// begin inline asm
	ld.global.nc.u64 %rd355, [%rd356];
	// end inline asm
	mov.b64 	%fd270, %rd353;
	abs.f64 	%fd271, %fd407;
	abs.f64 	%fd272, %fd270;
	setp.lt.f64 	%p97, %fd271, %fd272;
	mov.f64 	%fd408, %fd270;
	mov.u64 	%rd494, %rd355;
	@%p97 bra 	$L__BB9_184;
	setp.lt.f64 	%p98, %fd272, %fd271;
	mov.f64 	%fd408, %fd407;
	mov.u64 	%rd494, %rd493;
	@%p98 bra 	$L__BB9_184;
	setp.lt.s64 	%p99, %rd493, %rd355;
	selp.f64 	%fd408, %fd407, %fd270, %p99;
	min.s64 	%rd494, %rd493, %rd355;
$L__BB9_184:
	add.s64 	%rd358, %rd490, -8;
	// begin inline asm
	ld.global.nc.u64 %rd357, [%rd358];
	// end inline asm
	// begin inline asm
	ld.global.nc.u64 %rd359, [%rd490];
	// end inline asm
	mov.b64 	%fd275, %rd357;
	abs.f64 	%fd276, %fd408;
	abs.f64 	%fd277, %fd275;
	setp.lt.f64 	%p100, %fd276, %fd277;
	mov.f64 	%fd409, %fd275;
	mov.u64 	%rd495, %rd359;
	@%p100 bra 	$L__BB9_187;
	setp.lt.f64 	%p101, %fd277, %fd276;
	mov.f64 	%fd409, %fd408;
	mov.u64 	%rd495, %rd494;
	@%p101 bra 	$L__BB9_187;
	setp.lt.s64 	%p102, %rd494, %rd359;
	selp.f64 	%fd409, %fd408, %fd275, %p102;
	min.s64 	%rd495, %rd494, %rd359;
$L__BB9_187:
	add.s32 	%r372, %r372, 1024;
	add.s64 	%rd490, %rd490, 16384;
	setp.lt.s32 	%p103, %r372, %r18;
	@%p103 bra 	$L__BB9_175;
$L__BB9_188:
	// begin inline asm
	mov.u32 %r36, %laneid;
	// end inline asm
	mov.b64 	%rd361, %fd409;
	mov.b64 	{%r38, %r43}, %rd361;
	mov.b32 	%r54, 1;
	mov.b32 	%r55, 31;
	mov.b32 	%r56, -1;
	// begin inline asm
	shfl.sync.down.b32 %r37, %r38, %r54, %r55, %r56;
	// end inline asm
	// begin inline asm
	shfl.sync.down.b32 %r42, %r43, %r54, %r55, %r56;
	// end inline asm
	mov.b64 	%rd362, {%r37, %r42};
	mov.b64 	%fd281, %rd362;
	mov.b64 	{%r48, %r53}, %rd495;
	// begin inline asm
	shfl.sync.down.b32 %r47, %r48, %r54, %r55, %r56;
	// end inline asm
	// begin inline asm
	shfl.sync.down.b32 %r52, %r53, %r54, %r55, %r56;
	// end inline asm
	mov.b64 	%rd200, {%r47, %r52};
	setp.gt.s32 	%p104, %r36, 30;
	mov.f64 	%fd411, %fd409;
	mov.u64 	%rd497, %rd495;
	@%p104 bra 	$L__BB9_192;
	abs.f64 	%fd282, %fd409;
	abs.f64 	%fd283, %fd281;
	setp.lt.f64 	%p105, %fd282, %fd283;
	mov.f64 	%fd411, %fd281;
	mov.u64 	%rd497, %rd200;
	@%p105 bra 	$L__BB9_192;
	setp.lt.f64 	%p106, %fd283, %fd282;
	mov.f64 	%fd411, %fd409;
	mov.u64 	%rd497, %rd495;
	@%p106 bra 	$L__BB9_192;
	setp.lt.s64 	%p107, %rd495, %rd200;
	selp.f64 	%fd411, %fd409, %fd281, %p107;
	min.s64 	%rd497, %rd495, %rd200;
$L__BB9_192:
	mov.b64 	%rd363, %fd411;
	mov.b64 	{%r58, %r63}, %rd363;
	mov.b32 	%r74, 2;
	mov.b32 	%r75, 31;
	mov.b32 	%r76, -1;
	// begin inline asm
	shfl.sync.down.b32 %r57, %r58, %r74, %r75, %r76;
	// end inline asm
	// begin inline asm
	shfl.sync.down.b32 %r62, %r63, %r74, %r75, %r76;
	// end inline asm
	mov.b64 	%rd364, {%r57, %r62};
	mov.b64 	%fd286, %rd364;
	mov.b64 	{%r68, %r73}, %rd497;
	// begin inline asm
	shfl.sync.down.b32 %r67, %r68, %r74, %r75, %r76;
	// end inline asm
	// begin inline asm
	shfl.sync.down.b32 %r72, %r73, %r74, %r75, %r76;
	// end inline asm
	mov.b64 	%rd203, {%r67, %r72};
	setp.gt.s32 	%p108, %r36, 29;
	mov.f64 	%fd412, %fd411;
	mov.u64 	%rd498, %rd497;
	@%p108 bra 	$L__BB9_196;
	abs.f64 	%fd287, %fd411;
	abs.f64 	%fd288, %fd286;
	setp.lt.f64 	%p109, %fd287, %fd288;
	mov.f64 	%fd412, %fd286;
	mov.u64 	%rd498, %rd203;
	@%p109 bra 	$L__BB9_196;
	setp.lt.f64 	%p110, %fd288, %fd287;
	mov.f64 	%fd412, %fd411;
	mov.u64 	%rd498, %rd497;
	@%p110 bra 	$L__BB9_196;
	setp.lt.s64 	%p111, %rd497, %rd203;
	selp.f64 	%fd412, %fd411, %fd286, %p111;
	min.s64 	%rd498, %rd497, %rd203;
$L__BB9_196:
	mov.b64 	%rd365, %fd412;
	mov.b64 	{%r78, %r83}, %rd365;
	mov.b32 	%r94, 4;
	mov.b32 	%r95, 31;
	mov.b32 	%r96, -1;
	// begin inline asm
	shfl.sync.down.b32 %r77, %r78, %r94, %r95, %r96;
	// end inline asm
	// begin inline asm
	shfl.sync.down.b32 %r82, %r83, %r94, %r95, %r96;
	// end inline asm
	mov.b64 	%rd366, {%r77, %r82};
	mov.b64 	%fd291, %rd366;
	mov.b64 	{%r88, %r93}, %rd498;
	// begin inline asm
	shfl.sync.down.b32 %r87, %r88, %r94, %r95, %r96;
	// end inline asm
	// begin inline asm
	shfl.sync.down.b32 %r92, %r93, %r94, %r95, %r96;
	// end inline asm
	mov.b64 	%rd206, {%r87, %r92};
	setp.gt.s32 	%p112, %r36, 27;
	mov.f64 	%fd413, %fd412;
	mov.u64 	%rd499, %rd498;
	@%p112 bra 	$L__BB9_200;
	abs.f64 	%fd292, %fd412;
	abs.f64 	%fd293, %fd291;
	setp.lt.f64 	%p113, %fd292, %fd293;
	mov.f64 	%fd413, %fd291;
	mov.u64 	%rd499, %rd206;
	@%p113 bra 	$L__BB9_200;
	setp.lt.f64 	%p114, %fd293, %fd292;
	mov.f64 	%fd413, %fd412;
	mov.u64 	%rd499, %rd498;
	@%p114 bra 	$L__BB9_200;
	setp.lt.s64 	%p115, %rd498, %rd206;
	selp.f64 	%fd413, %fd412, %fd291, %p115;
	min.s64 	%rd499, %rd498, %rd206;
$L__BB9_200:
	mov.b64 	%rd367, %fd413;
	mov.b64 	{%r98, %r103}, %rd367;
	mov.b32 	%r114, 8;
	mov.b32 	%r115, 31;
	mov.b32 	%r116, -1;
	// begin inline asm
	shfl.sync.down.b32 %r97, %r98, %r114, %r115, %r116;
	// end inline asm
	// begin inline asm
	shfl.sync.down.b32 %r102, %r103, %r114, %r115, %r116;
	// end inline asm
	mov.b64 	%rd368, {%r97, %r102};
	mov.b64 	%fd296, %rd368;
	mov.b64 	{%r108, %r113}, %rd499;
	// begin inline asm
	shfl.sync.down.b32 %r107, %r108, %r114, %r115, %r116;
	// end inline asm
	// begin inline asm
	shfl.sync.down.b32 %r112, %r113, %r114, %r115, %r116;
	// end inline asm
	mov.b64 	%rd209, {%r107, %r112};
	setp.gt.s32 	%p116, %r36, 23;
	mov.f64 	%fd414, %fd413;
	mov.u64 	%rd500, %rd499;
	@%p116 bra 	$L__BB9_204;
	abs.f64 	%fd297, %fd413;
	abs.f64 	%fd298, %fd296;
	setp.lt.f64 	%p117, %fd297, %fd298;
	mov.f64 	%fd414, %fd296;
	mov.u64 	%rd500, %rd209;
	@%p117 bra 	$L__BB9_204;
	setp.lt.f64 	%p118, %fd298, %fd297;
	mov.f64 	%fd414, %fd413;
	mov.u64 	%rd500, %rd499;
	@%p118 bra 	$L__BB9_204;
	setp.lt.s64 	%p119, %rd499, %rd209;
	selp.f64 	%fd414, %fd413, %fd296, %p119;
	min.s64 	%rd500, %rd499, %rd209;
$L__BB9_204:
	mov.b64 	%rd369, %fd414;
	mov.b64 	{%r118, %r123}, %rd369;
	mov.b32 	%r134, 16;
	mov.b32 	%r135, 31;
	mov.b32 	%r136, -1;
	// begin inline asm
	shfl.sync.down.b32 %r117, %r118, %r134, %r135, %r136;
	// end inline asm
	// begin inline asm
	shfl.sync.down.b32 %r122, %r123, %r134, %r135, %r136;
	// end inline asm
	mov.b64 	%rd370, {%r117, %r122};
	mov.b64 	%fd301, %rd370;
	mov.b64 	{%r128, %r133}, %rd500;
	// begin inline asm
	shfl.sync.down.b32 %r127, %r128, %r134, %r135, %r136;
	// end inline asm
	// begin inline asm
	shfl.sync.down.b32 %r132, %r133, %r134, %r135, %r136;
	// end inline asm
	mov.b64 	%rd212, {%r127, %r132};
	setp.gt.s32 	%p120, %r36, 15;
	mov.f64 	%fd422, %fd414;
	mov.u64 	%rd508, %rd500;
	@%p120 bra 	$L__BB9_208;
	abs.f64 	%fd302, %fd414;
	abs.f64 	%fd303, %fd301;
	setp.lt.f64 	%p121, %fd302, %fd303;
	mov.f64 	%fd422, %fd301;
	mov.u64 	%rd508, %rd212;
	@%p121 bra 	$L__BB9_208;
	setp.lt.f64 	%p122, %fd303, %fd302;
	mov.f64 	%fd422, %fd414;
	mov.u64 	%rd508, %rd500;
	@%p122 bra 	$L__BB9_208;
	setp.lt.s64 	%p123, %rd500, %rd212;
	selp.f64 	%fd422, %fd414, %fd301, %p123;
	min.s64 	%rd508, %rd500, %rd212;
$L__BB9_208:
	setp.ne.s32 	%p124, %r36, 0;
	@%p124 bra 	$L__BB9_210;
	shr.u32 	%r137, %r16, 1;
	and.b32  	%r138, %r137, 496;
	mov.u32 	%r139, _ZN6thrust24THRUST_300001_SM_1000_NS8cuda_cub4core6detail5shmemE;
	add.s32 	%r140, %r139, %r138;
	st.shared.f64 	[%r140+8], %fd422;
	st.shared.u64 	[%r140+16], %rd508;
$L__BB9_210:
	bar.sync 	0;
	setp.ne.s32 	%p125, %r16, 0;
	@%p125 bra 	$L__BB9_232;
	ld.shared.f64 	%fd306, [_ZN6thrust24THRUST_300001_SM_1000_NS8cuda_cub4core6detail5shmemE+24];
	ld.shared.u64 	%rd215, [_ZN6thrust24THRUST_300001_SM_1000_NS8cuda_cub4core6detail5shmemE+32];
	abs.f64 	%fd307, %fd422;
	abs.f64 	%fd308, %fd306;
	setp.lt.f64 	%p126, %fd307, %fd308;
	mov.f64 	%fd416, %fd306;
	mov.u64 	%rd502, %rd215;
	@%p126 bra 	$L__BB9_214;
	setp.lt.f64 	%p127, %fd308, %fd307;
	mov.f64 	%fd416, %fd422;
	mov.u64 	%rd502, %rd508;
	@%p127 bra 	$L__BB9_214;
	setp.lt.s64 	%p128, %rd508, %rd215;
	selp.f64 	%fd416, %fd422, %fd306, %p128;
	min.s64 	%rd502, %rd508, %rd215;
$L__BB9_214:
	ld.shared.f64 	%fd311, [_ZN6thrust24THRUST_300001_SM_1000_NS8cuda_cub4core6detail5shmemE+40];
	ld.shared.u64 	%rd218, [_ZN6thrust24THRUST_300001_SM_1000_NS8cuda_cub4core6detail5shmemE+48];
	abs.f64 	%fd312, %fd416;
	abs.f64 	%fd313, %fd311;
	setp.lt.f64 	%p129, %fd312, %fd313;
	mov.f64 	%fd417, %fd311;
	mov.u64 	%rd503, %rd218;
	@%p129 bra 	$L__BB9_217;
	setp.lt.f64 	%p130, %fd313, %fd312;
	mov.f64 	%fd417, %fd416;
	mov.u64 	%rd503, %rd502;
	@%p130 bra 	$L__BB9_217;
	setp.lt.s64 	%p131, %rd502, %rd218;
	selp.f64 	%fd417, %fd416, %fd311, %p131;
	min.s64 	%rd503, %rd502, %rd218;
$L__BB9_217:
	ld.shared.f64 	%fd316, [_ZN6thrust24THRUST_300001_SM_1000_NS8cuda_cub4core6detail5shmemE+56];
	ld.shared.u64 	%rd221, [_ZN6thrust24THRUST_300001_SM_1000_NS8cuda_cub4core6detail5shmemE+64];
	abs.f64 	%fd317, %fd417;
	abs.f64 	%fd318, %fd316;
	setp.lt.f64 	%p132, %fd317, %fd318;
	mov.f64 	%fd418, %fd316;
	mov.u64 	%rd504, %rd221;
	@%p132 bra 	$L__BB9_220;
	setp.lt.f64 	%p133, %fd318, %fd317;
	mov.f64 	%fd418, %fd417;
	mov.u64 	%rd504, %rd503;
	@%p133 bra 	$L__BB9_220;
	setp.lt.s64 	%p134, %rd503, %rd221;
	selp.f64 	%fd418, %fd417, %fd316, %p134;
	min.s64 	%rd504, %rd503, %rd221;
$L__BB9_220:
	ld.shared.f64 	%fd321, [_ZN6thrust24THRUST_300001_SM_1000_NS8cuda_cub4core6detail5shmemE+72];
	ld.shared.u64 	%rd224, [_ZN6thrust24THRUST_300001_SM_1000_NS8cuda_cub4core6detail5shmemE+80];
	abs.f64 	%fd322, %fd418;
	abs.f64 	%fd323, %fd321;
	setp.lt.f64 	%p135, %fd322, %fd323;
	mov.f64 	%fd419, %fd321;
	mov.u64 	%rd505, %rd224;
	@%p135 bra 	$L__BB9_223;
	setp.lt.f64 	%p136, %fd323, %fd322;
	mov.f64 	%fd419, %fd418;
	mov.u64 	%rd505, %rd504;
	@%p136 bra 	$L__BB9_223;
	setp.lt.s64 	%p137, %rd504, %rd224;
	selp.f64 	%fd419, %fd418, %fd321, %p137;
	min.s64 	%rd505, %rd504, %rd224;
$L__BB9_223:
	ld.shared.f64 	%fd326, [_ZN6thrust24THRUST_300001_SM_1000_NS8cuda_cub4core6detail5shmemE+88];
	ld.shared.u64 	%rd227, [_ZN6thrust24THRUST_300001_SM_1000_NS8cuda_cub4core6detail5shmemE+96];
	abs.f64 	%fd327, %fd419;
	abs.f64 	%fd328, %fd326;
	setp.lt.f64 	%p138, %fd327, %fd328;
	mov.f64 	%fd420, %fd326;
	mov.u64 	%rd506, %rd227;
	@%p138 bra 	$L__BB9_226;
	setp.lt.f64 	%p139, %fd328, %fd327;
	mov.f64 	%fd420, %fd419;
	mov.u64 	%rd506, %rd505;
	@%p139 bra 	$L__BB9_226;
	setp.lt.s64 	%p140, %rd505, %rd227;
	selp.f64 	%fd420, %fd419, %fd326, %p140;
	min.s64 	%rd506, %rd505, %rd227;
$L__BB9_226:
	ld.shared.f64 	%fd331, [_ZN6thrust24THRUST_300001_SM_1000_NS8cuda_cub4core6detail5shmemE+104];
	ld.shared.u64 	%rd230, [_ZN6thrust24THRUST_300001_SM_1000_NS8cuda_cub4core6detail5shmemE+112];
	abs.f64 	%fd332, %fd420;
	abs.f64 	%fd333, %fd331;
	setp.lt.f64 	%p141, %fd332, %fd333;
	mov.f64 	%fd421, %fd331;
	mov.u64 	%rd507, %rd230;
	@%p141 bra 	$L__BB9_229;
	setp.lt.f64 	%p142, %fd333, %fd332;
	mov.f64 	%fd421, %fd420;
	mov.u64 	%rd507, %rd506;
	@%p142 bra 	$L__BB9_229;
	setp.lt.s64 	%p143, %rd506, %rd230;
	selp.f64 	%fd421, %fd420, %fd331, %p143;
	min.s64 	%rd507, %rd506, %rd230;
$L__BB9_229:
	ld.shared.f64 	%fd336, [_ZN6thrust24THRUST_300001_SM_1000_NS8cuda_cub4core6detail5shmemE+120];
	ld.shared.u64 	%rd233, [_ZN6thrust24THRUST_300001_SM_1000_NS8cuda_cub4core6detail5shmemE+128];
	abs.f64 	%fd337, %fd421;
	abs.f64 	%fd338, %fd336;
	setp.lt.f64 	%p144, %fd337, %fd338;
	mov.u64 	%rd508, %rd233;
	mov.f64 	%fd422, %fd336;
	@%p144 bra 	$L__BB9_232;
	setp.lt.f64 	%p145, %fd338, %fd337;
	mov.u64 	%rd508, %rd507;
	mov.f64 	%fd422, %fd421;
	@%p145 bra 	$L__BB9_232;
	setp.lt.s64 	%p146, %rd507, %rd233;
	selp.f64 	%fd422, %fd421, %fd336, %p146;
	min.s64 	%rd508, %rd507, %rd233;
$L__BB9_232:
	mov.u32 	%r364, %tid.x;
	setp.ne.s32 	%p263, %r364, 0;
	@%p263 bra 	$L__BB9_234;
	ld.param.u64 	%rd421, [_ZN6thrust24THRUST_300001_SM_1000_NS8cuda_cub4core6detail13_kernel_agentINS1_8__reduce11ReduceAgentIPN4cuda3std3__45tupleIJdlEEESC_SB_lNS1_9__extrema9arg_max_fIdl10comparatorEEEEJSC_SC_iSG_EEEvDpT0__param_1];
	cvta.to.global.u64 	%rd420, %rd421;
	st.global.f64 	[%rd420], %fd422;
	st.global.u64 	[%rd420+8], %rd508;
$L__BB9_234:
	ret;

}
	// .globl	_ZN3cub18CUB_300001_SM_10006detail11EmptyKernelIvEEvv
.visible .entry _ZN3cub18CUB_300001_SM_10006detail11EmptyKernelIvEEvv()
{


	ret;

}


// ===== COMPILED SASS (sm_100) =====

	.target	sm_100

	.elftype	@"ET_EXEC"


//--------------------- .note.nv.tkinfo           --------------------------
	.section	.note.nv.tkinfo,"",@"SHT_NOTE"
	.sectionflags	@"SHF_NOTE_NV_TKINFO"
	.tkinfo
        /*0018*/ 	.word	0x00000002
        /*0030*/ 	.string	""
        /*0030*/ 	.string	"ptxas"
        /*0030*/ 	.string	"Cuda compilation tools, release 13.0, V13.0.88"
        /*0030*/ 	.string	"Build cuda_13.0.r13.0/compiler.36424714_0"
        /*0030*/ 	.string	"-arch sm_100 -m 64 "



//--------------------- .note.nv.cuinfo           --------------------------
	.section	.note.nv.cuinfo,"",@"SHT_NOTE"
	.sectionflags	@"SHF_NOTE_NV_CUINFO"
        /*0018*/ 	.short	0x0002
        /*001a*/ 	.short	0x0064
        /*001c*/ 	.short	0x0082
	.zero		2


//--------------------- .nv.info                  --------------------------
	.section	.nv.info,"",@"SHT_CUDA_INFO"
	.align	4


	//----- nvinfo : EIATTR_REGCOUNT
	.align		4
        /*0000*/ 	.byte	0x04, 0x2f
        /*0002*/ 	.short	(.L_46 - .L_45)
	.align		4
.L_45:
        /*0004*/ 	.word	index@(_Z7replacePdiii)
        /*0008*/ 	.word	0x0000001c


	//----- nvinfo : EIATTR_FRAME_SIZE
	.align		4
.L_46:
        /*000c*/ 	.byte	0x04, 0x11
        /*000e*/ 	.short	(.L_48 - .L_47)
	.align		4
.L_47:
        /*0010*/ 	.word	index@(_Z7replacePdiii)
        /*0014*/ 	.word	0x00000000


	//----- nvinfo : EIATTR_REGCOUNT
	.align		4
.L_48:
        /*0018*/ 	.byte	0x04, 0x2f
        /*001a*/ 	.short	(.L_50 - .L_49)
	.align		4
.L_49:
        /*001c*/ 	.word	index@(_Z6kernelPdii)
        /*0020*/ 	.word	0x00000030


	//----- nvinfo : EIATTR_FRAME_SIZE
	.align		4
.L_50:
        /*0024*/ 	.byte	0x04, 0x11
        /*0026*/ 	.short	(.L_52 - .L_51)
	.align		4
.L_51:
        /*0028*/ 	.word	index@($__internal_0_$__cuda_sm20_div_rn_f64_full)
        /*002c*/ 	.word	0x00000000


	//----- nvinfo : EIATTR_FRAME_SIZE
	.align		4
.L_52:
        /*0030*/ 	.byte	0x04, 0x11
        /*0032*/ 	.short	(.L_54 - .L_53)
	.align		4
.L_53:
        /*0034*/ 	.word	index@(_Z6kernelPdii)
        /*0038*/ 	.word	0x00000000


	//----- nvinfo : EIATTR_REGCOUNT
	.align		4
.L_54:
        /*003c*/ 	.byte	0x04, 0x2f
        /*003e*/ 	.short	(.L_56 - .L_55)
	.align		4
.L_55:
        /*0040*/ 	.word	index@(_ZN6thrust24THRUST_300001_SM_1000_NS8cuda_cub4core6detail13_kernel_agentINS1_8__reduce11ReduceAgentINS0_12zip_iteratorIN4cuda3std3__45tupleIJNS0_10device_ptrIdEENS0_17counting_iteratorIlNS0_11use_defaultESF_SF_EEEEEEEPNSB_IJdlEEESJ_iNS1_9__extrema9arg_max_fIdl10comparatorEEEEJSI_SK_iSO_EEEvDpT0_)
        /*0044*/ 	.word	0x00000020


	//----- nvinfo : EIATTR_FRAME_SIZE
	.align		4
.L_56:
        /*0048*/ 	.byte	0x04, 0x11
        /*004a*/ 	.short	(.L_58 - .L_57)
	.align		4
.L_57:
        /*004c*/ 	.word	index@(_ZN6thrust24THRUST_300001_SM_1000_NS8cuda_cub4core6detail13_kernel_agentINS1_8__reduce11ReduceAgentINS0_12zip_iteratorIN4cuda3std3__45tupleIJNS0_10device_ptrIdEENS0_17counting_iteratorIlNS0_11use_defaultESF_SF_EEEEEEEPNSB_IJdlEEESJ_iNS1_9__extrema9arg_max_fIdl10comparatorEEEEJSI_SK_iSO_EEEvDpT0_)
        /*0050*/ 	.word	0x00000000


	//----- nvinfo : EIATTR_REGCOUNT
	.align		4
.L_58:
        /*0054*/ 	.byte	0x04, 0x2f
        /*0056*/ 	.short	(.L_60 - .L_59)
	.align		4
.L_59:
        /*0058*/ 	.word	index@(_ZN6thrust24THRUST_300001_SM_1000_NS8cuda_cub4core6detail13_kernel_agentINS1_8__reduce11ReduceAgentINS0_12zip_iteratorIN4cuda3std3__45tupleIJNS0_10device_ptrIdEENS0_17counting_iteratorIlNS0_11use_defaultESF_SF_EEEEEEEPNSB_IJdlEEESJ_iNS1_9__extrema9arg_max_fIdl10comparatorEEEEJSI_SK_iN3cub18CUB_300001_SM_100013GridEvenShareIiEENSR_9GridQueueIjEESO_EEEvDpT0_)
        /*005c*/ 	.word	0x00000028


	//----- nvinfo : EIATTR_FRAME_SIZE
	.align		4
.L_60:
        /*0060*/ 	.byte	0x04, 0x11
        /*0062*/ 	.short	(.L_62 - .L_61)
	.align		4
.L_61:
        /*0064*/ 	.word	index@(_ZN6thrust24THRUST_300001_SM_1000_NS8cuda_cub4core6detail13_kernel_agentINS1_8__reduce11ReduceAgentINS0_12zip_iteratorIN4cuda3std3__45tupleIJNS0_10device_ptrIdEENS0_17counting_iteratorIlNS0_11use_defaultESF_SF_EEEEEEEPNSB_IJdlEEESJ_iNS1_9__extrema9arg_max_fIdl10comparatorEEEEJSI_SK_iN3cub18CUB_300001_SM_100013GridEvenShareIiEENSR_9GridQueueIjEESO_EEEvDpT0_)
        /*0068*/ 	.word	0x00000000


	//----- nvinfo : EIATTR_REGCOUNT
	.align		4
.L_62:
        /*006c*/ 	.byte	0x04, 0x2f
        /*006e*/ 	.short	(.L_64 - .L_63)
	.align		4
.L_63:
        /*0070*/ 	.word	index@(_ZN6thrust24THRUST_300001_SM_1000_NS8cuda_cub4core6detail13_kernel_agentINS1_8__reduce10DrainAgentIiEEJN3cub18CUB_300001_SM_10009GridQueueIjEEiEEEvDpT0_)
        /*0074*/ 	.word	0x00000008


	//----- nvinfo : EIATTR_FRAME_SIZE
	.align		4
.L_64:
        /*0078*/ 	.byte	0x04, 0x11
        /*007a*/ 	.short	(.L_66 - .L_65)
	.align		4
.L_65:
        /*007c*/ 	.word	index@(_ZN6thrust24THRUST_300001_SM_1000_NS8cuda_cub4core6detail13_kernel_agentINS1_8__reduce10DrainAgentIiEEJN3cub18CUB_300001_SM_10009GridQueueIjEEiEEEvDpT0_)
        /*0080*/ 	.word	0x00000000


	//----- nvinfo : EIATTR_REGCOUNT
	.align		4
.L_66:
        /*0084*/ 	.byte	0x04, 0x2f
        /*0086*/ 	.short	(.L_68 - .L_67)
	.align		4
.L_67:
        /*0088*/ 	.word	index@(_ZN6thrust24THRUST_300001_SM_1000_NS8cuda_cub4core6detail13_kernel_agentINS1_8__reduce11ReduceAgentIPN4cuda3std3__45tupleIJdlEEESC_SB_iNS1_9__extrema9arg_max_fIdl10comparatorEEEEJSC_SC_iSG_EEEvDpT0_)
        /*008c*/ 	.word	0x00000020


	//----- nvinfo : EIATTR_FRAME_SIZE
	.align		4
.L_68:
        /*0090*/ 	.byte	0x04, 0x11
        /*0092*/ 	.short	(.L_70 - .L_69)
	.align		4
.L_69:
        /*0094*/ 	.word	index@(_ZN6thrust24THRUST_300001_SM_1000_NS8cuda_cub4core6detail13_kernel_agentINS1_8__reduce11ReduceAgentIPN4cuda3std3__45tupleIJdlEEESC_SB_iNS1_9__extrema9arg_max_fIdl10comparatorEEEEJSC_SC_iSG_EEEvDpT0_)
        /*0098*/ 	.word	0x00000000


	//----- nvinfo : EIATTR_REGCOUNT
	.align		4
.L_70:
        /*009c*/ 	.byte	0x04, 0x2f
        /*009e*/ 	.short	(.L_72 - .L_71)
	.align		4
.L_71:
        /*00a0*/ 	.word	index@(_ZN6thrust24THRUST_300001_SM_1000_NS8cuda_cub4core6detail13_kernel_agentINS1_8__reduce11ReduceAgentINS0_12zip_iteratorIN4cuda3std3__45tupleIJNS0_10device_ptrIdEENS0_17counting_iteratorIlNS0_11use_defaultESF_SF_EEEEEEEPNSB_IJdlEEESJ_lNS1_9__extrema9arg_max_fIdl10comparatorEEEEJSI_SK_lSO_EEEvDpT0_)
        /*00a4*/ 	.word	0x00000020


	//----- nvinfo : EIATTR_FRAME_SIZE
	.align		4
.L_72:
        /*00a8*/ 	.byte	0x04, 0x11
        /*00aa*/ 	.short	(.L_74 - .L_73)
	.align		4
.L_73:
        /*00ac*/ 	.word	index@(_ZN6thrust24THRUST_300001_SM_1000_NS8cuda_cub4core6detail13_kernel_agentINS1_8__reduce11ReduceAgentINS0_12zip_iteratorIN4cuda3std3__45tupleIJNS0_10device_ptrIdEENS0_17counting_iteratorIlNS0_11use_defaultESF_SF_EEEEEEEPNSB_IJdlEEESJ_lNS1_9__extrema9arg_max_fIdl10comparatorEEEEJSI_SK_lSO_EEEvDpT0_)
        /*00b0*/ 	.word	0x00000000


	//----- nvinfo : EIATTR_REGCOUNT
	.align		4
.L_74:
        /*00b4*/ 	.byte	0x04, 0x2f
        /*00b6*/ 	.short	(.L_76 - .L_75)
	.align		4
.L_75:
        /*00b8*/ 	.word	index@(_ZN6thrust24THRUST_300001_SM_1000_NS8cuda_cub4core6detail13_kernel_agentINS1_8__reduce11ReduceAgentINS0_12zip_iteratorIN4cuda3std3__45tupleIJNS0_10device_ptrIdEENS0_17counting_iteratorIlNS0_11use_defaultESF_SF_EEEEEEEPNSB_IJdlEEESJ_lNS1_9__extrema9arg_max_fIdl10comparatorEEEEJSI_SK_lN3cub18CUB_300001_SM_100013GridEvenShareIlEENSR_9GridQueueIyEESO_EEEvDpT0_)
        /*00bc*/ 	.word	0x00000020


	//----- nvinfo : EIATTR_FRAME_SIZE
	.align		4
.L_76:
        /*00c0*/ 	.byte	0x04, 0x11
        /*00c2*/ 	.short	(.L_78 - .L_77)
	.align		4
.L_77:
        /*00c4*/ 	.word	index@(_ZN6thrust24THRUST_300001_SM_1000_NS8cuda_cub4core6detail13_kernel_agentINS1_8__reduce11ReduceAgentINS0_12zip_iteratorIN4cuda3std3__45tupleIJNS0_10device_ptrIdEENS0_17counting_iteratorIlNS0_11use_defaultESF_SF_EEEEEEEPNSB_IJdlEEESJ_lNS1_9__extrema9arg_max_fIdl10comparatorEEEEJSI_SK_lN3cub18CUB_300001_SM_100013GridEvenShareIlEENSR_9GridQueueIyEESO_EEEvDpT0_)
        /*00c8*/ 	.word	0x00000000


	//----- nvinfo : EIATTR_REGCOUNT
	.align		4
.L_78:
        /*00cc*/ 	.byte	0x04, 0x2f
        /*00ce*/ 	.short	(.L_80 - .L_79)
	.align		4
.L_79:
        /*00d0*/ 	.word	index@(_ZN6thrust24THRUST_300001_SM_1000_NS8cuda_cub4core6detail13_kernel_agentINS1_8__reduce10DrainAgentIlEEJN3cub18CUB_300001_SM_10009GridQueueIyEElEEEvDpT0_)
        /*00d4*/ 	.word	0x00000008


	//----- nvinfo : EIATTR_FRAME_SIZE
	.align		4
.L_80:
        /*00d8*/ 	.byte	0x04, 0x11
        /*00da*/ 	.short	(.L_82 - .L_81)
	.align		4
.L_81:
        /*00dc*/ 	.word	index@(_ZN6thrust24THRUST_300001_SM_1000_NS8cuda_cub4core6detail13_kernel_agentINS1_8__reduce10DrainAgentIlEEJN3cub18CUB_300001_SM_10009GridQueueIyEElEEEvDpT0_)
        /*00e0*/ 	.word	0x00000000


	//----- nvinfo : EIATTR_REGCOUNT
	.align		4
.L_82:
        /*00e4*/ 	.byte	0x04, 0x2f
        /*00e6*/ 	.short	(.L_84 - .L_83)
	.align		4
.L_83:
        /*00e8*/ 	.word	index@(_ZN6thrust24THRUST_300001_SM_1000_NS8cuda_cub4core6detail13_kernel_agentINS1_8__reduce11ReduceAgentIPN4cuda3std3__45tupleIJdlEEESC_SB_lNS1_9__extrema9arg_max_fIdl10comparatorEEEEJSC_SC_iSG_EEEvDpT0_)
        /*00ec*/ 	.word	0x00000020


	//----- nvinfo : EIATTR_FRAME_SIZE
	.align		4
.L_84:
        /*00f0*/ 	.byte	0x04, 0x11
        /*00f2*/ 	.short	(.L_86 - .L_85)
	.align		4
.L_85:
        /*00f4*/ 	.word	index@(_ZN6thrust24THRUST_300001_SM_1000_NS8cuda_cub4core6detail13_kernel_agentINS1_8__reduce11ReduceAgentIPN4cuda3std3__45tupleIJdlEEESC_SB_lNS1_9__extrema9arg_max_fIdl10comparatorEEEEJSC_SC_iSG_EEEvDpT0_)
        /*00f8*/ 	.word	0x00000000


	//----- nvinfo : EIATTR_REGCOUNT
	.align		4
.L_86:
        /*00fc*/ 	.byte	0x04, 0x2f
        /*00fe*/ 	.short	(.L_88 - .L_87)
	.align		4
.L_87:
        /*0100*/ 	.word	index@(_ZN3cub18CUB_300001_SM_10006detail11EmptyKernelIvEEvv)
        /*0104*/ 	.word	0x00000004


	//----- nvinfo : EIATTR_FRAME_SIZE
	.align		4
.L_88:
        /*0108*/ 	.byte	0x04, 0x11
        /*010a*/ 	.short	(.L_90 - .L_89)
	.align		4
.L_89:
        /*010c*/ 	.word	index@(_ZN3cub18CUB_300001_SM_10006detail11EmptyKernelIvEEvv)
        /*0110*/ 	.word	0x00000000


	//----- nvinfo : EIATTR_MIN_STACK_SIZE
	.align		4
.L_90:
        /*0114*/ 	.byte	0x04, 0x12
        /*0116*/ 	.short	(.L_92 - .L_91)
	.align		4
.L_91:
        /*0118*/ 	.word	index@(_ZN3cub18CUB_300001_SM_10006detail11EmptyKernelIvEEvv)
        /*011c*/ 	.word	0x00000000


	//----- nvinfo : EIATTR_MIN_STACK_SIZE
	.align		4
.L_92:
        /*0120*/ 	.byte	0x04, 0x12
        /*0122*/ 	.short	(.L_94 - .L_93)
	.align		4
.L_93:
        /*0124*/ 	.word	index@(_ZN6thrust24THRUST_300001_SM_1000_NS8cuda_cub4core6detail13_kernel_agentINS1_8__reduce11ReduceAgentIPN4cuda3std3__45tupleIJdlEEESC_SB_lNS1_9__extrema9arg_max_fIdl10comparatorEEEEJSC_SC_iSG_EEEvDpT0_)
        /*0128*/ 	.word	0x00000000


	//----- nvinfo : EIATTR_MIN_STACK_SIZE
	.align		4
.L_94:
        /*012c*/ 	.byte	0x04, 0x12
        /*012e*/ 	.short	(.L_96 - .L_95)
	.align		4
.L_95:
        /*0130*/ 	.word	index@(_ZN6thrust24THRUST_300001_SM_1000_NS8cuda_cub4core6detail13_kernel_agentINS1_8__reduce10DrainAgentIlEEJN3cub18CUB_300001_SM_10009GridQueueIyEElEEEvDpT0_)
        /*0134*/ 	.word	0x00000000


	//----- nvinfo : EIATTR_MIN_STACK_SIZE
	.align		4
.L_96:
        /*0138*/ 	.byte	0x04, 0x12
        /*013a*/ 	.short	(.L_98 - .L_97)
	.align		4
.L_97:
        /*013c*/ 	.word	index@(_ZN6thrust24THRUST_300001_SM_1000_NS8cuda_cub4core6detail13_kernel_agentINS1_8__reduce11ReduceAgentINS0_12zip_iteratorIN4cuda3std3__45tupleIJNS0_10device_ptrIdEENS0_17counting_iteratorIlNS0_11use_defaultESF_SF_EEEEEEEPNSB_IJdlEEESJ_lNS1_9__extrema9arg_max_fIdl10comparatorEEEEJSI_SK_lN3cub18CUB_300001_SM_100013GridEvenShareIlEENSR_9GridQueueIyEESO_EEEvDpT0_)
        /*0140*/ 	.word	0x00000000


	//----- nvinfo : EIATTR_MIN_STACK_SIZE
	.align		4
.L_98:
        /*0144*/ 	.byte	0x04, 0x12
        /*0146*/ 	.short	(.L_100 - .L_99)
	.align		4
.L_99:
        /*0148*/ 	.word	index@(_ZN6thrust24THRUST_300001_SM_1000_NS8cuda_cub4core6detail13_kernel_agentINS1_8__reduce11ReduceAgentINS0_12zip_iteratorIN4cuda3std3__45tupleIJNS0_10device_ptrIdEENS0_17counting_iteratorIlNS0_11use_defaultESF_SF_EEEEEEEPNSB_IJdlEEESJ_lNS1_9__extrema9arg_max_fIdl10comparatorEEEEJSI_SK_lSO_EEEvDpT0_)
        /*014c*/ 	.word	0x00000000


	//----- nvinfo : EIATTR_MIN_STACK_SIZE
	.align		4
.L_100:
        /*0150*/ 	.byte	0x04, 0x12
        /*0152*/ 	.short	(.L_102 - .L_101)
	.align		4
.L_101:
        /*0154*/ 	.word	index@(_ZN6thrust24THRUST_300001_SM_1000_NS8cuda_cub4core6detail13_kernel_agentINS1_8__reduce11ReduceAgentIPN4cuda3std3__45tupleIJdlEEESC_SB_iNS1_9__extrema9arg_max_fIdl10comparatorEEEEJSC_SC_iSG_EEEvDpT0_)
        /*0158*/ 	.word	0x00000000


	//----- nvinfo : EIATTR_MIN_STACK_SIZE
	.align		4
.L_102:
        /*015c*/ 	.byte	0x04, 0x12
        /*015e*/ 	.short	(.L_104 - .L_103)
	.align		4
.L_103:
        /*0160*/ 	.word	index@(_ZN6thrust24THRUST_300001_SM_1000_NS8cuda_cub4core6detail13_kernel_agentINS1_8__reduce10DrainAgentIiEEJN3cub18CUB_300001_SM_10009GridQueueIjEEiEEEvDpT0_)
        /*0164*/ 	.word	0x00000000


	//----- nvinfo : EIATTR_MIN_STACK_SIZE
	.align		4
.L_104:
        /*0168*/ 	.byte	0x04, 0x12
        /*016a*/ 	.short	(.L_106 - .L_105)
	.align		4
.L_105:
        /*016c*/ 	.word	index@(_ZN6thrust24THRUST_300001_SM_1000_NS8cuda_cub4core6detail13_kernel_agentINS1_8__reduce11ReduceAgentINS0_12zip_iteratorIN4cuda3std3__45tupleIJNS0_10device_ptrIdEENS0_17counting_iteratorIlNS0_11use_defaultESF_SF_EEEEEEEPNSB_IJdlEEESJ_iNS1_9__extrema9arg_max_fIdl10comparatorEEEEJSI_SK_iN3cub18CUB_300001_SM_100013GridEvenShareIiEENSR_9GridQueueIjEESO_EEEvDpT0_)
        /*0170*/ 	.word	0x00000000


	//----- nvinfo : EIATTR_MIN_STACK_SIZE
	.align		4
.L_106:
        /*0174*/ 	.byte	0x04, 0x12
        /*0176*/ 	.short	(.L_108 - .L_107)
	.align		4
.L_107:
        /*0178*/ 	.word	index@(_ZN6thrust24THRUST_300001_SM_1000_NS8cuda_cub4core6detail13_kernel_agentINS1_8__reduce11ReduceAgentINS0_12zip_iteratorIN4cuda3std3__45tupleIJNS0_10device_ptrIdEENS0_17counting_iteratorIlNS0_11use_defaultESF_SF_EEEEEEEPNSB_IJdlEEESJ_iNS1_9__extrema9arg_max_fIdl10comparatorEEEEJSI_SK_iSO_EEEvDpT0_)
        /*017c*/ 	.word	0x00000000


	//----- nvinfo : EIATTR_MIN_STACK_SIZE
	.align		4
.L_108:
        /*0180*/ 	.byte	0x04, 0x12
        /*0182*/ 	.short	(.L_110 - .L_109)
	.align		4
.L_109:
        /*0184*/ 	.word	index@(_Z6kernelPdii)
        /*0188*/ 	.word	0x00000000


	//----- nvinfo : EIATTR_MIN_STACK_SIZE
	.align		4
.L_110:
        /*018c*/ 	.byte	0x04, 0x12
        /*018e*/ 	.short	(.L_112 - .L_111)
	.align		4
.L_111:
        /*0190*/ 	.word	index@(_Z7replacePdiii)
        /*0194*/ 	.word	0x00000000
.L_112:


//--------------------- .nv.compat                --------------------------
	.section	.nv.compat,"",@"SHT_CUDA_COMPAT_INFO"
	.align	4
        /*0000*/ 	.byte	0x02, 0x09, 0x00, 0x00, 0x02, 0x02, 0x01, 0x00, 0x02, 0x05, 0x05, 0x00, 0x03, 0x07, 0x01, 0x01
        /*0010*/ 	.byte	0x02, 0x03, 0x00, 0x00, 0x02, 0x06, 0x01, 0x00, 0x04, 0x0b, 0x08, 0x00, 0x01, 0x00, 0x00, 0x00
        /*0020*/ 	.byte	0x00, 0x00, 0x00, 0x00


//--------------------- .nv.info._ZN3cub18CUB_300001_SM_10006detail11EmptyKernelIvEEvv --------------------------
	.section	.nv.info._ZN3cub18CUB_300001_SM_10006detail11EmptyKernelIvEEvv,"",@"SHT_CUDA_INFO"
	.sectionflags	@""
	.align	4


	//----- nvinfo : EIATTR_CUDA_API_VERSION
	.align		4
        /*0000*/ 	.byte	0x04, 0x37
        /*0002*/ 	.short	(.L_114 - .L_113)
.L_113:
        /*0004*/ 	.word	0x00000082


	//----- nvinfo : EIATTR_SPARSE_MMA_MASK
	.align		4
.L_114:
        /*0008*/ 	.byte	0x03, 0x50
        /*000a*/ 	.short	0x0000


	//----- nvinfo : EIATTR_MAXREG_COUNT
	.align		4
        /*000c*/ 	.byte	0x03, 0x1b
        /*000e*/ 	.short	0x00ff


	//----- nvinfo : EIATTR_MERCURY_ISA_VERSION
	.align		4
        /*0010*/ 	.byte	0x03, 0x5f
        /*0012*/ 	.short	0x0101


	//----- nvinfo : EIATTR_VRC_CTA_INIT_COUNT
	.align		4
        /*0014*/ 	.byte	0x02, 0x4a
	.zero		1
	.zero		1


	//----- nvinfo : EIATTR_EXIT_INSTR_OFFSETS
	.align		4
        /*0018*/ 	.byte	0x04, 0x1c
        /*001a*/ 	.short	(.L_116 - .L_115)


	//   ....[0]....
.L_115:
        /*001c*/ 	.word	0x00000010


	//----- nvinfo : EIATTR_SW_WAR
	.align		4
.L_116:
        /*0020*/ 	.byte	0x04, 0x36
        /*0022*/ 	.short	(.L_118 - .L_117)
.L_117:
        /*0024*/ 	.word	0x00000008
.L_118:


//--------------------- .nv.info._ZN6thrust24THRUST_300001_SM_1000_NS8cuda_cub4core6detail13_kernel_agentINS1_8__reduce11ReduceAgentIPN4cuda3std3__45tupleIJdlEEESC_SB_lNS1_9__extrema9arg_max_fIdl10comparatorEEEEJSC_SC_iSG_EEEvDpT0_ --------------------------
	.section	.nv.info._ZN6thrust24THRUST_300001_SM_1000_NS8cuda_cub4core6detail13_kernel_agentINS1_8__reduce11ReduceAgentIPN4cuda3std3__45tupleIJdlEEESC_SB_lNS1_9__extrema9arg_max_fIdl10comparatorEEEEJSC_SC_iSG_EEEvDpT0_,"",@"SHT_CUDA_INFO"
	.sectionflags	@""
	.align	4


	//----- nvinfo : EIATTR_CUDA_API_VERSION
	.align		4
        /*0000*/ 	.byte	0x04, 0x37
        /*0002*/ 	.short	(.L_120 - .L_119)
.L_119:
        /*0004*/ 	.word	0x00000082


	//----- nvinfo : EIATTR_KPARAM_INFO
	.align		4
.L_120:
        /*0008*/ 	.byte	0x04, 0x17
        /*000a*/ 	.short	(.L_122 - .L_121)
.L_121:
        /*000c*/ 	.word	0x00000000
        /*0010*/ 	.short	0x0003
        /*0012*/ 	.short	0x0014
        /*0014*/ 	.byte	0x00, 0xf0, 0x05, 0x00


	//----- nvinfo : EIATTR_KPARAM_INFO
	.align		4
.L_122:
        /*0018*/ 	.byte	0x04, 0x17
        /*001a*/ 	.short	(.L_124 - .L_123)
.L_123:
        /*001c*/ 	.word	0x00000000
        /*0020*/ 	.short	0x0002
        /*0022*/ 	.short	0x0010
        /*0024*/ 	.byte	0x00, 0xf0, 0x11, 0x00


	//----- nvinfo : EIATTR_KPARAM_INFO
	.align		4
.L_124:
        /*0028*/ 	.byte	0x04, 0x17
        /*002a*/ 	.short	(.L_126 - .L_125)
.L_125:
        /*002c*/ 	.word	0x00000000
        /*0030*/ 	.short	0x0001
        /*0032*/ 	.short	0x0008
        /*0034*/ 	.byte	0x00, 0xf5, 0x21, 0x00


	//----- nvinfo : EIATTR_KPARAM_INFO
	.align		4
.L_126:
        /*0038*/ 	.byte	0x04, 0x17
        /*003a*/ 	.short	(.L_128 - .L_127)
.L_127:
        /*003c*/ 	.word	0x00000000
        /*0040*/ 	.short	0x0000
        /*0042*/ 	.short	0x0000
        /*0044*/ 	.byte	0x00, 0xf5, 0x21, 0x00


	//----- nvinfo : EIATTR_SPARSE_MMA_MASK
	.align		4
.L_128:
        /*0048*/ 	.byte	0x03, 0x50
        /*004a*/ 	.short	0x0000


	//----- nvinfo : EIATTR_MAXREG_COUNT
	.align		4
        /*004c*/ 	.byte	0x03, 0x1b
        /*004e*/ 	.short	0x00ff


	//----- nvinfo : EIATTR_NUM_BARRIERS
	.align		4
        /*0050*/ 	.byte	0x02, 0x4c
        /*0052*/ 	.byte	0x01
	.zero		1


	//----- nvinfo : EIATTR_MERCURY_ISA_VERSION
	.align		4
        /*0054*/ 	.byte	0x03, 0x5f
        /*0056*/ 	.short	0x0101


	//----- nvinfo : EIATTR_COOP_GROUP_MASK_REGIDS
	.align		4
        /*0058*/ 	.byte	0x04, 0x29
        /*005a*/ 	.short	(.L_130 - .L_129)


	//   ....[0]....
.L_129:
        /*005c*/ 	.word	0xffffffff


	//   ....[1]....
        /*0060*/ 	.word	0xffffffff


	//   ....[2]....
        /*0064*/ 	.word	0xffffffff


	//   ....[3]....
        /*0068*/ 	.word	0xffffffff


	//   ....[4]....
        /*006c*/ 	.word	0xffffffff


	//   ....[5]....
        /*0070*/ 	.word	0xffffffff


	//   ....[6]....
        /*0074*/ 	.word	0xffffffff


	//   ....[7]....
        /*0078*/ 	.word	0xffffffff


	//   ....[8]....
        /*007c*/ 	.word	0xffffffff


	//   ....[9]....
        /*0080*/ 	.word	0xffffffff


	//   ....[10]....
        /*0084*/ 	.word	0xffffffff


	//   ....[11]....
        /*0088*/ 	.word	0xffffffff


	//   ....[12]....
        /*008c*/ 	.word	0xffffffff


	//   ....[13]....
        /*0090*/ 	.word	0xffffffff


	//   ....[14]....
        /*0094*/ 	.word	0xffffffff


	//   ....[15]....
        /*0098*/ 	.word	0xffffffff


	//   ....[16]....
        /*009c*/ 	.word	0xffffffff


	//   ....[17]....
        /*00a0*/ 	.word	0xffffffff


	//   ....[18]....
        /*00a4*/ 	.word	0xffffffff


	//   ....[19]....
        /*00a8*/ 	.word	0xffffffff


	//   ....[20]....
        /*00ac*/ 	.word	0xffffffff


	//   ....[21]....
        /*00b0*/ 	.word	0xffffffff


	//   ....[22]....
        /*00b4*/ 	.word	0xffffffff


	//   ....[23]....
        /*00b8*/ 	.word	0xffffffff


	//   ....[24]....
        /*00bc*/ 	.word	0xffffffff


	//   ....[25]....
        /*00c0*/ 	.word	0xffffffff


	//   ....[26]....
        /*00c4*/ 	.word	0xffffffff


	//   ....[27]....
        /*00c8*/ 	.word	0xffffffff


	//   ....[28]....
        /*00cc*/ 	.word	0xffffffff


	//   ....[29]....
        /*00d0*/ 	.word	0xffffffff


	//   ....[30]....
        /*00d4*/ 	.word	0xffffffff


	//   ....[31]....
        /*00d8*/ 	.word	0xffffffff


	//   ....[32]....
        /*00dc*/ 	.word	0xffffffff


	//   ....[33]....
        /*00e0*/ 	.word	0xffffffff


	//   ....[34]....
        /*00e4*/ 	.word	0xffffffff


	//   ....[35]....
        /*00e8*/ 	.word	0xffffffff


	//   ....[36]....
        /*00ec*/ 	.word	0xffffffff


	//   ....[37]....
        /*00f0*/ 	.word	0xffffffff


	//   ....[38]....
        /*00f4*/ 	.word	0xffffffff


	//   ....[39]....
        /*00f8*/ 	.word	0xffffffff


	//   ....[40]....
        /*00fc*/ 	.word	0xffffffff


	//   ....[41]....
        /*0100*/ 	.word	0xffffffff


	//   ....[42]....
        /*0104*/ 	.word	0xffffffff


	//   ....[43]....
        /*0108*/ 	.word	0xffffffff


	//   ....[44]....
        /*010c*/ 	.word	0xffffffff


	//   ....[45]....
        /*0110*/ 	.word	0xffffffff


	//   ....[46]....
        /*0114*/ 	.word	0xffffffff


	//   ....[47]....
        /*0118*/ 	.word	0xffffffff


	//   ....[48]....
        /*011c*/ 	.word	0xffffffff


	//   ....[49]....
        /*0120*/ 	.word	0xffffffff


	//   ....[50]....
        /*0124*/ 	.word	0xffffffff


	//   ....[51]....
        /*0128*/ 	.word	0xffffffff


	//   ....[52]....
        /*012c*/ 	.word	0xffffffff


	//   ....[53]....
        /*0130*/ 	.word	0xffffffff


	//   ....[54]....
        /*0134*/ 	.word	0xffffffff


	//   ....[55]....
        /*0138*/ 	.word	0xffffffff


	//   ....[56]....
        /*013c*/ 	.word	0xffffffff


	//   ....[57]....
        /*0140*/ 	.word	0xffffffff


	//   ....[58]....
        /*0144*/ 	.word	0xffffffff


	//   ....[59]....
        /*0148*/ 	.word	0xffffffff


	//----- nvinfo : EIATTR_COOP_GROUP_INSTR_OFFSETS
	.align		4
.L_130:
        /*014c*/ 	.byte	0x04, 0x28
        /*014e*/ 	.short	(.L_132 - .L_131)


	//   ....[0]....
.L_131:
        /*0150*/ 	.word	0x00000b70


	//   ....[1]....
        /*0154*/ 	.word	0x00000ba0


	//   ....[2]....
        /*0158*/ 	.word	0x00000bc0


	//   ....[3]....
        /*015c*/ 	.word	0x00000bd0


	//   ....[4]....
        /*0160*/ 	.word	0x00000d60


	//   ....[5]....
        /*0164*/ 	.word	0x00000d90


	//   ....[6]....
        /*0168*/ 	.word	0x00000dc0


	//   ....[7]....
        /*016c*/ 	.word	0x00000de0


	//   ....[8]....
        /*0170*/ 	.word	0x00000f60


	//   ....[9]....
        /*0174*/ 	.word	0x00000f90


	//   ....[10]....
        /*0178*/ 	.word	0x00000fc0


	//   ....[11]....
        /*017c*/ 	.word	0x00000fe0


	//   ....[12]....
        /*0180*/ 	.word	0x00001160


	//   ....[13]....
        /*0184*/ 	.word	0x00001190


	//   ....[14]....
        /*0188*/ 	.word	0x000011c0


	//   ....[15]....
        /*018c*/ 	.word	0x000011e0


	//   ....[16]....
        /*0190*/ 	.word	0x00001360


	//   ....[17]....
        /*0194*/ 	.word	0x00001390


	//   ....[18]....
        /*0198*/ 	.word	0x000013c0


	//   ....[19]....
        /*019c*/ 	.word	0x000013e0


	//   ....[20]....
        /*01a0*/ 	.word	0x00002140


	//   ....[21]....
        /*01a4*/ 	.word	0x00002150


	//   ....[22]....
        /*01a8*/ 	.word	0x00002160


	//   ....[23]....
        /*01ac*/ 	.word	0x00002180


	//   ....[24]....
        /*01b0*/ 	.word	0x00002300


	//   ....[25]....
        /*01b4*/ 	.word	0x00002340


	//   ....[26]....
        /*01b8*/ 	.word	0x00002370


	//   ....[27]....
        /*01bc*/ 	.word	0x00002390


	//   ....[28]....
        /*01c0*/ 	.word	0x00002510


	//   ....[29]....
        /*01c4*/ 	.word	0x00002550


	//   ....[30]....
        /*01c8*/ 	.word	0x00002580


	//   ....[31]....
        /*01cc*/ 	.word	0x000025a0


	//   ....[32]....
        /*01d0*/ 	.word	0x00002720


	//   ....[33]....
        /*01d4*/ 	.word	0x00002760


	//   ....[34]....
        /*01d8*/ 	.word	0x00002790


	//   ....[35]....
        /*01dc*/ 	.word	0x000027b0


	//   ....[36]....
        /*01e0*/ 	.word	0x00002930


	//   ....[37]....
        /*01e4*/ 	.word	0x00002970


	//   ....[38]....
        /*01e8*/ 	.word	0x000029a0


	//   ....[39]....
        /*01ec*/ 	.word	0x000029c0


	//   ....[40]....
        /*01f0*/ 	.word	0x00005760


	//   ....[41]....
        /*01f4*/ 	.word	0x00005790


	//   ....[42]....
        /*01f8*/ 	.word	0x000057b0


	//   ....[43]....
        /*01fc*/ 	.word	0x000057c0


	//   ....[44]....
        /*0200*/ 	.word	0x00005950


	//   ....[45]....
        /*0204*/ 	.word	0x00005980


	//   ....[46]....
        /*0208*/ 	.word	0x000059b0


	//   ....[47]....
        /*020c*/ 	.word	0x000059d0


	//   ....[48]....
        /*0210*/ 	.word	0x00005b50


	//   ....[49]....
        /*0214*/ 	.word	0x00005b80


	//   ....[50]....
        /*0218*/ 	.word	0x00005bb0


	//   ....[51]....
        /*021c*/ 	.word	0x00005bd0


	//   ....[52]....
        /*0220*/ 	.word	0x00005d50


	//   ....[53]....
        /*0224*/ 	.word	0x00005d80


	//   ....[54]....
        /*0228*/ 	.word	0x00005db0


	//   ....[55]....
        /*022c*/ 	.word	0x00005dd0


	//   ....[56]....
        /*0230*/ 	.word	0x00005f50


	//   ....[57]....
        /*0234*/ 	.word	0x00005f80


	//   ....[58]....
        /*0238*/ 	.word	0x00005fb0


	//   ....[59]....
        /*023c*/ 	.word	0x00005fd0


	//----- nvinfo : EIATTR_VRC_CTA_INIT_COUNT
	.align		4
.L_132:
        /*0240*/ 	.byte	0x02, 0x4a
	.zero		1
	.zero		1


	//----- nvinfo : EIATTR_EXIT_INSTR_OFFSETS
	.align		4
        /*0244*/ 	.byte	0x04, 0x1c
        /*0246*/ 	.short	(.L_134 - .L_133)


	//   ....[0]....
.L_133:
        /*0248*/ 	.word	0x00000030


	//   ....[1]....
        /*024c*/ 	.word	0x00006c70


	//   ....[2]....
        /*0250*/ 	.word	0x00006cb0


	//----- nvinfo : EIATTR_MAX_THREADS
	.align		4
.L_134:
        /*0254*/ 	.byte	0x04, 0x05
        /*0256*/ 	.short	(.L_136 - .L_135)
.L_135:
        /*0258*/ 	.word	0x00000100
        /*025c*/ 	.word	0x00000001
        /*0260*/ 	.word	0x00000001


	//----- nvinfo : EIATTR_CRS_STACK_SIZE
	.align		4
.L_136:
        /*0264*/ 	.byte	0x04, 0x1e
        /*0266*/ 	.short	(.L_138 - .L_137)
.L_137:
        /*0268*/ 	.word	0x00000000


	//----- nvinfo : EIATTR_CBANK_PARAM_SIZE
	.align		4
.L_138:
        /*026c*/ 	.byte	0x03, 0x19
        /*026e*/ 	.short	0x0015


	//----- nvinfo : EIATTR_PARAM_CBANK
	.align		4
        /*0270*/ 	.byte	0x04, 0x0a
        /*0272*/ 	.short	(.L_140 - .L_139)
	.align		4
.L_139:
        /*0274*/ 	.word	index@(.nv.constant0._ZN6thrust24THRUST_300001_SM_1000_NS8cuda_cub4core6detail13_kernel_agentINS1_8__reduce11ReduceAgentIPN4cuda3std3__45tupleIJdlEEESC_SB_lNS1_9__extrema9arg_max_fIdl10comparatorEEEEJSC_SC_iSG_EEEvDpT0_)
        /*0278*/ 	.short	0x0380
        /*027a*/ 	.short	0x0015


	//----- nvinfo : EIATTR_SW_WAR
	.align		4
.L_140:
        /*027c*/ 	.byte	0x04, 0x36
        /*027e*/ 	.short	(.L_142 - .L_141)
.L_141:
        /*0280*/ 	.word	0x00000008
.L_142:


//--------------------- .nv.info._ZN6thrust24THRUST_300001_SM_1000_NS8cuda_cub4core6detail13_kernel_agentINS1_8__reduce10DrainAgentIlEEJN3cub18CUB_300001_SM_10009GridQueueIyEElEEEvDpT0_ --------------------------
	.section	.nv.info._ZN6thrust24THRUST_300001_SM_1000_NS8cuda_cub4core6detail13_kernel_agentINS1_8__reduce10DrainAgentIlEEJN3cub18CUB_300001_SM_10009GridQueueIyEElEEEvDpT0_,"",@"SHT_CUDA_INFO"
	.sectionflags	@""
	.align	4


	//----- nvinfo : EIATTR_CUDA_API_VERSION
	.align		4
        /*0000*/ 	.byte	0x04, 0x37
        /*0002*/ 	.short	(.L_144 - .L_143)
.L_143:
        /*0004*/ 	.word	0x00000082


	//----- nvinfo : EIATTR_KPARAM_INFO
	.align		4
.L_144:
        /*0008*/ 	.byte	0x04, 0x17
        /*000a*/ 	.short	(.L_146 - .L_145)
.L_145:
        /*000c*/ 	.word	0x00000000
        /*0010*/ 	.short	0x0001
        /*0012*/ 	.short	0x0008
        /*0014*/ 	.byte	0x00, 0xf0, 0x21, 0x00


	//----- nvinfo : EIATTR_KPARAM_INFO
	.align		4
.L_146:
        /*0018*/ 	.byte	0x04, 0x17
        /*001a*/ 	.short	(.L_148 - .L_147)
.L_147:
        /*001c*/ 	.word	0x00000000
        /*0020*/ 	.short	0x0000
        /*0022*/ 	.short	0x0000
        /*0024*/ 	.byte	0x00, 0xf0, 0x21, 0x00


	//----- nvinfo : EIATTR_SPARSE_MMA_MASK
	.align		4
.L_148:
        /*0028*/ 	.byte	0x03, 0x50
        /*002a*/ 	.short	0x0000


	//----- nvinfo : EIATTR_MAXREG_COUNT
	.align		4
        /*002c*/ 	.byte	0x03, 0x1b
        /*002e*/ 	.short	0x00ff


	//----- nvinfo : EIATTR_MERCURY_ISA_VERSION
	.align		4
        /*0030*/ 	.byte	0x03, 0x5f
        /*0032*/ 	.short	0x0101


	//----- nvinfo : EIATTR_VRC_CTA_INIT_COUNT
	.align		4
        /*0034*/ 	.byte	0x02, 0x4a
	.zero		1
	.zero		1


	//----- nvinfo : EIATTR_EXIT_INSTR_OFFSETS
	.align		4
        /*0038*/ 	.byte	0x04, 0x1c
        /*003a*/ 	.short	(.L_150 - .L_149)


	//   ....[0]....
.L_149:
        /*003c*/ 	.word	0x00000060


	//----- nvinfo : EIATTR_MAX_THREADS
	.align		4
.L_150:
        /*0040*/ 	.byte	0x04, 0x05
        /*0042*/ 	.short	(.L_152 - .L_151)
.L_151:
        /*0044*/ 	.word	0x00000001
        /*0048*/ 	.word	0x00000001
        /*004c*/ 	.word	0x00000001


	//----- nvinfo : EIATTR_CBANK_PARAM_SIZE
	.align		4
.L_152:
        /*0050*/ 	.byte	0x03, 0x19
        /*0052*/ 	.short	0x0010


	//----- nvinfo : EIATTR_PARAM_CBANK
	.align		4
        /*0054*/ 	.byte	0x04, 0x0a
        /*0056*/ 	.short	(.L_154 - .L_153)
	.align		4
.L_153:
        /*0058*/ 	.word	index@(.nv.constant0._ZN6thrust24THRUST_300001_SM_1000_NS8cuda_cub4core6detail13_kernel_agentINS1_8__reduce10DrainAgentIlEEJN3cub18CUB_300001_SM_10009GridQueueIyEElEEEvDpT0_)
        /*005c*/ 	.short	0x0380
        /*005e*/ 	.short	0x0010


	//----- nvinfo : EIATTR_SW_WAR
	.align		4
.L_154:
        /*0060*/ 	.byte	0x04, 0x36
        /*0062*/ 	.short	(.L_156 - .L_155)
.L_155:
        /*0064*/ 	.word	0x00000008
.L_156:


//--------------------- .nv.info._ZN6thrust24THRUST_300001_SM_1000_NS8cuda_cub4core6detail13_kernel_agentINS1_8__reduce11ReduceAgentINS0_12zip_iteratorIN4cuda3std3__45tupleIJNS0_10device_ptrIdEENS0_17counting_iteratorIlNS0_11use_defaultESF_SF_EEEEEEEPNSB_IJdlEEESJ_lNS1_9__extrema9arg_max_fIdl10comparatorEEEEJSI_SK_lN3cub18CUB_300001_SM_100013GridEvenShareIlEENSR_9GridQueueIyEESO_EEEvDpT0_ --------------------------
	.section	.nv.info._ZN6thrust24THRUST_300001_SM_1000_NS8cuda_cub4core6detail13_kernel_agentINS1_8__reduce11ReduceAgentINS0_12zip_iteratorIN4cuda3std3__45tupleIJNS0_10device_ptrIdEENS0_17counting_iteratorIlNS0_11use_defaultESF_SF_EEEEEEEPNSB_IJdlEEESJ_lNS1_9__extrema9arg_max_fIdl10comparatorEEEEJSI_SK_lN3cub18CUB_300001_SM_100013GridEvenShareIlEENSR_9GridQueueIyEESO_EEEvDpT0_,"",@"SHT_CUDA_INFO"
	.sectionflags	@""
	.align	4


	//----- nvinfo : EIATTR_CUDA_API_VERSION
	.align		4
        /*0000*/ 	.byte	0x04, 0x37
        /*0002*/ 	.short	(.L_158 - .L_157)
.L_157:
        /*0004*/ 	.word	0x00000082


	//----- nvinfo : EIATTR_KPARAM_INFO
	.align		4
.L_158:
        /*0008*/ 	.byte	0x04, 0x17
        /*000a*/ 	.short	(.L_160 - .L_159)
.L_159:
        /*000c*/ 	.word	0x00000000
        /*0010*/ 	.short	0x0005
        /*0012*/ 	.short	0x0070
        /*0014*/ 	.byte	0x00, 0xf0, 0x05, 0x00


	//----- nvinfo : EIATTR_KPARAM_INFO
	.align		4
.L_160:
        /*0018*/ 	.byte	0x04, 0x17
        /*001a*/ 	.short	(.L_162 - .L_161)
.L_161:
        /*001c*/ 	.word	0x00000000
        /*0020*/ 	.short	0x0004
        /*0022*/ 	.short	0x0068
        /*0024*/ 	.byte	0x00, 0xf0, 0x21, 0x00


	//----- nvinfo : EIATTR_KPARAM_INFO
	.align		4
.L_162:
        /*0028*/ 	.byte	0x04, 0x17
        /*002a*/ 	.short	(.L_164 - .L_163)
.L_163:
        /*002c*/ 	.word	0x00000000
        /*0030*/ 	.short	0x0003
        /*0032*/ 	.short	0x0020
        /*0034*/ 	.byte	0x00, 0xf0, 0x21, 0x01


	//----- nvinfo : EIATTR_KPARAM_INFO
	.align		4
.L_164:
        /*0038*/ 	.byte	0x04, 0x17
        /*003a*/ 	.short	(.L_166 - .L_165)
.L_165:
        /*003c*/ 	.word	0x00000000
        /*0040*/ 	.short	0x0002
        /*0042*/ 	.short	0x0018
        /*0044*/ 	.byte	0x00, 0xf0, 0x21, 0x00


	//----- nvinfo : EIATTR_KPARAM_INFO
	.align		4
.L_166:
        /*0048*/ 	.byte	0x04, 0x17
        /*004a*/ 	.short	(.L_168 - .L_167)
.L_167:
        /*004c*/ 	.word	0x00000000
        /*0050*/ 	.short	0x0001
        /*0052*/ 	.short	0x0010
        /*0054*/ 	.byte	0x00, 0xf5, 0x21, 0x00


	//----- nvinfo : EIATTR_KPARAM_INFO
	.align		4
.L_168:
        /*0058*/ 	.byte	0x04, 0x17
        /*005a*/ 	.short	(.L_170 - .L_169)
.L_169:
        /*005c*/ 	.word	0x00000000
        /*0060*/ 	.short	0x0000
        /*0062*/ 	.short	0x0000
        /*0064*/ 	.byte	0x00, 0xf0, 0x41, 0x00


	//----- nvinfo : EIATTR_SPARSE_MMA_MASK
	.align		4
.L_170:
        /*0068*/ 	.byte	0x03, 0x50
        /*006a*/ 	.short	0x0000


	//----- nvinfo : EIATTR_MAXREG_COUNT
	.align		4
        /*006c*/ 	.byte	0x03, 0x1b
        /*006e*/ 	.short	0x00ff


	//----- nvinfo : EIATTR_NUM_BARRIERS
	.align		4
        /*0070*/ 	.byte	0x02, 0x4c
        /*0072*/ 	.byte	0x01
	.zero		1


	//----- nvinfo : EIATTR_MERCURY_ISA_VERSION
	.align		4
        /*0074*/ 	.byte	0x03, 0x5f
        /*0076*/ 	.short	0x0101


	//----- nvinfo : EIATTR_COOP_GROUP_MASK_REGIDS
	.align		4
        /*0078*/ 	.byte	0x04, 0x29
        /*007a*/ 	.short	(.L_172 - .L_171)


	//   ....[0]....
.L_171:
        /*007c*/ 	.word	0xffffffff


	//   ....[1]....
        /*0080*/ 	.word	0xffffffff


	//   ....[2]....
        /*0084*/ 	.word	0xffffffff


	//   ....[3]....
        /*0088*/ 	.word	0xffffffff


	//   ....[4]....
        /*008c*/ 	.word	0xffffffff


	//   ....[5]....
        /*0090*/ 	.word	0xffffffff


	//   ....[6]....
        /*0094*/ 	.word	0xffffffff


	//   ....[7]....
        /*0098*/ 	.word	0xffffffff


	//   ....[8]....
        /*009c*/ 	.word	0xffffffff


	//   ....[9]....
        /*00a0*/ 	.word	0xffffffff


	//   ....[10]....
        /*00a4*/ 	.word	0xffffffff


	//   ....[11]....
        /*00a8*/ 	.word	0xffffffff


	//   ....[12]....
        /*00ac*/ 	.word	0xffffffff


	//   ....[13]....
        /*00b0*/ 	.word	0xffffffff


	//   ....[14]....
        /*00b4*/ 	.word	0xffffffff


	//   ....[15]....
        /*00b8*/ 	.word	0xffffffff


	//   ....[16]....
        /*00bc*/ 	.word	0xffffffff


	//   ....[17]....
        /*00c0*/ 	.word	0xffffffff


	//   ....[18]....
        /*00c4*/ 	.word	0xffffffff


	//   ....[19]....
        /*00c8*/ 	.word	0xffffffff


	//   ....[20]....
        /*00cc*/ 	.word	0xffffffff


	//   ....[21]....
        /*00d0*/ 	.word	0xffffffff


	//   ....[22]....
        /*00d4*/ 	.word	0xffffffff


	//   ....[23]....
        /*00d8*/ 	.word	0xffffffff


	//   ....[24]....
        /*00dc*/ 	.word	0xffffffff


	//   ....[25]....
        /*00e0*/ 	.word	0xffffffff


	//   ....[26]....
        /*00e4*/ 	.word	0xffffffff


	//   ....[27]....
        /*00e8*/ 	.word	0xffffffff


	//   ....[28]....
        /*00ec*/ 	.word	0xffffffff


	//   ....[29]....
        /*00f0*/ 	.word	0xffffffff


	//   ....[30]....
        /*00f4*/ 	.word	0xffffffff


	//   ....[31]....
        /*00f8*/ 	.word	0xffffffff


	//   ....[32]....
        /*00fc*/ 	.word	0xffffffff


	//   ....[33]....
        /*0100*/ 	.word	0xffffffff


	//   ....[34]....
        /*0104*/ 	.word	0xffffffff


	//   ....[35]....
        /*0108*/ 	.word	0xffffffff


	//   ....[36]....
        /*010c*/ 	.word	0xffffffff


	//   ....[37]....
        /*0110*/ 	.word	0xffffffff


	//   ....[38]....
        /*0114*/ 	.word	0xffffffff


	//   ....[39]....
        /*0118*/ 	.word	0xffffffff


	//   ....[40]....
        /*011c*/ 	.word	0xffffffff


	//   ....[41]....
        /*0120*/ 	.word	0xffffffff


	//   ....[42]....
        /*0124*/ 	.word	0xffffffff


	//   ....[43]....
        /*0128*/ 	.word	0xffffffff


	//   ....[44]....
        /*012c*/ 	.word	0xffffffff


	//   ....[45]....
        /*0130*/ 	.word	0xffffffff


	//   ....[46]....
        /*0134*/ 	.word	0xffffffff


	//   ....[47]....
        /*0138*/ 	.word	0xffffffff


	//   ....[48]....
        /*013c*/ 	.word	0xffffffff


	//   ....[49]....
        /*0140*/ 	.word	0xffffffff


	//   ....[50]....
        /*0144*/ 	.word	0xffffffff


	//   ....[51]....
        /*0148*/ 	.word	0xffffffff


	//   ....[52]....
        /*014c*/ 	.word	0xffffffff


	//   ....[53]....
        /*0150*/ 	.word	0xffffffff


	//   ....[54]....
        /*0154*/ 	.word	0xffffffff


	//   ....[55]....
        /*0158*/ 	.word	0xffffffff


	//   ....[56]....
        /*015c*/ 	.word	0xffffffff


	//   ....[57]....
        /*0160*/ 	.word	0xffffffff


	//   ....[58]....
        /*0164*/ 	.word	0xffffffff


	//   ....[59]....
        /*0168*/ 	.word	0xffffffff


	//----- nvinfo : EIATTR_COOP_GROUP_INSTR_OFFSETS
	.align		4
.L_172:
        /*016c*/ 	.byte	0x04, 0x28
        /*016e*/ 	.short	(.L_174 - .L_173)


	//   ....[0]....
.L_173:
        /*0170*/ 	.word	0x00000d70


	//   ....[1]....
        /*0174*/ 	.word	0x00000da0


	//   ....[2]....
        /*0178*/ 	.word	0x00000dc0


	//   ....[3]....
        /*017c*/ 	.word	0x00000dd0


	//   ....[4]....
        /*0180*/ 	.word	0x00000f60


	//   ....[5]....
        /*0184*/ 	.word	0x00000f90


	//   ....[6]....
        /*0188*/ 	.word	0x00000fc0


	//   ....[7]....
        /*018c*/ 	.word	0x00000fe0


	//   ....[8]....
        /*0190*/ 	.word	0x00001160


	//   ....[9]....
        /*0194*/ 	.word	0x00001190


	//   ....[10]....
        /*0198*/ 	.word	0x000011c0


	//   ....[11]....
        /*019c*/ 	.word	0x000011e0


	//   ....[12]....
        /*01a0*/ 	.word	0x00001360


	//   ....[13]....
        /*01a4*/ 	.word	0x00001390


	//   ....[14]....
        /*01a8*/ 	.word	0x000013c0


	//   ....[15]....
        /*01ac*/ 	.word	0x000013e0


	//   ....[16]....
        /*01b0*/ 	.word	0x00001560


	//   ....[17]....
        /*01b4*/ 	.word	0x00001590


	//   ....[18]....
        /*01b8*/ 	.word	0x000015c0


	//   ....[19]....
        /*01bc*/ 	.word	0x000015e0


	//   ....[20]....
        /*01c0*/ 	.word	0x00002340


	//   ....[21]....
        /*01c4*/ 	.word	0x00002350


	//   ....[22]....
        /*01c8*/ 	.word	0x00002360


	//   ....[23]....
        /*01cc*/ 	.word	0x00002380


	//   ....[24]....
        /*01d0*/ 	.word	0x00002500


	//   ....[25]....
        /*01d4*/ 	.word	0x00002540


	//   ....[26]....
        /*01d8*/ 	.word	0x00002570


	//   ....[27]....
        /*01dc*/ 	.word	0x00002590


	//   ....[28]....
        /*01e0*/ 	.word	0x00002710


	//   ....[29]....
        /*01e4*/ 	.word	0x00002750


	//   ....[30]....
        /*01e8*/ 	.word	0x00002780


	//   ....[31]....
        /*01ec*/ 	.word	0x000027a0


	//   ....[32]....
        /*01f0*/ 	.word	0x00002920


	//   ....[33]....
        /*01f4*/ 	.word	0x00002960


	//   ....[34]....
        /*01f8*/ 	.word	0x00002990


	//   ....[35]....
        /*01fc*/ 	.word	0x000029b0


	//   ....[36]....
        /*0200*/ 	.word	0x00002b30


	//   ....[37]....
        /*0204*/ 	.word	0x00002b70


	//   ....[38]....
        /*0208*/ 	.word	0x00002ba0


	//   ....[39]....
        /*020c*/ 	.word	0x00002bc0


	//   ....[40]....
        /*0210*/ 	.word	0x000053c0


	//   ....[41]....
        /*0214*/ 	.word	0x000053f0


	//   ....[42]....
        /*0218*/ 	.word	0x00005410


	//   ....[43]....
        /*021c*/ 	.word	0x00005420


	//   ....[44]....
        /*0220*/ 	.word	0x000055b0


	//   ....[45]....
        /*0224*/ 	.word	0x000055e0


	//   ....[46]....
        /*0228*/ 	.word	0x00005610


	//   ....[47]....
        /*022c*/ 	.word	0x00005630


	//   ....[48]....
        /*0230*/ 	.word	0x000057b0


	//   ....[49]....
        /*0234*/ 	.word	0x000057e0


	//   ....[50]....
        /*0238*/ 	.word	0x00005810


	//   ....[51]....
        /*023c*/ 	.word	0x00005830


	//   ....[52]....
        /*0240*/ 	.word	0x000059b0


	//   ....[53]....
        /*0244*/ 	.word	0x000059e0


	//   ....[54]....
        /*0248*/ 	.word	0x00005a10


	//   ....[55]....
        /*024c*/ 	.word	0x00005a30


	//   ....[56]....
        /*0250*/ 	.word	0x00005bb0


	//   ....[57]....
        /*0254*/ 	.word	0x00005be0


	//   ....[58]....
        /*0258*/ 	.word	0x00005c10


	//   ....[59]....
        /*025c*/ 	.word	0x00005c30


	//----- nvinfo : EIATTR_VRC_CTA_INIT_COUNT
	.align		4
.L_174:
        /*0260*/ 	.byte	0x02, 0x4a
	.zero		1
	.zero		1


	//----- nvinfo : EIATTR_EXIT_INSTR_OFFSETS
	.align		4
        /*0264*/ 	.byte	0x04, 0x1c
        /*0266*/ 	.short	(.L_176 - .L_175)


	//   ....[0]....
.L_175:
        /*0268*/ 	.word	0x000068d0


	//   ....[1]....
        /*026c*/ 	.word	0x00006920


	//----- nvinfo : EIATTR_MAX_THREADS
	.align		4
.L_176:
        /*0270*/ 	.byte	0x04, 0x05
        /*0272*/ 	.short	(.L_178 - .L_177)
.L_177:
        /*0274*/ 	.word	0x00000100
        /*0278*/ 	.word	0x00000001
        /*027c*/ 	.word	0x00000001


	//----- nvinfo : EIATTR_CRS_STACK_SIZE
	.align		4
.L_178:
        /*0280*/ 	.byte	0x04, 0x1e
        /*0282*/ 	.short	(.L_180 - .L_179)
.L_179:
        /*0284*/ 	.word	0x00000000


	//----- nvinfo : EIATTR_CBANK_PARAM_SIZE
	.align		4
.L_180:
        /*0288*/ 	.byte	0x03, 0x19
        /*028a*/ 	.short	0x0071


	//----- nvinfo : EIATTR_PARAM_CBANK
	.align		4
        /*028c*/ 	.byte	0x04, 0x0a
        /*028e*/ 	.short	(.L_182 - .L_181)
	.align		4
.L_181:
        /*0290*/ 	.word	index@(.nv.constant0._ZN6thrust24THRUST_300001_SM_1000_NS8cuda_cub4core6detail13_kernel_agentINS1_8__reduce11ReduceAgentINS0_12zip_iteratorIN4cuda3std3__45tupleIJNS0_10device_ptrIdEENS0_17counting_iteratorIlNS0_11use_defaultESF_SF_EEEEEEEPNSB_IJdlEEESJ_lNS1_9__extrema9arg_max_fIdl10comparatorEEEEJSI_SK_lN3cub18CUB_300001_SM_100013GridEvenShareIlEENSR_9GridQueueIyEESO_EEEvDpT0_)
        /*0294*/ 	.short	0x0380
        /*0296*/ 	.short	0x0071


	//----- nvinfo : EIATTR_SW_WAR
	.align		4
.L_182:
        /*0298*/ 	.byte	0x04, 0x36
        /*029a*/ 	.short	(.L_184 - .L_183)
.L_183:
        /*029c*/ 	.word	0x00000008
.L_184:


//--------------------- .nv.info._ZN6thrust24THRUST_300001_SM_1000_NS8cuda_cub4core6detail13_kernel_agentINS1_8__reduce11ReduceAgentINS0_12zip_iteratorIN4cuda3std3__45tupleIJNS0_10device_ptrIdEENS0_17counting_iteratorIlNS0_11use_defaultESF_SF_EEEEEEEPNSB_IJdlEEESJ_lNS1_9__extrema9arg_max_fIdl10comparatorEEEEJSI_SK_lSO_EEEvDpT0_ --------------------------
	.section	.nv.info._ZN6thrust24THRUST_300001_SM_1000_NS8cuda_cub4core6detail13_kernel_agentINS1_8__reduce11ReduceAgentINS0_12zip_iteratorIN4cuda3std3__45tupleIJNS0_10device_ptrIdEENS0_17counting_iteratorIlNS0_11use_defaultESF_SF_EEEEEEEPNSB_IJdlEEESJ_lNS1_9__extrema9arg_max_fIdl10comparatorEEEEJSI_SK_lSO_EEEvDpT0_,"",@"SHT_CUDA_INFO"
	.sectionflags	@""
	.align	4


	//----- nvinfo : EIATTR_CUDA_API_VERSION
	.align		4
        /*0000*/ 	.byte	0x04, 0x37
        /*0002*/ 	.short	(.L_186 - .L_185)
.L_185:
        /*0004*/ 	.word	0x00000082


	//----- nvinfo : EIATTR_KPARAM_INFO
	.align		4
.L_186:
        /*0008*/ 	.byte	0x04, 0x17
        /*000a*/ 	.short	(.L_188 - .L_187)
.L_187:
        /*000c*/ 	.word	0x00000000
        /*0010*/ 	.short	0x0003
        /*0012*/ 	.short	0x0020
        /*0014*/ 	.byte	0x00, 0xf0, 0x05, 0x00


	//----- nvinfo : EIATTR_KPARAM_INFO
	.align		4
.L_188:
        /*0018*/ 	.byte	0x04, 0x17
        /*001a*/ 	.short	(.L_190 - .L_189)
.L_189:
        /*001c*/ 	.word	0x00000000
        /*0020*/ 	.short	0x0002
        /*0022*/ 	.short	0x0018
        /*0024*/ 	.byte	0x00, 0xf0, 0x21, 0x00


	//----- nvinfo : EIATTR_KPARAM_INFO
	.align		4
.L_190:
        /*0028*/ 	.byte	0x04, 0x17
        /*002a*/ 	.short	(.L_192 - .L_191)
.L_191:
        /*002c*/ 	.word	0x00000000
        /*0030*/ 	.short	0x0001
        /*0032*/ 	.short	0x0010
        /*0034*/ 	.byte	0x00, 0xf5, 0x21, 0x00


	//----- nvinfo : EIATTR_KPARAM_INFO
	.align		4
.L_192:
        /*0038*/ 	.byte	0x04, 0x17
        /*003a*/ 	.short	(.L_194 - .L_193)
.L_193:
        /*003c*/ 	.word	0x00000000
        /*0040*/ 	.short	0x0000
        /*0042*/ 	.short	0x0000
        /*0044*/ 	.byte	0x00, 0xf0, 0x41, 0x00


	//----- nvinfo : EIATTR_SPARSE_MMA_MASK
	.align		4
.L_194:
        /*0048*/ 	.byte	0x03, 0x50
        /*004a*/ 	.short	0x0000


	//----- nvinfo : EIATTR_MAXREG_COUNT
	.align		4
        /*004c*/ 	.byte	0x03, 0x1b
        /*004e*/ 	.short	0x00ff


	//----- nvinfo : EIATTR_NUM_BARRIERS
	.align		4
        /*0050*/ 	.byte	0x02, 0x4c
        /*0052*/ 	.byte	0x01
	.zero		1


	//----- nvinfo : EIATTR_MERCURY_ISA_VERSION
	.align		4
        /*0054*/ 	.byte	0x03, 0x5f
        /*0056*/ 	.short	0x0101


	//----- nvinfo : EIATTR_COOP_GROUP_MASK_REGIDS
	.align		4
        /*0058*/ 	.byte	0x04, 0x29
        /*005a*/ 	.short	(.L_196 - .L_195)


	//   ....[0]....
.L_195:
        /*005c*/ 	.word	0xffffffff


	//   ....[1]....
        /*0060*/ 	.word	0xffffffff


	//   ....[2]....
        /*0064*/ 	.word	0xffffffff


	//   ....[3]....
        /*0068*/ 	.word	0xffffffff


	//   ....[4]....
        /*006c*/ 	.word	0xffffffff


	//   ....[5]....
        /*0070*/ 	.word	0xffffffff


	//   ....[6]....
        /*0074*/ 	.word	0xffffffff


	//   ....[7]....
        /*0078*/ 	.word	0xffffffff


	//   ....[8]....
        /*007c*/ 	.word	0xffffffff


	//   ....[9]....
        /*0080*/ 	.word	0xffffffff


	//   ....[10]....
        /*0084*/ 	.word	0xffffffff


	//   ....[11]....
        /*0088*/ 	.word	0xffffffff


	//   ....[12]....
        /*008c*/ 	.word	0xffffffff


	//   ....[13]....
        /*0090*/ 	.word	0xffffffff


	//   ....[14]....
        /*0094*/ 	.word	0xffffffff


	//   ....[15]....
        /*0098*/ 	.word	0xffffffff


	//   ....[16]....
        /*009c*/ 	.word	0xffffffff


	//   ....[17]....
        /*00a0*/ 	.word	0xffffffff


	//   ....[18]....
        /*00a4*/ 	.word	0xffffffff


	//   ....[19]....
        /*00a8*/ 	.word	0xffffffff


	//   ....[20]....
        /*00ac*/ 	.word	0xffffffff


	//   ....[21]....
        /*00b0*/ 	.word	0xffffffff


	//   ....[22]....
        /*00b4*/ 	.word	0xffffffff


	//   ....[23]....
        /*00b8*/ 	.word	0xffffffff


	//   ....[24]....
        /*00bc*/ 	.word	0xffffffff


	//   ....[25]....
        /*00c0*/ 	.word	0xffffffff


	//   ....[26]....
        /*00c4*/ 	.word	0xffffffff


	//   ....[27]....
        /*00c8*/ 	.word	0xffffffff


	//   ....[28]....
        /*00cc*/ 	.word	0xffffffff


	//   ....[29]....
        /*00d0*/ 	.word	0xffffffff


	//   ....[30]....
        /*00d4*/ 	.word	0xffffffff


	//   ....[31]....
        /*00d8*/ 	.word	0xffffffff


	//   ....[32]....
        /*00dc*/ 	.word	0xffffffff


	//   ....[33]....
        /*00e0*/ 	.word	0xffffffff


	//   ....[34]....
        /*00e4*/ 	.word	0xffffffff


	//   ....[35]....
        /*00e8*/ 	.word	0xffffffff


	//   ....[36]....
        /*00ec*/ 	.word	0xffffffff


	//   ....[37]....
        /*00f0*/ 	.word	0xffffffff


	//   ....[38]....
        /*00f4*/ 	.word	0xffffffff


	//   ....[39]....
        /*00f8*/ 	.word	0xffffffff


	//   ....[40]....
        /*00fc*/ 	.word	0xffffffff


	//   ....[41]....
        /*0100*/ 	.word	0xffffffff


	//   ....[42]....
        /*0104*/ 	.word	0xffffffff


	//   ....[43]....
        /*0108*/ 	.word	0xffffffff


	//   ....[44]....
        /*010c*/ 	.word	0xffffffff


	//   ....[45]....
        /*0110*/ 	.word	0xffffffff


	//   ....[46]....
        /*0114*/ 	.word	0xffffffff


	//   ....[47]....
        /*0118*/ 	.word	0xffffffff


	//   ....[48]....
        /*011c*/ 	.word	0xffffffff


	//   ....[49]....
        /*0120*/ 	.word	0xffffffff


	//   ....[50]....
        /*0124*/ 	.word	0xffffffff


	//   ....[51]....
        /*0128*/ 	.word	0xffffffff


	//   ....[52]....
        /*012c*/ 	.word	0xffffffff


	//   ....[53]....
        /*0130*/ 	.word	0xffffffff


	//   ....[54]....
        /*0134*/ 	.word	0xffffffff


	//   ....[55]....
        /*0138*/ 	.word	0xffffffff


	//   ....[56]....
        /*013c*/ 	.word	0xffffffff


	//   ....[57]....
        /*0140*/ 	.word	0xffffffff


	//   ....[58]....
        /*0144*/ 	.word	0xffffffff


	//   ....[59]....
        /*0148*/ 	.word	0xffffffff


	//----- nvinfo : EIATTR_COOP_GROUP_INSTR_OFFSETS
	.align		4
.L_196:
        /*014c*/ 	.byte	0x04, 0x28
        /*014e*/ 	.short	(.L_198 - .L_197)


	//   ....[0]....
.L_197:
        /*0150*/ 	.word	0x00000cb0


	//   ....[1]....
        /*0154*/ 	.word	0x00000ce0


	//   ....[2]....
        /*0158*/ 	.word	0x00000d00


	//   ....[3]....
        /*015c*/ 	.word	0x00000d10


	//   ....[4]....
        /*0160*/ 	.word	0x00000ea0


	//   ....[5]....
        /*0164*/ 	.word	0x00000ed0


	//   ....[6]....
        /*0168*/ 	.word	0x00000f00


	//   ....[7]....
        /*016c*/ 	.word	0x00000f20


	//   ....[8]....
        /*0170*/ 	.word	0x000010a0


	//   ....[9]....
        /*0174*/ 	.word	0x000010d0


	//   ....[10]....
        /*0178*/ 	.word	0x00001100


	//   ....[11]....
        /*017c*/ 	.word	0x00001120


	//   ....[12]....
        /*0180*/ 	.word	0x000012a0


	//   ....[13]....
        /*0184*/ 	.word	0x000012d0


	//   ....[14]....
        /*0188*/ 	.word	0x00001300


	//   ....[15]....
        /*018c*/ 	.word	0x00001320


	//   ....[16]....
        /*0190*/ 	.word	0x000014a0


	//   ....[17]....
        /*0194*/ 	.word	0x000014e0


	//   ....[18]....
        /*0198*/ 	.word	0x00001510


	//   ....[19]....
        /*019c*/ 	.word	0x00001520


	//   ....[20]....
        /*01a0*/ 	.word	0x00002280


	//   ....[21]....
        /*01a4*/ 	.word	0x00002290


	//   ....[22]....
        /*01a8*/ 	.word	0x000022a0


	//   ....[23]....
        /*01ac*/ 	.word	0x000022c0


	//   ....[24]....
        /*01b0*/ 	.word	0x00002440


	//   ....[25]....
        /*01b4*/ 	.word	0x00002480


	//   ....[26]....
        /*01b8*/ 	.word	0x000024b0


	//   ....[27]....
        /*01bc*/ 	.word	0x000024d0


	//   ....[28]....
        /*01c0*/ 	.word	0x00002650


	//   ....[29]....
        /*01c4*/ 	.word	0x00002690


	//   ....[30]....
        /*01c8*/ 	.word	0x000026c0


	//   ....[31]....
        /*01cc*/ 	.word	0x000026e0


	//   ....[32]....
        /*01d0*/ 	.word	0x00002860


	//   ....[33]....
        /*01d4*/ 	.word	0x000028a0


	//   ....[34]....
        /*01d8*/ 	.word	0x000028d0


	//   ....[35]....
        /*01dc*/ 	.word	0x000028f0


	//   ....[36]....
        /*01e0*/ 	.word	0x00002a70


	//   ....[37]....
        /*01e4*/ 	.word	0x00002ab0


	//   ....[38]....
        /*01e8*/ 	.word	0x00002ae0


	//   ....[39]....
        /*01ec*/ 	.word	0x00002b00


	//   ....[40]....
        /*01f0*/ 	.word	0x00004f40


	//   ....[41]....
        /*01f4*/ 	.word	0x00004f70


	//   ....[42]....
        /*01f8*/ 	.word	0x00004f90


	//   ....[43]....
        /*01fc*/ 	.word	0x00004fa0


	//   ....[44]....
        /*0200*/ 	.word	0x00005130


	//   ....[45]....
        /*0204*/ 	.word	0x00005160


	//   ....[46]....
        /*0208*/ 	.word	0x00005190


	//   ....[47]....
        /*020c*/ 	.word	0x000051b0


	//   ....[48]....
        /*0210*/ 	.word	0x00005330


	//   ....[49]....
        /*0214*/ 	.word	0x00005360


	//   ....[50]....
        /*0218*/ 	.word	0x00005390


	//   ....[51]....
        /*021c*/ 	.word	0x000053b0


	//   ....[52]....
        /*0220*/ 	.word	0x00005530


	//   ....[53]....
        /*0224*/ 	.word	0x00005560


	//   ....[54]....
        /*0228*/ 	.word	0x00005590


	//   ....[55]....
        /*022c*/ 	.word	0x000055b0


	//   ....[56]....
        /*0230*/ 	.word	0x00005730


	//   ....[57]....
        /*0234*/ 	.word	0x00005760


	//   ....[58]....
        /*0238*/ 	.word	0x00005790


	//   ....[59]....
        /*023c*/ 	.word	0x000057b0


	//----- nvinfo : EIATTR_VRC_CTA_INIT_COUNT
	.align		4
.L_198:
        /*0240*/ 	.byte	0x02, 0x4a
	.zero		1
	.zero		1


	//----- nvinfo : EIATTR_EXIT_INSTR_OFFSETS
	.align		4
        /*0244*/ 	.byte	0x04, 0x1c
        /*0246*/ 	.short	(.L_200 - .L_199)


	//   ....[0]....
.L_199:
        /*0248*/ 	.word	0x00000040


	//   ....[1]....
        /*024c*/ 	.word	0x00006450


	//   ....[2]....
        /*0250*/ 	.word	0x00006490


	//----- nvinfo : EIATTR_MAX_THREADS
	.align		4
.L_200:
        /*0254*/ 	.byte	0x04, 0x05
        /*0256*/ 	.short	(.L_202 - .L_201)
.L_201:
        /*0258*/ 	.word	0x00000100
        /*025c*/ 	.word	0x00000001
        /*0260*/ 	.word	0x00000001


	//----- nvinfo : EIATTR_CRS_STACK_SIZE
	.align		4
.L_202:
        /*0264*/ 	.byte	0x04, 0x1e
        /*0266*/ 	.short	(.L_204 - .L_203)
.L_203:
        /*0268*/ 	.word	0x00000000


	//----- nvinfo : EIATTR_CBANK_PARAM_SIZE
	.align		4
.L_204:
        /*026c*/ 	.byte	0x03, 0x19
        /*026e*/ 	.short	0x0021


	//----- nvinfo : EIATTR_PARAM_CBANK
	.align		4
        /*0270*/ 	.byte	0x04, 0x0a
        /*0272*/ 	.short	(.L_206 - .L_205)
	.align		4
.L_205:
        /*0274*/ 	.word	index@(.nv.constant0._ZN6thrust24THRUST_300001_SM_1000_NS8cuda_cub4core6detail13_kernel_agentINS1_8__reduce11ReduceAgentINS0_12zip_iteratorIN4cuda3std3__45tupleIJNS0_10device_ptrIdEENS0_17counting_iteratorIlNS0_11use_defaultESF_SF_EEEEEEEPNSB_IJdlEEESJ_lNS1_9__extrema9arg_max_fIdl10comparatorEEEEJSI_SK_lSO_EEEvDpT0_)
        /*0278*/ 	.short	0x0380
        /*027a*/ 	.short	0x0021


	//----- nvinfo : EIATTR_SW_WAR
	.align		4
.L_206:
        /*027c*/ 	.byte	0x04, 0x36
        /*027e*/ 	.short	(.L_208 - .L_207)
.L_207:
        /*0280*/ 	.word	0x00000008
.L_208:


//--------------------- .nv.info._ZN6thrust24THRUST_300001_SM_1000_NS8cuda_cub4core6detail13_kernel_agentINS1_8__reduce11ReduceAgentIPN4cuda3std3__45tupleIJdlEEESC_SB_iNS1_9__extrema9arg_max_fIdl10comparatorEEEEJSC_SC_iSG_EEEvDpT0_ --------------------------
	.section	.nv.info._ZN6thrust24THRUST_300001_SM_1000_NS8cuda_cub4core6detail13_kernel_agentINS1_8__reduce11ReduceAgentIPN4cuda3std3__45tupleIJdlEEESC_SB_iNS1_9__extrema9arg_max_fIdl10comparatorEEEEJSC_SC_iSG_EEEvDpT0_,"",@"SHT_CUDA_INFO"
	.sectionflags	@""
	.align	4


	//----- nvinfo : EIATTR_CUDA_API_VERSION
	.align		4
        /*0000*/ 	.byte	0x04, 0x37
        /*0002*/ 	.short	(.L_210 - .L_209)
.L_209:
        /*0004*/ 	.word	0x00000082


	//----- nvinfo : EIATTR_KPARAM_INFO
	.align		4
.L_210:
        /*0008*/ 	.byte	0x04, 0x17
        /*000a*/ 	.short	(.L_212 - .L_211)
.L_211:
        /*000c*/ 	.word	0x00000000
        /*0010*/ 	.short	0x0003
        /*0012*/ 	.short	0x0014
        /*0014*/ 	.byte	0x00, 0xf0, 0x05, 0x00


	//----- nvinfo : EIATTR_KPARAM_INFO
	.align		4
.L_212:
        /*0018*/ 	.byte	0x04, 0x17
        /*001a*/ 	.short	(.L_214 - .L_213)
.L_213:
        /*001c*/ 	.word	0x00000000
        /*0020*/ 	.short	0x0002
        /*0022*/ 	.short	0x0010
        /*0024*/ 	.byte	0x00, 0xf0, 0x11, 0x00


	//----- nvinfo : EIATTR_KPARAM_INFO
	.align		4
.L_214:
        /*0028*/ 	.byte	0x04, 0x17
        /*002a*/ 	.short	(.L_216 - .L_215)
.L_215:
        /*002c*/ 	.word	0x00000000
        /*0030*/ 	.short	0x0001
        /*0032*/ 	.short	0x0008
        /*0034*/ 	.byte	0x00, 0xf5, 0x21, 0x00


	//----- nvinfo : EIATTR_KPARAM_INFO
	.align		4
.L_216:
        /*0038*/ 	.byte	0x04, 0x17
        /*003a*/ 	.short	(.L_218 - .L_217)
.L_217:
        /*003c*/ 	.word	0x00000000
        /*0040*/ 	.short	0x0000
        /*0042*/ 	.short	0x0000
        /*0044*/ 	.byte	0x00, 0xf5, 0x21, 0x00


	//----- nvinfo : EIATTR_SPARSE_MMA_MASK
	.align		4
.L_218:
        /*0048*/ 	.byte	0x03, 0x50
        /*004a*/ 	.short	0x0000


	//----- nvinfo : EIATTR_MAXREG_COUNT
	.align		4
        /*004c*/ 	.byte	0x03, 0x1b
        /*004e*/ 	.short	0x00ff


	//----- nvinfo : EIATTR_NUM_BARRIERS
	.align		4
        /*0050*/ 	.byte	0x02, 0x4c
        /*0052*/ 	.byte	0x01
	.zero		1


	//----- nvinfo : EIATTR_MERCURY_ISA_VERSION
	.align		4
        /*0054*/ 	.byte	0x03, 0x5f
        /*0056*/ 	.short	0x0101


	//----- nvinfo : EIATTR_COOP_GROUP_MASK_REGIDS
	.align		4
        /*0058*/ 	.byte	0x04, 0x29
        /*005a*/ 	.short	(.L_220 - .L_219)


	//   ....[0]....
.L_219:
        /*005c*/ 	.word	0xffffffff


	//   ....[1]....
        /*0060*/ 	.word	0xffffffff


	//   ....[2]....
        /*0064*/ 	.word	0xffffffff


	//   ....[3]....
        /*0068*/ 	.word	0xffffffff


	//   ....[4]....
        /*006c*/ 	.word	0xffffffff


	//   ....[5]....
        /*0070*/ 	.word	0xffffffff


	//   ....[6]....
        /*0074*/ 	.word	0xffffffff


	//   ....[7]....
        /*0078*/ 	.word	0xffffffff


	//   ....[8]....
        /*007c*/ 	.word	0xffffffff


	//   ....[9]....
        /*0080*/ 	.word	0xffffffff


	//   ....[10]....
        /*0084*/ 	.word	0xffffffff


	//   ....[11]....
        /*0088*/ 	.word	0xffffffff


	//   ....[12]....
        /*008c*/ 	.word	0xffffffff


	//   ....[13]....
        /*0090*/ 	.word	0xffffffff


	//   ....[14]....
        /*0094*/ 	.word	0xffffffff


	//   ....[15]....
        /*0098*/ 	.word	0xffffffff


	//   ....[16]....
        /*009c*/ 	.word	0xffffffff


	//   ....[17]....
        /*00a0*/ 	.word	0xffffffff


	//   ....[18]....
        /*00a4*/ 	.word	0xffffffff


	//   ....[19]....
        /*00a8*/ 	.word	0xffffffff


	//   ....[20]....
        /*00ac*/ 	.word	0xffffffff


	//   ....[21]....
        /*00b0*/ 	.word	0xffffffff


	//   ....[22]....
        /*00b4*/ 	.word	0xffffffff


	//   ....[23]....
        /*00b8*/ 	.word	0xffffffff


	//   ....[24]....
        /*00bc*/ 	.word	0xffffffff


	//   ....[25]....
        /*00c0*/ 	.word	0xffffffff


	//   ....[26]....
        /*00c4*/ 	.word	0xffffffff


	//   ....[27]....
        /*00c8*/ 	.word	0xffffffff


	//   ....[28]....
        /*00cc*/ 	.word	0xffffffff


	//   ....[29]....
        /*00d0*/ 	.word	0xffffffff


	//   ....[30]....
        /*00d4*/ 	.word	0xffffffff


	//   ....[31]....
        /*00d8*/ 	.word	0xffffffff


	//   ....[32]....
        /*00dc*/ 	.word	0xffffffff


	//   ....[33]....
        /*00e0*/ 	.word	0xffffffff


	//   ....[34]....
        /*00e4*/ 	.word	0xffffffff


	//   ....[35]....
        /*00e8*/ 	.word	0xffffffff


	//   ....[36]....
        /*00ec*/ 	.word	0xffffffff


	//   ....[37]....
        /*00f0*/ 	.word	0xffffffff


	//   ....[38]....
        /*00f4*/ 	.word	0xffffffff


	//   ....[39]....
        /*00f8*/ 	.word	0xffffffff


	//   ....[40]....
        /*00fc*/ 	.word	0xffffffff


	//   ....[41]....
        /*0100*/ 	.word	0xffffffff


	//   ....[42]....
        /*0104*/ 	.word	0xffffffff


	//   ....[43]....
        /*0108*/ 	.word	0xffffffff


	//   ....[44]....
        /*010c*/ 	.word	0xffffffff


	//   ....[45]....
        /*0110*/ 	.word	0xffffffff


	//   ....[46]....
        /*0114*/ 	.word	0xffffffff


	//   ....[47]....
        /*0118*/ 	.word	0xffffffff


	//   ....[48]....
        /*011c*/ 	.word	0xffffffff


	//   ....[49]....
        /*0120*/ 	.word	0xffffffff


	//   ....[50]....
        /*0124*/ 	.word	0xffffffff


	//   ....[51]....
        /*0128*/ 	.word	0xffffffff


	//   ....[52]....
        /*012c*/ 	.word	0xffffffff


	//   ....[53]....
        /*0130*/ 	.word	0xffffffff


	//   ....[54]....
        /*0134*/ 	.word	0xffffffff


	//   ....[55]....
        /*0138*/ 	.word	0xffffffff


	//   ....[56]....
        /*013c*/ 	.word	0xffffffff


	//   ....[57]....
        /*0140*/ 	.word	0xffffffff


	//   ....[58]....
        /*0144*/ 	.word	0xffffffff


	//   ....[59]....
        /*0148*/ 	.word	0xffffffff


	//----- nvinfo : EIATTR_COOP_GROUP_INSTR_OFFSETS
	.align		4
.L_220:
        /*014c*/ 	.byte	0x04, 0x28
        /*014e*/ 	.short	(.L_222 - .L_221)


	//   ....[0]....
.L_221:
        /*0150*/ 	.word	0x00000b70


	//   ....[1]....
        /*0154*/ 	.word	0x00000ba0


	//   ....[2]....
        /*0158*/ 	.word	0x00000bc0


	//   ....[3]....
        /*015c*/ 	.word	0x00000bd0


	//   ....[4]....
        /*0160*/ 	.word	0x00000d60


	//   ....[5]....
        /*0164*/ 	.word	0x00000d90


	//   ....[6]....
        /*0168*/ 	.word	0x00000dc0


	//   ....[7]....
        /*016c*/ 	.word	0x00000de0


	//   ....[8]....
        /*0170*/ 	.word	0x00000f60


	//   ....[9]....
        /*0174*/ 	.word	0x00000f90


	//   ....[10]....
        /*0178*/ 	.word	0x00000fc0


	//   ....[11]....
        /*017c*/ 	.word	0x00000fe0


	//   ....[12]....
        /*0180*/ 	.word	0x00001160


	//   ....[13]....
        /*0184*/ 	.word	0x00001190


	//   ....[14]....
        /*0188*/ 	.word	0x000011c0


	//   ....[15]....
        /*018c*/ 	.word	0x000011e0


	//   ....[16]....
        /*0190*/ 	.word	0x00001360


	//   ....[17]....
        /*0194*/ 	.word	0x000013a0


	//   ....[18]....
        /*0198*/ 	.word	0x000013d0


	//   ....[19]....
        /*019c*/ 	.word	0x000013e0


	//   ....[20]....
        /*01a0*/ 	.word	0x00002140


	//   ....[21]....
        /*01a4*/ 	.word	0x00002150


	//   ....[22]....
        /*01a8*/ 	.word	0x00002160


	//   ....[23]....
        /*01ac*/ 	.word	0x00002180


	//   ....[24]....
        /*01b0*/ 	.word	0x00002300


	//   ....[25]....
        /*01b4*/ 	.word	0x00002340


	//   ....[26]....
        /*01b8*/ 	.word	0x00002370


	//   ....[27]....
        /*01bc*/ 	.word	0x00002390


	//   ....[28]....
        /*01c0*/ 	.word	0x00002510


	//   ....[29]....
        /*01c4*/ 	.word	0x00002550


	//   ....[30]....
        /*01c8*/ 	.word	0x00002580


	//   ....[31]....
        /*01cc*/ 	.word	0x000025a0


	//   ....[32]....
        /*01d0*/ 	.word	0x00002720


	//   ....[33]....
        /*01d4*/ 	.word	0x00002760


	//   ....[34]....
        /*01d8*/ 	.word	0x00002790


	//   ....[35]....
        /*01dc*/ 	.word	0x000027b0


	//   ....[36]....
        /*01e0*/ 	.word	0x00002930


	//   ....[37]....
        /*01e4*/ 	.word	0x00002970


	//   ....[38]....
        /*01e8*/ 	.word	0x000029b0


	//   ....[39]....
        /*01ec*/ 	.word	0x000029c0


	//   ....[40]....
        /*01f0*/ 	.word	0x00004d80


	//   ....[41]....
        /*01f4*/ 	.word	0x00004db0


	//   ....[42]....
        /*01f8*/ 	.word	0x00004dd0


	//   ....[43]....
        /*01fc*/ 	.word	0x00004de0


	//   ....[44]....
        /*0200*/ 	.word	0x00004f70


	//   ....[45]....
        /*0204*/ 	.word	0x00004fa0


	//   ....[46]....
        /*0208*/ 	.word	0x00004fd0


	//   ....[47]....
        /*020c*/ 	.word	0x00004ff0


	//   ....[48]....
        /*0210*/ 	.word	0x00005170


	//   ....[49]....
        /*0214*/ 	.word	0x000051a0


	//   ....[50]....
        /*0218*/ 	.word	0x000051d0


	//   ....[51]....
        /*021c*/ 	.word	0x000051f0


	//   ....[52]....
        /*0220*/ 	.word	0x00005370


	//   ....[53]....
        /*0224*/ 	.word	0x000053a0


	//   ....[54]....
        /*0228*/ 	.word	0x000053d0


	//   ....[55]....
        /*022c*/ 	.word	0x000053f0


	//   ....[56]....
        /*0230*/ 	.word	0x00005570


	//   ....[57]....
        /*0234*/ 	.word	0x000055a0


	//   ....[58]....
        /*0238*/ 	.word	0x000055d0


	//   ....[59]....
        /*023c*/ 	.word	0x000055f0


	//----- nvinfo : EIATTR_VRC_CTA_INIT_COUNT
	.align		4
.L_222:
        /*0240*/ 	.byte	0x02, 0x4a
	.zero		1
	.zero		1


	//----- nvinfo : EIATTR_EXIT_INSTR_OFFSETS
	.align		4
        /*0244*/ 	.byte	0x04, 0x1c
        /*0246*/ 	.short	(.L_224 - .L_223)


	//   ....[0]....
.L_223:
        /*0248*/ 	.word	0x00000030


	//   ....[1]....
        /*024c*/ 	.word	0x00006290


	//   ....[2]....
        /*0250*/ 	.word	0x000062d0


	//----- nvinfo : EIATTR_MAX_THREADS
	.align		4
.L_224:
        /*0254*/ 	.byte	0x04, 0x05
        /*0256*/ 	.short	(.L_226 - .L_225)
.L_225:
        /*0258*/ 	.word	0x00000100
        /*025c*/ 	.word	0x00000001
        /*0260*/ 	.word	0x00000001


	//----- nvinfo : EIATTR_CRS_STACK_SIZE
	.align		4
.L_226:
        /*0264*/ 	.byte	0x04, 0x1e
        /*0266*/ 	.short	(.L_228 - .L_227)
.L_227:
        /*0268*/ 	.word	0x00000000


	//----- nvinfo : EIATTR_CBANK_PARAM_SIZE
	.align		4
.L_228:
        /*026c*/ 	.byte	0x03, 0x19
        /*026e*/ 	.short	0x0015


	//----- nvinfo : EIATTR_PARAM_CBANK
	.align		4
        /*0270*/ 	.byte	0x04, 0x0a
        /*0272*/ 	.short	(.L_230 - .L_229)
	.align		4
.L_229:
        /*0274*/ 	.word	index@(.nv.constant0._ZN6thrust24THRUST_300001_SM_1000_NS8cuda_cub4core6detail13_kernel_agentINS1_8__reduce11ReduceAgentIPN4cuda3std3__45tupleIJdlEEESC_SB_iNS1_9__extrema9arg_max_fIdl10comparatorEEEEJSC_SC_iSG_EEEvDpT0_)
        /*0278*/ 	.short	0x0380
        /*027a*/ 	.short	0x0015


	//----- nvinfo : EIATTR_SW_WAR
	.align		4
.L_230:
        /*027c*/ 	.byte	0x04, 0x36
        /*027e*/ 	.short	(.L_232 - .L_231)
.L_231:
        /*0280*/ 	.word	0x00000008
.L_232:


//--------------------- .nv.info._ZN6thrust24THRUST_300001_SM_1000_NS8cuda_cub4core6detail13_kernel_agentINS1_8__reduce10DrainAgentIiEEJN3cub18CUB_300001_SM_10009GridQueueIjEEiEEEvDpT0_ --------------------------
	.section	.nv.info._ZN6thrust24THRUST_300001_SM_1000_NS8cuda_cub4core6detail13_kernel_agentINS1_8__reduce10DrainAgentIiEEJN3cub18CUB_300001_SM_10009GridQueueIjEEiEEEvDpT0_,"",@"SHT_CUDA_INFO"
	.sectionflags	@""
	.align	4


	//----- nvinfo : EIATTR_CUDA_API_VERSION
	.align		4
        /*0000*/ 	.byte	0x04, 0x37
        /*0002*/ 	.short	(.L_234 - .L_233)
.L_233:
        /*0004*/ 	.word	0x00000082


	//----- nvinfo : EIATTR_KPARAM_INFO
	.align		4
.L_234:
        /*0008*/ 	.byte	0x04, 0x17
        /*000a*/ 	.short	(.L_236 - .L_235)
.L_235:
        /*000c*/ 	.word	0x00000000
        /*0010*/ 	.short	0x0001
        /*0012*/ 	.short	0x0008
        /*0014*/ 	.byte	0x00, 0xf0, 0x11, 0x00


	//----- nvinfo : EIATTR_KPARAM_INFO
	.align		4
.L_236:
        /*0018*/ 	.byte	0x04, 0x17
        /*001a*/ 	.short	(.L_238 - .L_237)
.L_237:
        /*001c*/ 	.word	0x00000000
        /*0020*/ 	.short	0x0000
        /*0022*/ 	.short	0x0000
        /*0024*/ 	.byte	0x00, 0xf0, 0x21, 0x00


	//----- nvinfo : EIATTR_SPARSE_MMA_MASK
	.align		4
.L_238:
        /*0028*/ 	.byte	0x03, 0x50
        /*002a*/ 	.short	0x0000


	//----- nvinfo : EIATTR_MAXREG_COUNT
	.align		4
        /*002c*/ 	.byte	0x03, 0x1b
        /*002e*/ 	.short	0x00ff


	//----- nvinfo : EIATTR_MERCURY_ISA_VERSION
	.align		4
        /*0030*/ 	.byte	0x03, 0x5f
        /*0032*/ 	.short	0x0101


	//----- nvinfo : EIATTR_VRC_CTA_INIT_COUNT
	.align		4
        /*0034*/ 	.byte	0x02, 0x4a
	.zero		1
	.zero		1


	//----- nvinfo : EIATTR_EXIT_INSTR_OFFSETS
	.align		4
        /*0038*/ 	.byte	0x04, 0x1c
        /*003a*/ 	.short	(.L_240 - .L_239)


	//   ....[0]....
.L_239:
        /*003c*/ 	.word	0x00000060


	//----- nvinfo : EIATTR_MAX_THREADS
	.align		4
.L_240:
        /*0040*/ 	.byte	0x04, 0x05
        /*0042*/ 	.short	(.L_242 - .L_241)
.L_241:
        /*0044*/ 	.word	0x00000001
        /*0048*/ 	.word	0x00000001
        /*004c*/ 	.word	0x00000001


	//----- nvinfo : EIATTR_CBANK_PARAM_SIZE
	.align		4
.L_242:
        /*0050*/ 	.byte	0x03, 0x19
        /*0052*/ 	.short	0x000c


	//----- nvinfo : EIATTR_PARAM_CBANK
	.align		4
        /*0054*/ 	.byte	0x04, 0x0a
        /*0056*/ 	.short	(.L_244 - .L_243)
	.align		4
.L_243:
        /*0058*/ 	.word	index@(.nv.constant0._ZN6thrust24THRUST_300001_SM_1000_NS8cuda_cub4core6detail13_kernel_agentINS1_8__reduce10DrainAgentIiEEJN3cub18CUB_300001_SM_10009GridQueueIjEEiEEEvDpT0_)
        /*005c*/ 	.short	0x0380
        /*005e*/ 	.short	0x000c


	//----- nvinfo : EIATTR_SW_WAR
	.align		4
.L_244:
        /*0060*/ 	.byte	0x04, 0x36
        /*0062*/ 	.short	(.L_246 - .L_245)
.L_245:
        /*0064*/ 	.word	0x00000008
.L_246:


//--------------------- .nv.info._ZN6thrust24THRUST_300001_SM_1000_NS8cuda_cub4core6detail13_kernel_agentINS1_8__reduce11ReduceAgentINS0_12zip_iteratorIN4cuda3std3__45tupleIJNS0_10device_ptrIdEENS0_17counting_iteratorIlNS0_11use_defaultESF_SF_EEEEEEEPNSB_IJdlEEESJ_iNS1_9__extrema9arg_max_fIdl10comparatorEEEEJSI_SK_iN3cub18CUB_300001_SM_100013GridEvenShareIiEENSR_9GridQueueIjEESO_EEEvDpT0_ --------------------------
	.section	.nv.info._ZN6thrust24THRUST_300001_SM_1000_NS8cuda_cub4core6detail13_kernel_agentINS1_8__reduce11ReduceAgentINS0_12zip_iteratorIN4cuda3std3__45tupleIJNS0_10device_ptrIdEENS0_17counting_iteratorIlNS0_11use_defaultESF_SF_EEEEEEEPNSB_IJdlEEESJ_iNS1_9__extrema9arg_max_fIdl10comparatorEEEEJSI_SK_iN3cub18CUB_300001_SM_100013GridEvenShareIiEENSR_9GridQueueIjEESO_EEEvDpT0_,"",@"SHT_CUDA_INFO"
	.sectionflags	@""
	.align	4


	//----- nvinfo : EIATTR_CUDA_API_VERSION
	.align		4
        /*0000*/ 	.byte	0x04, 0x37
        /*0002*/ 	.short	(.L_248 - .L_247)
.L_247:
        /*0004*/ 	.word	0x00000082


	//----- nvinfo : EIATTR_KPARAM_INFO
	.align		4
.L_248:
        /*0008*/ 	.byte	0x04, 0x17
        /*000a*/ 	.short	(.L_250 - .L_249)
.L_249:
        /*000c*/ 	.word	0x00000000
        /*0010*/ 	.short	0x0005
        /*0012*/ 	.short	0x0050
        /*0014*/ 	.byte	0x00, 0xf0, 0x05, 0x00


	//----- nvinfo : EIATTR_KPARAM_INFO
	.align		4
.L_250:
        /*0018*/ 	.byte	0x04, 0x17
        /*001a*/ 	.short	(.L_252 - .L_251)
.L_251:
        /*001c*/ 	.word	0x00000000
        /*0020*/ 	.short	0x0004
        /*0022*/ 	.short	0x0048
        /*0024*/ 	.byte	0x00, 0xf0, 0x21, 0x00


	//----- nvinfo : EIATTR_KPARAM_INFO
	.align		4
.L_252:
        /*0028*/ 	.byte	0x04, 0x17
        /*002a*/ 	.short	(.L_254 - .L_253)
.L_253:
        /*002c*/ 	.word	0x00000000
        /*0030*/ 	.short	0x0003
        /*0032*/ 	.short	0x001c
        /*0034*/ 	.byte	0x00, 0xf0, 0xa1, 0x00


	//----- nvinfo : EIATTR_KPARAM_INFO
	.align		4
.L_254:
        /*0038*/ 	.byte	0x04, 0x17
        /*003a*/ 	.short	(.L_256 - .L_255)
.L_255:
        /*003c*/ 	.word	0x00000000
        /*0040*/ 	.short	0x0002
        /*0042*/ 	.short	0x0018
        /*0044*/ 	.byte	0x00, 0xf0, 0x11, 0x00


	//----- nvinfo : EIATTR_KPARAM_INFO
	.align		4
.L_256:
        /*0048*/ 	.byte	0x04, 0x17
        /*004a*/ 	.short	(.L_258 - .L_257)
.L_257:
        /*004c*/ 	.word	0x00000000
        /*0050*/ 	.short	0x0001
        /*0052*/ 	.short	0x0010
        /*0054*/ 	.byte	0x00, 0xf5, 0x21, 0x00


	//----- nvinfo : EIATTR_KPARAM_INFO
	.align		4
.L_258:
        /*0058*/ 	.byte	0x04, 0x17
        /*005a*/ 	.short	(.L_260 - .L_259)
.L_259:
        /*005c*/ 	.word	0x00000000
        /*0060*/ 	.short	0x0000
        /*0062*/ 	.short	0x0000
        /*0064*/ 	.byte	0x00, 0xf0, 0x41, 0x00


	//----- nvinfo : EIATTR_SPARSE_MMA_MASK
	.align		4
.L_260:
        /*0068*/ 	.byte	0x03, 0x50
        /*006a*/ 	.short	0x0000


	//----- nvinfo : EIATTR_MAXREG_COUNT
	.align		4
        /*006c*/ 	.byte	0x03, 0x1b
        /*006e*/ 	.short	0x00ff


	//----- nvinfo : EIATTR_NUM_BARRIERS
	.align		4
        /*0070*/ 	.byte	0x02, 0x4c
        /*0072*/ 	.byte	0x01
	.zero		1


	//----- nvinfo : EIATTR_MERCURY_ISA_VERSION
	.align		4
        /*0074*/ 	.byte	0x03, 0x5f
        /*0076*/ 	.short	0x0101


	//----- nvinfo : EIATTR_COOP_GROUP_MASK_REGIDS
	.align		4
        /*0078*/ 	.byte	0x04, 0x29
        /*007a*/ 	.short	(.L_262 - .L_261)


	//   ....[0]....
.L_261:
        /*007c*/ 	.word	0xffffffff


	//   ....[1]....
        /*0080*/ 	.word	0xffffffff


	//   ....[2]....
        /*0084*/ 	.word	0xffffffff


	//   ....[3]....
        /*0088*/ 	.word	0xffffffff


	//   ....[4]....
        /*008c*/ 	.word	0xffffffff


	//   ....[5]....
        /*0090*/ 	.word	0xffffffff


	//   ....[6]....
        /*0094*/ 	.word	0xffffffff


	//   ....[7]....
        /*0098*/ 	.word	0xffffffff


	//   ....[8]....
        /*009c*/ 	.word	0xffffffff


	//   ....[9]....
        /*00a0*/ 	.word	0xffffffff


	//   ....[10]....
        /*00a4*/ 	.word	0xffffffff


	//   ....[11]....
        /*00a8*/ 	.word	0xffffffff


	//   ....[12]....
        /*00ac*/ 	.word	0xffffffff


	//   ....[13]....
        /*00b0*/ 	.word	0xffffffff


	//   ....[14]....
        /*00b4*/ 	.word	0xffffffff


	//   ....[15]....
        /*00b8*/ 	.word	0xffffffff


	//   ....[16]....
        /*00bc*/ 	.word	0xffffffff


	//   ....[17]....
        /*00c0*/ 	.word	0xffffffff


	//   ....[18]....
        /*00c4*/ 	.word	0xffffffff


	//   ....[19]....
        /*00c8*/ 	.word	0xffffffff


	//   ....[20]....
        /*00cc*/ 	.word	0xffffffff


	//   ....[21]....
        /*00d0*/ 	.word	0xffffffff


	//   ....[22]....
        /*00d4*/ 	.word	0xffffffff


	//   ....[23]....
        /*00d8*/ 	.word	0xffffffff


	//   ....[24]....
        /*00dc*/ 	.word	0xffffffff


	//   ....[25]....
        /*00e0*/ 	.word	0xffffffff


	//   ....[26]....
        /*00e4*/ 	.word	0xffffffff


	//   ....[27]....
        /*00e8*/ 	.word	0xffffffff


	//   ....[28]....
        /*00ec*/ 	.word	0xffffffff


	//   ....[29]....
        /*00f0*/ 	.word	0xffffffff


	//   ....[30]....
        /*00f4*/ 	.word	0xffffffff


	//   ....[31]....
        /*00f8*/ 	.word	0xffffffff


	//   ....[32]....
        /*00fc*/ 	.word	0xffffffff


	//   ....[33]....
        /*0100*/ 	.word	0xffffffff


	//   ....[34]....
        /*0104*/ 	.word	0xffffffff


	//   ....[35]....
        /*0108*/ 	.word	0xffffffff


	//   ....[36]....
        /*010c*/ 	.word	0xffffffff


	//   ....[37]....
        /*0110*/ 	.word	0xffffffff


	//   ....[38]....
        /*0114*/ 	.word	0xffffffff


	//   ....[39]....
        /*0118*/ 	.word	0xffffffff


	//   ....[40]....
        /*011c*/ 	.word	0xffffffff


	//   ....[41]....
        /*0120*/ 	.word	0xffffffff


	//   ....[42]....
        /*0124*/ 	.word	0xffffffff


	//   ....[43]....
        /*0128*/ 	.word	0xffffffff


	//   ....[44]....
        /*012c*/ 	.word	0xffffffff


	//   ....[45]....
        /*0130*/ 	.word	0xffffffff


	//   ....[46]....
        /*0134*/ 	.word	0xffffffff


	//   ....[47]....
        /*0138*/ 	.word	0xffffffff


	//   ....[48]....
        /*013c*/ 	.word	0xffffffff


	//   ....[49]....
        /*0140*/ 	.word	0xffffffff


	//   ....[50]....
        /*0144*/ 	.word	0xffffffff


	//   ....[51]....
        /*0148*/ 	.word	0xffffffff


	//   ....[52]....
        /*014c*/ 	.word	0xffffffff


	//   ....[53]....
        /*0150*/ 	.word	0xffffffff


	//   ....[54]....
        /*0154*/ 	.word	0xffffffff


	//   ....[55]....
        /*0158*/ 	.word	0xffffffff


	//   ....[56]....
        /*015c*/ 	.word	0xffffffff


	//   ....[57]....
        /*0160*/ 	.word	0xffffffff


	//   ....[58]....
        /*0164*/ 	.word	0xffffffff


	//   ....[59]....
        /*0168*/ 	.word	0xffffffff


	//----- nvinfo : EIATTR_COOP_GROUP_INSTR_OFFSETS
	.align		4
.L_262:
        /*016c*/ 	.byte	0x04, 0x28
        /*016e*/ 	.short	(.L_264 - .L_263)


	//   ....[0]....
.L_263:
        /*0170*/ 	.word	0x00000cd0


	//   ....[1]....
        /*0174*/ 	.word	0x00000d00


	//   ....[2]....
        /*0178*/ 	.word	0x00000d20


	//   ....[3]....
        /*017c*/ 	.word	0x00000d30


	//   ....[4]....
        /*0180*/ 	.word	0x00000ec0


	//   ....[5]....
        /*0184*/ 	.word	0x00000ef0


	//   ....[6]....
        /*0188*/ 	.word	0x00000f20


	//   ....[7]....
        /*018c*/ 	.word	0x00000f40


	//   ....[8]....
        /*0190*/ 	.word	0x000010c0


	//   ....[9]....
        /*0194*/ 	.word	0x00001100


	//   ....[10]....
        /*0198*/ 	.word	0x00001130


	//   ....[11]....
        /*019c*/ 	.word	0x00001140


	//   ....[12]....
        /*01a0*/ 	.word	0x000012c0


	//   ....[13]....
        /*01a4*/ 	.word	0x000012f0


	//   ....[14]....
        /*01a8*/ 	.word	0x00001320


	//   ....[15]....
        /*01ac*/ 	.word	0x00001340


	//   ....[16]....
        /*01b0*/ 	.word	0x000014c0


	//   ....[17]....
        /*01b4*/ 	.word	0x000014f0


	//   ....[18]....
        /*01b8*/ 	.word	0x00001520


	//   ....[19]....
        /*01bc*/ 	.word	0x00001540


	//   ....[20]....
        /*01c0*/ 	.word	0x000022b0


	//   ....[21]....
        /*01c4*/ 	.word	0x000022c0


	//   ....[22]....
        /*01c8*/ 	.word	0x000022d0


	//   ....[23]....
        /*01cc*/ 	.word	0x000022f0


	//   ....[24]....
        /*01d0*/ 	.word	0x00002470


	//   ....[25]....
        /*01d4*/ 	.word	0x000024b0


	//   ....[26]....
        /*01d8*/ 	.word	0x000024e0


	//   ....[27]....
        /*01dc*/ 	.word	0x00002500


	//   ....[28]....
        /*01e0*/ 	.word	0x00002680


	//   ....[29]....
        /*01e4*/ 	.word	0x000026c0


	//   ....[30]....
        /*01e8*/ 	.word	0x000026f0


	//   ....[31]....
        /*01ec*/ 	.word	0x00002710


	//   ....[32]....
        /*01f0*/ 	.word	0x00002890


	//   ....[33]....
        /*01f4*/ 	.word	0x000028d0


	//   ....[34]....
        /*01f8*/ 	.word	0x00002900


	//   ....[35]....
        /*01fc*/ 	.word	0x00002920


	//   ....[36]....
        /*0200*/ 	.word	0x00002aa0


	//   ....[37]....
        /*0204*/ 	.word	0x00002ae0


	//   ....[38]....
        /*0208*/ 	.word	0x00002b10


	//   ....[39]....
        /*020c*/ 	.word	0x00002b30


	//   ....[40]....
        /*0210*/ 	.word	0x000051f0


	//   ....[41]....
        /*0214*/ 	.word	0x00005220


	//   ....[42]....
        /*0218*/ 	.word	0x00005240


	//   ....[43]....
        /*021c*/ 	.word	0x00005250


	//   ....[44]....
        /*0220*/ 	.word	0x000053e0


	//   ....[45]....
        /*0224*/ 	.word	0x00005410


	//   ....[46]....
        /*0228*/ 	.word	0x00005440


	//   ....[47]....
        /*022c*/ 	.word	0x00005460


	//   ....[48]....
        /*0230*/ 	.word	0x000055e0


	//   ....[49]....
        /*0234*/ 	.word	0x00005610


	//   ....[50]....
        /*0238*/ 	.word	0x00005640


	//   ....[51]....
        /*023c*/ 	.word	0x00005660


	//   ....[52]....
        /*0240*/ 	.word	0x000057e0


	//   ....[53]....
        /*0244*/ 	.word	0x00005810


	//   ....[54]....
        /*0248*/ 	.word	0x00005840


	//   ....[55]....
        /*024c*/ 	.word	0x00005860


	//   ....[56]....
        /*0250*/ 	.word	0x000059e0


	//   ....[57]....
        /*0254*/ 	.word	0x00005a10


	//   ....[58]....
        /*0258*/ 	.word	0x00005a40


	//   ....[59]....
        /*025c*/ 	.word	0x00005a60


	//----- nvinfo : EIATTR_VRC_CTA_INIT_COUNT
	.align		4
.L_264:
        /*0260*/ 	.byte	0x02, 0x4a
	.zero		1
	.zero		1


	//----- nvinfo : EIATTR_EXIT_INSTR_OFFSETS
	.align		4
        /*0264*/ 	.byte	0x04, 0x1c
        /*0266*/ 	.short	(.L_266 - .L_265)


	//   ....[0]....
.L_265:
        /*0268*/ 	.word	0x00006710


	//   ....[1]....
        /*026c*/ 	.word	0x00006770


	//----- nvinfo : EIATTR_MAX_THREADS
	.align		4
.L_266:
        /*0270*/ 	.byte	0x04, 0x05
        /*0272*/ 	.short	(.L_268 - .L_267)
.L_267:
        /*0274*/ 	.word	0x00000100
        /*0278*/ 	.word	0x00000001
        /*027c*/ 	.word	0x00000001


	//----- nvinfo : EIATTR_CRS_STACK_SIZE
	.align		4
.L_268:
        /*0280*/ 	.byte	0x04, 0x1e
        /*0282*/ 	.short	(.L_270 - .L_269)
.L_269:
        /*0284*/ 	.word	0x00000000


	//----- nvinfo : EIATTR_CBANK_PARAM_SIZE
	.align		4
.L_270:
        /*0288*/ 	.byte	0x03, 0x19
        /*028a*/ 	.short	0x0051


	//----- nvinfo : EIATTR_PARAM_CBANK
	.align		4
        /*028c*/ 	.byte	0x04, 0x0a
        /*028e*/ 	.short	(.L_272 - .L_271)
	.align		4
.L_271:
        /*0290*/ 	.word	index@(.nv.constant0._ZN6thrust24THRUST_300001_SM_1000_NS8cuda_cub4core6detail13_kernel_agentINS1_8__reduce11ReduceAgentINS0_12zip_iteratorIN4cuda3std3__45tupleIJNS0_10device_ptrIdEENS0_17counting_iteratorIlNS0_11use_defaultESF_SF_EEEEEEEPNSB_IJdlEEESJ_iNS1_9__extrema9arg_max_fIdl10comparatorEEEEJSI_SK_iN3cub18CUB_300001_SM_100013GridEvenShareIiEENSR_9GridQueueIjEESO_EEEvDpT0_)
        /*0294*/ 	.short	0x0380
        /*0296*/ 	.short	0x0051


	//----- nvinfo : EIATTR_SW_WAR
	.align		4
.L_272:
        /*0298*/ 	.byte	0x04, 0x36
        /*029a*/ 	.short	(.L_274 - .L_273)
.L_273:
        /*029c*/ 	.word	0x00000008
.L_274:


//--------------------- .nv.info._ZN6thrust24THRUST_300001_SM_1000_NS8cuda_cub4core6detail13_kernel_agentINS1_8__reduce11ReduceAgentINS0_12zip_iteratorIN4cuda3std3__45tupleIJNS0_10device_ptrIdEENS0_17counting_iteratorIlNS0_11use_defaultESF_SF_EEEEEEEPNSB_IJdlEEESJ_iNS1_9__extrema9arg_max_fIdl10comparatorEEEEJSI_SK_iSO_EEEvDpT0_ --------------------------
	.section	.nv.info._ZN6thrust24THRUST_300001_SM_1000_NS8cuda_cub4core6detail13_kernel_agentINS1_8__reduce11ReduceAgentINS0_12zip_iteratorIN4cuda3std3__45tupleIJNS0_10device_ptrIdEENS0_17counting_iteratorIlNS0_11use_defaultESF_SF_EEEEEEEPNSB_IJdlEEESJ_iNS1_9__extrema9arg_max_fIdl10comparatorEEEEJSI_SK_iSO_EEEvDpT0_,"",@"SHT_CUDA_INFO"
	.sectionflags	@""
	.align	4


	//----- nvinfo : EIATTR_CUDA_API_VERSION
	.align		4
        /*0000*/ 	.byte	0x04, 0x37
        /*0002*/ 	.short	(.L_276 - .L_275)
.L_275:
        /*0004*/ 	.word	0x00000082


	//----- nvinfo : EIATTR_KPARAM_INFO
	.align		4
.L_276:
        /*0008*/ 	.byte	0x04, 0x17
        /*000a*/ 	.short	(.L_278 - .L_277)
.L_277:
        /*000c*/ 	.word	0x00000000
        /*0010*/ 	.short	0x0003
        /*0012*/ 	.short	0x001c
        /*0014*/ 	.byte	0x00, 0xf0, 0x05, 0x00


	//----- nvinfo : EIATTR_KPARAM_INFO
	.align		4
.L_278:
        /*0018*/ 	.byte	0x04, 0x17
        /*001a*/ 	.short	(.L_280 - .L_279)
.L_279:
        /*001c*/ 	.word	0x00000000
        /*0020*/ 	.short	0x0002
        /*0022*/ 	.short	0x0018
        /*0024*/ 	.byte	0x00, 0xf0, 0x11, 0x00


	//----- nvinfo : EIATTR_KPARAM_INFO
	.align		4
.L_280:
        /*0028*/ 	.byte	0x04, 0x17
        /*002a*/ 	.short	(.L_282 - .L_281)
.L_281:
        /*002c*/ 	.word	0x00000000
        /*0030*/ 	.short	0x0001
        /*0032*/ 	.short	0x0010
        /*0034*/ 	.byte	0x00, 0xf5, 0x21, 0x00


	//----- nvinfo : EIATTR_KPARAM_INFO
	.align		4
.L_282:
        /*0038*/ 	.byte	0x04, 0x17
        /*003a*/ 	.short	(.L_284 - .L_283)
.L_283:
        /*003c*/ 	.word	0x00000000
        /*0040*/ 	.short	0x0000
        /*0042*/ 	.short	0x0000
        /*0044*/ 	.byte	0x00, 0xf0, 0x41, 0x00


	//----- nvinfo : EIATTR_SPARSE_MMA_MASK
	.align		4
.L_284:
        /*0048*/ 	.byte	0x03, 0x50
        /*004a*/ 	.short	0x0000


	//----- nvinfo : EIATTR_MAXREG_COUNT
	.align		4
        /*004c*/ 	.byte	0x03, 0x1b
        /*004e*/ 	.short	0x00ff


	//----- nvinfo : EIATTR_NUM_BARRIERS
	.align		4
        /*0050*/ 	.byte	0x02, 0x4c
        /*0052*/ 	.byte	0x01
	.zero		1


	//----- nvinfo : EIATTR_MERCURY_ISA_VERSION
	.align		4
        /*0054*/ 	.byte	0x03, 0x5f
        /*0056*/ 	.short	0x0101


	//----- nvinfo : EIATTR_COOP_GROUP_MASK_REGIDS
	.align		4
        /*0058*/ 	.byte	0x04, 0x29
        /*005a*/ 	.short	(.L_286 - .L_285)


	//   ....[0]....
.L_285:
        /*005c*/ 	.word	0xffffffff


	//   ....[1]....
        /*0060*/ 	.word	0xffffffff


	//   ....[2]....
        /*0064*/ 	.word	0xffffffff


	//   ....[3]....
        /*0068*/ 	.word	0xffffffff


	//   ....[4]....
        /*006c*/ 	.word	0xffffffff


	//   ....[5]....
        /*0070*/ 	.word	0xffffffff


	//   ....[6]....
        /*0074*/ 	.word	0xffffffff


	//   ....[7]....
        /*0078*/ 	.word	0xffffffff


	//   ....[8]....
        /*007c*/ 	.word	0xffffffff


	//   ....[9]....
        /*0080*/ 	.word	0xffffffff


	//   ....[10]....
        /*0084*/ 	.word	0xffffffff


	//   ....[11]....
        /*0088*/ 	.word	0xffffffff


	//   ....[12]....
        /*008c*/ 	.word	0xffffffff


	//   ....[13]....
        /*0090*/ 	.word	0xffffffff


	//   ....[14]....
        /*0094*/ 	.word	0xffffffff


	//   ....[15]....
        /*0098*/ 	.word	0xffffffff


	//   ....[16]....
        /*009c*/ 	.word	0xffffffff


	//   ....[17]....
        /*00a0*/ 	.word	0xffffffff


	//   ....[18]....
        /*00a4*/ 	.word	0xffffffff


	//   ....[19]....
        /*00a8*/ 	.word	0xffffffff


	//   ....[20]....
        /*00ac*/ 	.word	0xffffffff


	//   ....[21]....
        /*00b0*/ 	.word	0xffffffff


	//   ....[22]....
        /*00b4*/ 	.word	0xffffffff


	//   ....[23]....
        /*00b8*/ 	.word	0xffffffff


	//   ....[24]....
        /*00bc*/ 	.word	0xffffffff


	//   ....[25]....
        /*00c0*/ 	.word	0xffffffff


	//   ....[26]....
        /*00c4*/ 	.word	0xffffffff


	//   ....[27]....
        /*00c8*/ 	.word	0xffffffff


	//   ....[28]....
        /*00cc*/ 	.word	0xffffffff


	//   ....[29]....
        /*00d0*/ 	.word	0xffffffff


	//   ....[30]....
        /*00d4*/ 	.word	0xffffffff


	//   ....[31]....
        /*00d8*/ 	.word	0xffffffff


	//   ....[32]....
        /*00dc*/ 	.word	0xffffffff


	//   ....[33]....
        /*00e0*/ 	.word	0xffffffff


	//   ....[34]....
        /*00e4*/ 	.word	0xffffffff


	//   ....[35]....
        /*00e8*/ 	.word	0xffffffff


	//   ....[36]....
        /*00ec*/ 	.word	0xffffffff


	//   ....[37]....
        /*00f0*/ 	.word	0xffffffff


	//   ....[38]....
        /*00f4*/ 	.word	0xffffffff


	//   ....[39]....
        /*00f8*/ 	.word	0xffffffff


	//   ....[40]....
        /*00fc*/ 	.word	0xffffffff


	//   ....[41]....
        /*0100*/ 	.word	0xffffffff


	//   ....[42]....
        /*0104*/ 	.word	0xffffffff


	//   ....[43]....
        /*0108*/ 	.word	0xffffffff


	//   ....[44]....
        /*010c*/ 	.word	0xffffffff


	//   ....[45]....
        /*0110*/ 	.word	0xffffffff


	//   ....[46]....
        /*0114*/ 	.word	0xffffffff


	//   ....[47]....
        /*0118*/ 	.word	0xffffffff


	//   ....[48]....
        /*011c*/ 	.word	0xffffffff


	//   ....[49]....
        /*0120*/ 	.word	0xffffffff


	//   ....[50]....
        /*0124*/ 	.word	0xffffffff


	//   ....[51]....
        /*0128*/ 	.word	0xffffffff


	//   ....[52]....
        /*012c*/ 	.word	0xffffffff


	//   ....[53]....
        /*0130*/ 	.word	0xffffffff


	//   ....[54]....
        /*0134*/ 	.word	0xffffffff


	//   ....[55]....
        /*0138*/ 	.word	0xffffffff


	//   ....[56]....
        /*013c*/ 	.word	0xffffffff


	//   ....[57]....
        /*0140*/ 	.word	0xffffffff


	//   ....[58]....
        /*0144*/ 	.word	0xffffffff


	//   ....[59]....
        /*0148*/ 	.word	0xffffffff


	//----- nvinfo : EIATTR_COOP_GROUP_INSTR_OFFSETS
	.align		4
.L_286:
        /*014c*/ 	.byte	0x04, 0x28
        /*014e*/ 	.short	(.L_288 - .L_287)


	//   ....[0]....
.L_287:
        /*0150*/ 	.word	0x00000c90


	//   ....[1]....
        /*0154*/ 	.word	0x00000cc0


	//   ....[2]....
        /*0158*/ 	.word	0x00000ce0


	//   ....[3]....
        /*015c*/ 	.word	0x00000cf0


	//   ....[4]....
        /*0160*/ 	.word	0x00000e80


	//   ....[5]....
        /*0164*/ 	.word	0x00000eb0


	//   ....[6]....
        /*0168*/ 	.word	0x00000ee0


	//   ....[7]....
        /*016c*/ 	.word	0x00000f00


	//   ....[8]....
        /*0170*/ 	.word	0x00001080


	//   ....[9]....
        /*0174*/ 	.word	0x000010b0


	//   ....[10]....
        /*0178*/ 	.word	0x000010e0


	//   ....[11]....
        /*017c*/ 	.word	0x00001100


	//   ....[12]....
        /*0180*/ 	.word	0x00001280


	//   ....[13]....
        /*0184*/ 	.word	0x000012b0


	//   ....[14]....
        /*0188*/ 	.word	0x000012e0


	//   ....[15]....
        /*018c*/ 	.word	0x00001300


	//   ....[16]....
        /*0190*/ 	.word	0x00001480


	//   ....[17]....
        /*0194*/ 	.word	0x000014b0


	//   ....[18]....
        /*0198*/ 	.word	0x000014e0


	//   ....[19]....
        /*019c*/ 	.word	0x00001500


	//   ....[20]....
        /*01a0*/ 	.word	0x00002260


	//   ....[21]....
        /*01a4*/ 	.word	0x00002270


	//   ....[22]....
        /*01a8*/ 	.word	0x00002280


	//   ....[23]....
        /*01ac*/ 	.word	0x000022a0


	//   ....[24]....
        /*01b0*/ 	.word	0x00002420


	//   ....[25]....
        /*01b4*/ 	.word	0x00002460


	//   ....[26]....
        /*01b8*/ 	.word	0x00002490


	//   ....[27]....
        /*01bc*/ 	.word	0x000024b0


	//   ....[28]....
        /*01c0*/ 	.word	0x00002630


	//   ....[29]....
        /*01c4*/ 	.word	0x00002670


	//   ....[30]....
        /*01c8*/ 	.word	0x000026a0


	//   ....[31]....
        /*01cc*/ 	.word	0x000026c0


	//   ....[32]....
        /*01d0*/ 	.word	0x00002840


	//   ....[33]....
        /*01d4*/ 	.word	0x00002880


	//   ....[34]....
        /*01d8*/ 	.word	0x000028b0


	//   ....[35]....
        /*01dc*/ 	.word	0x000028d0


	//   ....[36]....
        /*01e0*/ 	.word	0x00002a50


	//   ....[37]....
        /*01e4*/ 	.word	0x00002a90


	//   ....[38]....
        /*01e8*/ 	.word	0x00002ac0


	//   ....[39]....
        /*01ec*/ 	.word	0x00002ae0


	//   ....[40]....
        /*01f0*/ 	.word	0x00004f90


	//   ....[41]....
        /*01f4*/ 	.word	0x00004fc0


	//   ....[42]....
        /*01f8*/ 	.word	0x00004fe0


	//   ....[43]....
        /*01fc*/ 	.word	0x00004ff0


	//   ....[44]....
        /*0200*/ 	.word	0x00005180


	//   ....[45]....
        /*0204*/ 	.word	0x000051b0


	//   ....[46]....
        /*0208*/ 	.word	0x000051e0


	//   ....[47]....
        /*020c*/ 	.word	0x00005200


	//   ....[48]....
        /*0210*/ 	.word	0x00005380


	//   ....[49]....
        /*0214*/ 	.word	0x000053b0


	//   ....[50]....
        /*0218*/ 	.word	0x000053e0


	//   ....[51]....
        /*021c*/ 	.word	0x00005400


	//   ....[52]....
        /*0220*/ 	.word	0x00005580


	//   ....[53]....
        /*0224*/ 	.word	0x000055c0


	//   ....[54]....
        /*0228*/ 	.word	0x000055f0


	//   ....[55]....
        /*022c*/ 	.word	0x00005600


	//   ....[56]....
        /*0230*/ 	.word	0x00005780


	//   ....[57]....
        /*0234*/ 	.word	0x000057b0


	//   ....[58]....
        /*0238*/ 	.word	0x000057e0


	//   ....[59]....
        /*023c*/ 	.word	0x00005800


	//----- nvinfo : EIATTR_VRC_CTA_INIT_COUNT
	.align		4
.L_288:
        /*0240*/ 	.byte	0x02, 0x4a
	.zero		1
	.zero		1


	//----- nvinfo : EIATTR_EXIT_INSTR_OFFSETS
	.align		4
        /*0244*/ 	.byte	0x04, 0x1c
        /*0246*/ 	.short	(.L_290 - .L_289)


	//   ....[0]....
.L_289:
        /*0248*/ 	.word	0x00000030


	//   ....[1]....
        /*024c*/ 	.word	0x000064a0


	//   ....[2]....
        /*0250*/ 	.word	0x000064e0


	//----- nvinfo : EIATTR_MAX_THREADS
	.align		4
.L_290:
        /*0254*/ 	.byte	0x04, 0x05
        /*0256*/ 	.short	(.L_292 - .L_291)
.L_291:
        /*0258*/ 	.word	0x00000100
        /*025c*/ 	.word	0x00000001
        /*0260*/ 	.word	0x00000001


	//----- nvinfo : EIATTR_CRS_STACK_SIZE
	.align		4
.L_292:
        /*0264*/ 	.byte	0x04, 0x1e
        /*0266*/ 	.short	(.L_294 - .L_293)
.L_293:
        /*0268*/ 	.word	0x00000000


	//----- nvinfo : EIATTR_CBANK_PARAM_SIZE
	.align		4
.L_294:
        /*026c*/ 	.byte	0x03, 0x19
        /*026e*/ 	.short	0x001d


	//----- nvinfo : EIATTR_PARAM_CBANK
	.align		4
        /*0270*/ 	.byte	0x04, 0x0a
        /*0272*/ 	.short	(.L_296 - .L_295)
	.align		4
.L_295:
        /*0274*/ 	.word	index@(.nv.constant0._ZN6thrust24THRUST_300001_SM_1000_NS8cuda_cub4core6detail13_kernel_agentINS1_8__reduce11ReduceAgentINS0_12zip_iteratorIN4cuda3std3__45tupleIJNS0_10device_ptrIdEENS0_17counting_iteratorIlNS0_11use_defaultESF_SF_EEEEEEEPNSB_IJdlEEESJ_iNS1_9__extrema9arg_max_fIdl10comparatorEEEEJSI_SK_iSO_EEEvDpT0_)
        /*0278*/ 	.short	0x0380
        /*027a*/ 	.short	0x001d


	//----- nvinfo : EIATTR_SW_WAR
	.align		4
.L_296:
        /*027c*/ 	.byte	0x04, 0x36
        /*027e*/ 	.short	(.L_298 - .L_297)
.L_297:
        /*0280*/ 	.word	0x00000008
.L_298:


//--------------------- .nv.info._Z6kernelPdii    --------------------------
	.section	.nv.info._Z6kernelPdii,"",@"SHT_CUDA_INFO"
	.sectionflags	@""
	.align	4


	//----- nvinfo : EIATTR_CUDA_API_VERSION
	.align		4
        /*0000*/ 	.byte	0x04, 0x37
        /*0002*/ 	.short	(.L_300 - .L_299)
.L_299:
        /*0004*/ 	.word	0x00000082


	//----- nvinfo : EIATTR_KPARAM_INFO
	.align		4
.L_300:
        /*0008*/ 	.byte	0x04, 0x17
        /*000a*/ 	.short	(.L_302 - .L_301)
.L_301:
        /*000c*/ 	.word	0x00000000
        /*0010*/ 	.short	0x0002
        /*0012*/ 	.short	0x000c
        /*0014*/ 	.byte	0x00, 0xf0, 0x11, 0x00


	//----- nvinfo : EIATTR_KPARAM_INFO
	.align		4
.L_302:
        /*0018*/ 	.byte	0x04, 0x17
        /*001a*/ 	.short	(.L_304 - .L_303)
.L_303:
        /*001c*/ 	.word	0x00000000
        /*0020*/ 	.short	0x0001
        /*0022*/ 	.short	0x0008
        /*0024*/ 	.byte	0x00, 0xf0, 0x11, 0x00


	//----- nvinfo : EIATTR_KPARAM_INFO
	.align		4
.L_304:
        /*0028*/ 	.byte	0x04, 0x17
        /*002a*/ 	.short	(.L_306 - .L_305)
.L_305:
        /*002c*/ 	.word	0x00000000
        /*0030*/ 	.short	0x0000
        /*0032*/ 	.short	0x0000
        /*0034*/ 	.byte	0x00, 0xf5, 0x21, 0x00


	//----- nvinfo : EIATTR_SPARSE_MMA_MASK
	.align		4
.L_306:
        /*0038*/ 	.byte	0x03, 0x50
        /*003a*/ 	.short	0x0000


	//----- nvinfo : EIATTR_MAXREG_COUNT
	.align		4
        /*003c*/ 	.byte	0x03, 0x1b
        /*003e*/ 	.short	0x00ff


	//----- nvinfo : EIATTR_MERCURY_ISA_VERSION
	.align		4
        /*0040*/ 	.byte	0x03, 0x5f
        /*0042*/ 	.short	0x0101


	//----- nvinfo : EIATTR_VRC_CTA_INIT_COUNT
	.align		4
        /*0044*/ 	.byte	0x02, 0x4a
	.zero		1
	.zero		1


	//----- nvinfo : EIATTR_EXIT_INSTR_OFFSETS
	.align		4
        /*0048*/ 	.byte	0x04, 0x1c
        /*004a*/ 	.short	(.L_308 - .L_307)


	//   ....[0]....
.L_307:
        /*004c*/ 	.word	0x000000a0


	//   ....[1]....
        /*0050*/ 	.word	0x00001410


	//----- nvinfo : EIATTR_CRS_STACK_SIZE
	.align		4
.L_308:
        /*0054*/ 	.byte	0x04, 0x1e
        /*0056*/ 	.short	(.L_310 - .L_309)
.L_309:
        /*0058*/ 	.word	0x00000000


	//----- nvinfo : EIATTR_CBANK_PARAM_SIZE
	.align		4
.L_310:
        /*005c*/ 	.byte	0x03, 0x19
        /*005e*/ 	.short	0x0010


	//----- nvinfo : EIATTR_PARAM_CBANK
	.align		4
        /*0060*/ 	.byte	0x04, 0x0a
        /*0062*/ 	.short	(.L_312 - .L_311)
	.align		4
.L_311:
        /*0064*/ 	.word	index@(.nv.constant0._Z6kernelPdii)
        /*0068*/ 	.short	0x0380
        /*006a*/ 	.short	0x0010


	//----- nvinfo : EIATTR_SW_WAR
	.align		4
.L_312:
        /*006c*/ 	.byte	0x04, 0x36
        /*006e*/ 	.short	(.L_314 - .L_313)
.L_313:
        /*0070*/ 	.word	0x00000008
.L_314:


//--------------------- .nv.info._Z7replacePdiii  --------------------------
	.section	.nv.info._Z7replacePdiii,"",@"SHT_CUDA_INFO"
	.sectionflags	@""
	.align	4


	//----- nvinfo : EIATTR_CUDA_API_VERSION
	.align		4
        /*0000*/ 	.byte	0x04, 0x37
        /*0002*/ 	.short	(.L_316 - .L_315)
.L_315:
        /*0004*/ 	.word	0x00000082


	//----- nvinfo : EIATTR_KPARAM_INFO
	.align		4
.L_316:
        /*0008*/ 	.byte	0x04, 0x17
        /*000a*/ 	.short	(.L_318 - .L_317)
.L_317:
        /*000c*/ 	.word	0x00000000
        /*0010*/ 	.short	0x0003
        /*0012*/ 	.short	0x0010
        /*0014*/ 	.byte	0x00, 0xf0, 0x11, 0x00


	//----- nvinfo : EIATTR_KPARAM_INFO
	.align		4
.L_318:
        /*0018*/ 	.byte	0x04, 0x17
        /*001a*/ 	.short	(.L_320 - .L_319)
.L_319:
        /*001c*/ 	.word	0x00000000
        /*0020*/ 	.short	0x0002
        /*0022*/ 	.short	0x000c
        /*0024*/ 	.byte	0x00, 0xf0, 0x11, 0x00


	//----- nvinfo : EIATTR_KPARAM_INFO
	.align		4
.L_320:
        /*0028*/ 	.byte	0x04, 0x17
        /*002a*/ 	.short	(.L_322 - .L_321)
.L_321:
        /*002c*/ 	.word	0x00000000
        /*0030*/ 	.short	0x0001
        /*0032*/ 	.short	0x0008
        /*0034*/ 	.byte	0x00, 0xf0, 0x11, 0x00


	//----- nvinfo : EIATTR_KPARAM_INFO
	.align		4
.L_322:
        /*0038*/ 	.byte	0x04, 0x17
        /*003a*/ 	.short	(.L_324 - .L_323)
.L_323:
        /*003c*/ 	.word	0x00000000
        /*0040*/ 	.short	0x0000
        /*0042*/ 	.short	0x0000
        /*0044*/ 	.byte	0x00, 0xf5, 0x21, 0x00


	//----- nvinfo : EIATTR_SPARSE_MMA_MASK
	.align		4
.L_324:
        /*0048*/ 	.byte	0x03, 0x50
        /*004a*/ 	.short	0x0000


	//----- nvinfo : EIATTR_MAXREG_COUNT
	.align		4
        /*004c*/ 	.byte	0x03, 0x1b
        /*004e*/ 	.short	0x00ff


	//----- nvinfo : EIATTR_MERCURY_ISA_VERSION
	.align		4
        /*0050*/ 	.byte	0x03, 0x5f
        /*0052*/ 	.short	0x0101


	//----- nvinfo : EIATTR_VRC_CTA_INIT_COUNT
	.align		4
        /*0054*/ 	.byte	0x02, 0x4a
	.zero		1
	.zero		1


	//----- nvinfo : EIATTR_EXIT_INSTR_OFFSETS
	.align		4
        /*0058*/ 	.byte	0x04, 0x1c
        /*005a*/ 	.short	(.L_326 - .L_325)


	//   ....[0]....
.L_325:
        /*005c*/ 	.word	0x00000080


	//   ....[1]....
        /*0060*/ 	.word	0x00000440


	//   ....[2]....
        /*0064*/ 	.word	0x000006b0


	//----- nvinfo : EIATTR_CRS_STACK_SIZE
	.align		4
.L_326:
        /*0068*/ 	.byte	0x04, 0x1e
        /*006a*/ 	.short	(.L_328 - .L_327)
.L_327:
        /*006c*/ 	.word	0x00000000


	//----- nvinfo : EIATTR_CBANK_PARAM_SIZE
	.align		4
.L_328:
        /*0070*/ 	.byte	0x03, 0x19
        /*0072*/ 	.short	0x0014


	//----- nvinfo : EIATTR_PARAM_CBANK
	.align		4
        /*0074*/ 	.byte	0x04, 0x0a
        /*0076*/ 	.short	(.L_330 - .L_329)
	.align		4
.L_329:
        /*0078*/ 	.word	index@(.nv.constant0._Z7replacePdiii)
        /*007c*/ 	.short	0x0380
        /*007e*/ 	.short	0x0014


	//----- nvinfo : EIATTR_SW_WAR
	.align		4
.L_330:
        /*0080*/ 	.byte	0x04, 0x36
        /*0082*/ 	.short	(.L_332 - .L_331)
.L_331:
        /*0084*/ 	.word	0x00000008
.L_332:


//--------------------- .nv.callgraph             --------------------------
	.section	.nv.callgraph,"",@"SHT_CUDA_CALLGRAPH"
	.align	4
	.sectionentsize	8
	.align		4
        /*0000*/ 	.word	0x00000000
	.align		4
        /*0004*/ 	.word	0xffffffff
	.align		4
        /*0008*/ 	.word	0x00000000
	.align		4
        /*000c*/ 	.word	0xfffffffe
	.align		4
        /*0010*/ 	.word	0x00000000
	.align		4
        /*0014*/ 	.word	0xfffffffd
	.align		4
        /*0018*/ 	.word	0x00000000
	.align		4
        /*001c*/ 	.word	0xfffffffc


//--------------------- .nv.constant4             --------------------------
	.section	.nv.constant4,"a",@progbits
	.align	8
	.align		8
.nv.constant4:
        /*0000*/ 	.dword	_ZN34_INTERNAL_deef8ff5_4_k_cu_923e32964cuda3std3__45__cpo5beginE
	.align		8
        /*0008*/ 	.dword	_ZN34_INTERNAL_deef8ff5_4_k_cu_923e32964cuda3std3__45__cpo3endE
	.align		8
        /*0010*/ 	.dword	_ZN34_INTERNAL_deef8ff5_4_k_cu_923e32964cuda3std3__45__cpo6cbeginE
	.align		8
        /*0018*/ 	.dword	_ZN34_INTERNAL_deef8ff5_4_k_cu_923e32964cuda3std3__45__cpo4cendE
	.align		8
        /*0020*/ 	.dword	_ZN34_INTERNAL_deef8ff5_4_k_cu_923e32964cuda3std3__45__cpo6rbeginE
	.align		8
        /*0028*/ 	.dword	_ZN34_INTERNAL_deef8ff5_4_k_cu_923e32964cuda3std3__45__cpo4rendE
	.align		8
        /*0030*/ 	.dword	_ZN34_INTERNAL_deef8ff5_4_k_cu_923e32964cuda3std3__45__cpo7crbeginE
	.align		8
        /*0038*/ 	.dword	_ZN34_INTERNAL_deef8ff5_4_k_cu_923e32964cuda3std3__45__cpo5crendE
	.align		8
        /*0040*/ 	.dword	_ZN34_INTERNAL_deef8ff5_4_k_cu_923e32964cuda3std3__436_GLOBAL__N__deef8ff5_4_k_cu_923e32966ignoreE
	.align		8
        /*0048*/ 	.dword	_ZN34_INTERNAL_deef8ff5_4_k_cu_923e32964cuda3std3__419piecewise_constructE
	.align		8
        /*0050*/ 	.dword	_ZN34_INTERNAL_deef8ff5_4_k_cu_923e32964cuda3std3__48in_placeE
	.align		8
        /*0058*/ 	.dword	_ZN34_INTERNAL_deef8ff5_4_k_cu_923e32964cuda3std3__420unreachable_sentinelE
	.align		8
        /*0060*/ 	.dword	_ZN34_INTERNAL_deef8ff5_4_k_cu_923e32964cuda3std3__47nulloptE
	.align		8
        /*0068*/ 	.dword	_ZN34_INTERNAL_deef8ff5_4_k_cu_923e32964cuda3std3__48unexpectE
	.align		8
        /*0070*/ 	.dword	_ZN34_INTERNAL_deef8ff5_4_k_cu_923e32964cuda3std6ranges3__45__cpo4swapE
	.align		8
        /*0078*/ 	.dword	_ZN34_INTERNAL_deef8ff5_4_k_cu_923e32964cuda3std6ranges3__45__cpo9iter_moveE
	.align		8
        /*0080*/ 	.dword	_ZN34_INTERNAL_deef8ff5_4_k_cu_923e32964cuda3std6ranges3__45__cpo5beginE
	.align		8
        /*0088*/ 	.dword	_ZN34_INTERNAL_deef8ff5_4_k_cu_923e32964cuda3std6ranges3__45__cpo3endE
	.align		8
        /*0090*/ 	.dword	_ZN34_INTERNAL_deef8ff5_4_k_cu_923e32964cuda3std6ranges3__45__cpo6cbeginE
	.align		8
        /*0098*/ 	.dword	_ZN34_INTERNAL_deef8ff5_4_k_cu_923e32964cuda3std6ranges3__45__cpo4cendE
	.align		8
        /*00a0*/ 	.dword	_ZN34_INTERNAL_deef8ff5_4_k_cu_923e32964cuda3std6ranges3__45__cpo7advanceE
	.align		8
        /*00a8*/ 	.dword	_ZN34_INTERNAL_deef8ff5_4_k_cu_923e32964cuda3std6ranges3__45__cpo9iter_swapE
	.align		8
        /*00b0*/ 	.dword	_ZN34_INTERNAL_deef8ff5_4_k_cu_923e32964cuda3std6ranges3__45__cpo4nextE
	.align		8
        /*00b8*/ 	.dword	_ZN34_INTERNAL_deef8ff5_4_k_cu_923e32964cuda3std6ranges3__45__cpo4prevE
	.align		8
        /*00c0*/ 	.dword	_ZN34_INTERNAL_deef8ff5_4_k_cu_923e32964cuda3std6ranges3__45__cpo4dataE
	.align		8
        /*00c8*/ 	.dword	_ZN34_INTERNAL_deef8ff5_4_k_cu_923e32964cuda3std6ranges3__45__cpo5cdataE
	.align		8
        /*00d0*/ 	.dword	_ZN34_INTERNAL_deef8ff5_4_k_cu_923e32964cuda3std6ranges3__45__cpo4sizeE
	.align		8
        /*00d8*/ 	.dword	_ZN34_INTERNAL_deef8ff5_4_k_cu_923e32964cuda3std6ranges3__45__cpo5ssizeE
	.align		8
        /*00e0*/ 	.dword	_ZN34_INTERNAL_deef8ff5_4_k_cu_923e32964cuda3std6ranges3__45__cpo8distanceE
	.align		8
        /*00e8*/ 	.dword	_ZN34_INTERNAL_deef8ff5_4_k_cu_923e32966thrust24THRUST_300001_SM_1000_NS8cuda_cub3parE
	.align		8
        /*00f0*/ 	.dword	_ZN34_INTERNAL_deef8ff5_4_k_cu_923e32966thrust24THRUST_300001_SM_1000_NS8cuda_cub10par_nosyncE
	.align		8
        /*00f8*/ 	.dword	_ZN34_INTERNAL_deef8ff5_4_k_cu_923e32966thrust24THRUST_300001_SM_1000_NS6system6detail10sequential3seqE
	.align		8
        /*0100*/ 	.dword	_ZN34_INTERNAL_deef8ff5_4_k_cu_923e32966thrust24THRUST_300001_SM_1000_NS6system3cpp3parE
	.align		8
        /*0108*/ 	.dword	_ZN34_INTERNAL_deef8ff5_4_k_cu_923e32966thrust24THRUST_300001_SM_1000_NS12placeholders2_1E
	.align		8
        /*0110*/ 	.dword	_ZN34_INTERNAL_deef8ff5_4_k_cu_923e32966thrust24THRUST_300001_SM_1000_NS12placeholders2_2E
	.align		8
        /*0118*/ 	.dword	_ZN34_INTERNAL_deef8ff5_4_k_cu_923e32966thrust24THRUST_300001_SM_1000_NS12placeholders2_3E
	.align		8
        /*0120*/ 	.dword	_ZN34_INTERNAL_deef8ff5_4_k_cu_923e32966thrust24THRUST_300001_SM_1000_NS12placeholders2_4E
	.align		8
        /*0128*/ 	.dword	_ZN34_INTERNAL_deef8ff5_4_k_cu_923e32966thrust24THRUST_300001_SM_1000_NS12placeholders2_5E
	.align		8
        /*0130*/ 	.dword	_ZN34_INTERNAL_deef8ff5_4_k_cu_923e32966thrust24THRUST_300001_SM_1000_NS12placeholders2_6E
	.align		8
        /*0138*/ 	.dword	_ZN34_INTERNAL_deef8ff5_4_k_cu_923e32966thrust24THRUST_300001_SM_1000_NS12placeholders2_7E
	.align		8
        /*0140*/ 	.dword	_ZN34_INTERNAL_deef8ff5_4_k_cu_923e32966thrust24THRUST_300001_SM_1000_NS12placeholders2_8E
	.align		8
        /*0148*/ 	.dword	_ZN34_INTERNAL_deef8ff5_4_k_cu_923e32966thrust24THRUST_300001_SM_1000_NS12placeholders2_9E
	.align		8
        /*0150*/ 	.dword	_ZN34_INTERNAL_deef8ff5_4_k_cu_923e32966thrust24THRUST_300001_SM_1000_NS12placeholders3_10E
	.align		8
        /*0158*/ 	.dword	_ZN34_INTERNAL_deef8ff5_4_k_cu_923e32966thrust24THRUST_300001_SM_1000_NS3seqE
	.align		8
        /*0160*/ 	.dword	_ZN34_INTERNAL_deef8ff5_4_k_cu_923e32966thrust24THRUST_300001_SM_1000_NS6deviceE


//--------------------- .text._ZN3cub18CUB_300001_SM_10006detail11EmptyKernelIvEEvv --------------------------
	.section	.text._ZN3cub18CUB_300001_SM_10006detail11EmptyKernelIvEEvv,"ax",@progbits
	.align	128
        .global         _ZN3cub18CUB_300001_SM_10006detail11EmptyKernelIvEEvv
        .type           _ZN3cub18CUB_300001_SM_10006detail11EmptyKernelIvEEvv,@function
        .size           _ZN3cub18CUB_300001_SM_10006detail11EmptyKernelIvEEvv,(.L_x_730 - _ZN3cub18CUB_300001_SM_10006detail11EmptyKernelIvEEvv)
        .other          _ZN3cub18CUB_300001_SM_10006detail11EmptyKernelIvEEvv,@"STO_CUDA_ENTRY STV_DEFAULT"
_ZN3cub18CUB_300001_SM_10006detail11EmptyKernelIvEEvv:
.text._ZN3cub18CUB_300001_SM_10006detail11EmptyKernelIvEEvv:
[----:B------:R-:W-:Y:S01]  /*0000*/  LDC R1, c[0x0][0x37c] ;  /* 0x0000df00ff017b82 */ /* 0x000fe20000000800 */
[----:B------:R-:W-:Y:S05]  /*0010*/  EXIT ;  /* 0x000000000000794d */ /* 0x000fea0003800000 */
.L_x_0:
[----:B------:R-:W-:-:S00]  /*0020*/  BRA `(.L_x_0) ;  /* 0xfffffffc00fc7947 */ /* 0x000fc0000383ffff */
[----:B------:R-:W-:-:S00]  /*0030*/  NOP ;  /* 0x0000000000007918 */ /* 0x000fc00000000000 */
        /* <DEDUP_REMOVED lines=12> */
.L_x_730:


//--------------------- .text._ZN6thrust24THRUST_300001_SM_1000_NS8cuda_cub4core6detail13_kernel_agentINS1_8__reduce11ReduceAgentIPN4cuda3std3__45tupleIJdlEEESC_SB_lNS1_9__extrema9arg_max_fIdl10comparatorEEEEJSC_SC_iSG_EEEvDpT0_ --------------------------
	.section	.text._ZN6thrust24THRUST_300001_SM_1000_NS8cuda_cub4core6detail13_kernel_agentINS1_8__reduce11ReduceAgentIPN4cuda3std3__45tupleIJdlEEESC_SB_lNS1_9__extrema9arg_max_fIdl10comparatorEEEEJSC_SC_iSG_EEEvDpT0_,"ax",@progbits
	.align	128
        .global         _ZN6thrust24THRUST_300001_SM_1000_NS8cuda_cub4core6detail13_kernel_agentINS1_8__reduce11ReduceAgentIPN4cuda3std3__45tupleIJdlEEESC_SB_lNS1_9__extrema9arg_max_fIdl10comparatorEEEEJSC_SC_iSG_EEEvDpT0_
        .type           _ZN6thrust24THRUST_300001_SM_1000_NS8cuda_cub4core6detail13_kernel_agentINS1_8__reduce11ReduceAgentIPN4cuda3std3__45tupleIJdlEEESC_SB_lNS1_9__extrema9arg_max_fIdl10comparatorEEEEJSC_SC_iSG_EEEvDpT0_,@function
        .size           _ZN6thrust24THRUST_300001_SM_1000_NS8cuda_cub4core6detail13_kernel_agentINS1_8__reduce11ReduceAgentIPN4cuda3std3__45tupleIJdlEEESC_SB_lNS1_9__extrema9arg_max_fIdl10comparatorEEEEJSC_SC_iSG_EEEvDpT0_,(.L_x_731 - _ZN6thrust24THRUST_300001_SM_1000_NS8cuda_cub4core6detail13_kernel_agentINS1_8__reduce11ReduceAgentIPN4cuda3std3__45tupleIJdlEEESC_SB_lNS1_9__extrema9arg_max_fIdl10comparatorEEEEJSC_SC_iSG_EEEvDpT0_)
        .other          _ZN6thrust24THRUST_300001_SM_1000_NS8cuda_cub4core6detail13_kernel_agentINS1_8__reduce11ReduceAgentIPN4cuda3std3__45tupleIJdlEEESC_SB_lNS1_9__extrema9arg_max_fIdl10comparatorEEEEJSC_SC_iSG_EEEvDpT0_,@"STO_CUDA_ENTRY STV_DEFAULT"
_ZN6thrust24THRUST_300001_SM_1000_NS8cuda_cub4core6detail13_kernel_agentINS1_8__reduce11ReduceAgentIPN4cuda3std3__45tupleIJdlEEESC_SB_lNS1_9__extrema9arg_max_fIdl10comparatorEEEEJSC_SC_iSG_EEEvDpT0_:
.text._ZN6thrust24THRUST_300001_SM_1000_NS8cuda_cub4core6detail13_kernel_agentINS1_8__reduce11ReduceAgentIPN4cuda3std3__45tupleIJdlEEESC_SB_lNS1_9__extrema9arg_max_fIdl10comparatorEEEEJSC_SC_iSG_EEEvDpT0_:
[----:B------:R-:W-:Y:S01]  /*0000*/  LDC R1, c[0x0][0x37c] ;  /* 0x0000df00ff017b82 */ /* 0x000fe20000000800 */
[----:B------:R-:W0:Y:S02]  /*0010*/  LDCU UR8, c[0x0][0x390] ;  /* 0x00007200ff0877ac */ /* 0x000e240008000800 */
[----:B0-----:R-:W-:-:S13]  /*0020*/  ISETP.NE.AND P0, PT, RZ, UR8, PT ;  /* 0x00000008ff007c0c */ /* 0x001fda000bf05270 */
[----:B------:R-:W-:Y:S05]  /*0030*/  @!P0 EXIT ;  /* 0x000000000000894d */ /* 0x000fea0003800000 */
[----:B------:R-:W-:Y:S01]  /*0040*/  UISETP.GT.AND UP0, UPT, UR8, 0x4ff, UPT ;  /* 0x000004ff0800788c */ /* 0x000fe2000bf04270 */
[----:B------:R-:W-:Y:S01]  /*0050*/  BSSY.RECONVERGENT B0, `(.L_x_1) ;  /* 0x00006c1000007945 */ /* 0x000fe20003800200 */
[----:B------:R-:W0:Y:S07]  /*0060*/  LDCU.64 UR10, c[0x0][0x358] ;  /* 0x00006b00ff0a77ac */ /* 0x000e2e0008000a00 */
[----:B------:R-:W-:Y:S05]  /*0070*/  BRA.U UP0, `(.L_x_2) ;  /* 0x0000003900807547 */ /* 0x000fea000b800000 */
[----:B------:R-:W1:Y:S01]  /*0080*/  S2R R0, SR_TID.X ;  /* 0x0000000000007919 */ /* 0x000e620000002100 */
[----:B------:R-:W2:Y:S01]  /*0090*/  LDCU UR4, c[0x0][0x390] ;  /* 0x00007200ff0477ac */ /* 0x000ea20008000800 */
[----:B------:R-:W-:Y:S01]  /*00a0*/  BSSY.RECONVERGENT B1, `(.L_x_3) ;  /* 0x000000b000017945 */ /* 0x000fe20003800200 */
[----:B------:R-:W-:Y:S02]  /*00b0*/  CS2R R14, SRZ ;  /* 0x00000000000e7805 */ /* 0x000fe4000001ff00 */
[----:B------:R-:W-:Y:S02]  /*00c0*/  CS2R R12, SRZ ;  /* 0x00000000000c7805 */ /* 0x000fe4000001ff00 */
[----:B-1----:R-:W-:Y:S01]  /*00d0*/  ISETP.GE.AND P0, PT, R0, UR8, PT ;  /* 0x0000000800007c0c */ /* 0x002fe2000bf06270 */
[----:B------:R-:W-:-:S12]  /*00e0*/  IMAD.MOV.U32 R19, RZ, RZ, R0 ;  /* 0x000000ffff137224 */ /* 0x000fd800078e0000 */
[----:B--2---:R-:W-:Y:S05]  /*00f0*/  @P0 BRA `(.L_x_4) ;  /* 0x0000000000140947 */ /* 0x004fea0003800000 */
[----:B------:R-:W1:Y:S02]  /*0100*/  LDC.64 R2, c[0x0][0x380] ;  /* 0x0000e000ff027b82 */ /* 0x000e640000000a00 */
[----:B-1----:R-:W-:-:S05]  /*0110*/  IMAD.WIDE.U32 R2, R0, 0x10, R2 ;  /* 0x0000001000027825 */ /* 0x002fca00078e0002 */
[----:B0-----:R1:W5:Y:S04]  /*0120*/  LDG.E.64.CONSTANT R14, desc[UR10][R2.64] ;  /* 0x0000000a020e7981 */ /* 0x001368000c1e9b00 */
[----:B------:R1:W5:Y:S01]  /*0130*/  LDG.E.64.CONSTANT R12, desc[UR10][R2.64+0x8] ;  /* 0x0000080a020c7981 */ /* 0x000362000c1e9b00 */
[----:B------:R-:W-:-:S07]  /*0140*/  VIADD R19, R0, 0x100 ;  /* 0x0000010000137836 */ /* 0x000fce0000000000 */
.L_x_4:
[----:B0-----:R-:W-:Y:S05]  /*0150*/  BSYNC.RECONVERGENT B1 ;  /* 0x0000000000017941 */ /* 0x001fea0003800200 */
.L_x_3:
[----:B------:R-:W-:Y:S01]  /*0160*/  ISETP.GE.AND P0, PT, R19, UR8, PT ;  /* 0x0000000813007c0c */ /* 0x000fe2000bf06270 */
[----:B------:R-:W-:-:S12]  /*0170*/  BSSY.RECONVERGENT B1, `(.L_x_5) ;  /* 0x0000099000017945 */ /* 0x000fd80003800200 */
[----:B------:R-:W-:Y:S05]  /*0180*/  @P0 BRA `(.L_x_6) ;  /* 0x00000008005c0947 */ /* 0x000fea0003800000 */
[----:B------:R-:W-:Y:S01]  /*0190*/  LOP3.LUT R4, RZ, R19, RZ, 0x33, !PT ;  /* 0x00000013ff047212 */ /* 0x000fe200078e33ff */
[----:B------:R-:W-:Y:S04]  /*01a0*/  BSSY.RECONVERGENT B2, `(.L_x_7) ;  /* 0x000002e000027945 */ /* 0x000fe80003800200 */
[----:B------:R-:W-:-:S05]  /*01b0*/  VIADD R4, R4, UR8 ;  /* 0x0000000804047c36 */ /* 0x000fca0008000000 */
[----:B-1----:R-:W-:-:S04]  /*01c0*/  LOP3.LUT R2, R4, 0x300, RZ, 0xc0, !PT ;  /* 0x0000030004027812 */ /* 0x002fc800078ec0ff */
[----:B------:R-:W-:-:S13]  /*01d0*/  ISETP.NE.AND P0, PT, R2, 0x300, PT ;  /* 0x000003000200780c */ /* 0x000fda0003f05270 */
[----:B------:R-:W-:Y:S05]  /*01e0*/  @!P0 BRA `(.L_x_8) ;  /* 0x0000000000a48947 */ /* 0x000fea0003800000 */
[----:B------:R-:W0:Y:S01]  /*01f0*/  LDC.64 R2, c[0x0][0x380] ;  /* 0x0000e000ff027b82 */ /* 0x000e220000000a00 */
[----:B------:R-:W-:-:S04]  /*0200*/  LEA.HI R5, R4, 0x1, RZ, 0x18 ;  /* 0x0000000104057811 */ /* 0x000fc800078fc0ff */
[----:B------:R-:W-:-:S05]  /*0210*/  LOP3.LUT R5, R5, 0x3, RZ, 0xc0, !PT ;  /* 0x0000000305057812 */ /* 0x000fca00078ec0ff */
[----:B------:R-:W-:Y:S02]  /*0220*/  IMAD.MOV R5, RZ, RZ, -R5 ;  /* 0x000000ffff057224 */ /* 0x000fe400078e0a05 */
[----:B0-----:R-:W-:-:S04]  /*0230*/  IMAD.WIDE.U32 R2, R19, 0x10, R2 ;  /* 0x0000001013027825 */ /* 0x001fc800078e0002 */
[----:B------:R-:W-:-:S07]  /*0240*/  IMAD.MOV.U32 R16, RZ, RZ, R2 ;  /* 0x000000ffff107224 */ /* 0x000fce00078e0002 */
.L_x_11:
[----:B------:R-:W-:-:S05]  /*0250*/  IMAD.MOV.U32 R2, RZ, RZ, R16 ;  /* 0x000000ffff027224 */ /* 0x000fca00078e0010 */
[----:B------:R-:W2:Y:S04]  /*0260*/  LDG.E.64.CONSTANT R8, desc[UR10][R2.64] ;  /* 0x0000000a02087981 */ /* 0x000ea8000c1e9b00 */
[----:B------:R-:W3:Y:S01]  /*0270*/  LDG.E.64.CONSTANT R10, desc[UR10][R2.64+0x8] ;  /* 0x0000080a020a7981 */ /* 0x000ee2000c1e9b00 */
[----:B------:R-:W-:Y:S01]  /*0280*/  VIADD R5, R5, 0x1 ;  /* 0x0000000105057836 */ /* 0x000fe20000000000 */
[----:B------:R-:W-:Y:S01]  /*0290*/  BSSY.RECONVERGENT B3, `(.L_x_9) ;  /* 0x000001b000037945 */ /* 0x000fe20003800200 */
[----:B-----5:R-:W-:Y:S01]  /*02a0*/  IMAD.MOV.U32 R21, RZ, RZ, R13 ;  /* 0x000000ffff157224 */ /* 0x020fe200078e000d */
[----:B------:R-:W-:Y:S01]  /*02b0*/  IADD3 R16, P3, PT, R2, 0x1000, RZ ;  /* 0x0000100002107810 */ /* 0x000fe20007f7e0ff */
[----:B------:R-:W-:Y:S01]  /*02c0*/  IMAD.MOV.U32 R17, RZ, RZ, R12 ;  /* 0x000000ffff117224 */ /* 0x000fe200078e000c */
[----:B------:R-:W-:Y:S01]  /*02d0*/  ISETP.NE.AND P2, PT, R5, RZ, PT ;  /* 0x000000ff0500720c */ /* 0x000fe20003f45270 */
[----:B------:R-:W-:-:S02]  /*02e0*/  IMAD.MOV.U32 R6, RZ, RZ, R14 ;  /* 0x000000ffff067224 */ /* 0x000fc400078e000e */
[----:B------:R-:W-:Y:S01]  /*02f0*/  IMAD.MOV.U32 R7, RZ, RZ, R15 ;  /* 0x000000ffff077224 */ /* 0x000fe200078e000f */
[----:B--2---:R-:W-:Y:S01]  /*0300*/  DSETP.GEU.AND P0, PT, |R14|, |R8|, PT ;  /* 0x400000080e00722a */ /* 0x004fe20003f0e200 */
[----:B------:R-:W-:Y:S02]  /*0310*/  IMAD.MOV.U32 R14, RZ, RZ, R8 ;  /* 0x000000ffff0e7224 */ /* 0x000fe400078e0008 */
[----:B---3--:R-:W-:Y:S02]  /*0320*/  IMAD.MOV.U32 R12, RZ, RZ, R10 ;  /* 0x000000ffff0c7224 */ /* 0x008fe400078e000a */
[----:B------:R-:W-:Y:S02]  /*0330*/  IMAD.MOV.U32 R13, RZ, RZ, R11 ;  /* 0x000000ffff0d7224 */ /* 0x000fe400078e000b */
[----:B------:R-:W-:-:S07]  /*0340*/  IMAD.MOV.U32 R15, RZ, RZ, R9 ;  /* 0x000000ffff0f7224 */ /* 0x000fce00078e0009 */
[----:B------:R-:W-:Y:S05]  /*0350*/  @!P0 BRA `(.L_x_10) ;  /* 0x0000000000388947 */ /* 0x000fea0003800000 */
[----:B------:R-:W-:Y:S01]  /*0360*/  DSETP.GEU.AND P0, PT, |R8|, |R6|, PT ;  /* 0x400000060800722a */ /* 0x000fe20003f0e200 */
[----:B------:R-:W-:Y:S02]  /*0370*/  IMAD.MOV.U32 R14, RZ, RZ, R6 ;  /* 0x000000ffff0e7224 */ /* 0x000fe400078e0006 */
[----:B------:R-:W-:Y:S02]  /*0380*/  IMAD.MOV.U32 R15, RZ, RZ, R7 ;  /* 0x000000ffff0f7224 */ /* 0x000fe400078e0007 */
[----:B------:R-:W-:Y:S02]  /*0390*/  IMAD.MOV.U32 R12, RZ, RZ, R17 ;  /* 0x000000ffff0c7224 */ /* 0x000fe400078e0011 */
[----:B------:R-:W-:-:S07]  /*03a0*/  IMAD.MOV.U32 R13, RZ, RZ, R21 ;  /* 0x000000ffff0d7224 */ /* 0x000fce00078e0015 */
[----:B------:R-:W-:Y:S05]  /*03b0*/  @!P0 BRA `(.L_x_10) ;  /* 0x0000000000208947 */ /* 0x000fea0003800000 */
[CC--:B------:R-:W-:Y:S02]  /*03c0*/  ISETP.GE.U32.AND P1, PT, R17.reuse, R10.reuse, PT ;  /* 0x0000000a1100720c */ /* 0x0c0fe40003f26070 */
[----:B------:R-:W-:Y:S02]  /*03d0*/  ISETP.LT.U32.AND P0, PT, R17, R10, PT ;  /* 0x0000000a1100720c */ /* 0x000fe40003f01070 */
[CC--:B------:R-:W-:Y:S02]  /*03e0*/  ISETP.GE.AND.EX P1, PT, R21.reuse, R11.reuse, PT, P1 ;  /* 0x0000000b1500720c */ /* 0x0c0fe40003f26310 */
[----:B------:R-:W-:Y:S02]  /*03f0*/  ISETP.LT.AND.EX P0, PT, R21, R11, PT, P0 ;  /* 0x0000000b1500720c */ /* 0x000fe40003f01300 */
[----:B------:R-:W-:Y:S02]  /*0400*/  FSEL R14, R6, R8, !P1 ;  /* 0x00000008060e7208 */ /* 0x000fe40004800000 */
[----:B------:R-:W-:-:S02]  /*0410*/  FSEL R15, R7, R9, !P1 ;  /* 0x00000009070f7208 */ /* 0x000fc40004800000 */
[----:B------:R-:W-:Y:S02]  /*0420*/  SEL R12, R17, R10, P0 ;  /* 0x0000000a110c7207 */ /* 0x000fe40000000000 */
[----:B------:R-:W-:-:S07]  /*0430*/  SEL R13, R21, R11, P0 ;  /* 0x0000000b150d7207 */ /* 0x000fce0000000000 */
.L_x_10:
[----:B------:R-:W-:Y:S05]  /*0440*/  BSYNC.RECONVERGENT B3 ;  /* 0x0000000000037941 */ /* 0x000fea0003800200 */
.L_x_9:
[----:B------:R-:W-:Y:S02]  /*0450*/  IMAD.X R3, RZ, RZ, R3, P3 ;  /* 0x000000ffff037224 */ /* 0x000fe400018e0603 */
[----:B------:R-:W-:Y:S01]  /*0460*/  VIADD R19, R19, 0x100 ;  /* 0x0000010013137836 */ /* 0x000fe20000000000 */
[----:B------:R-:W-:Y:S06]  /*0470*/  @P2 BRA `(.L_x_11) ;  /* 0xfffffffc00742947 */ /* 0x000fec000383ffff */
.L_x_8:
[----:B------:R-:W-:Y:S05]  /*0480*/  BSYNC.RECONVERGENT B2 ;  /* 0x0000000000027941 */ /* 0x000fea0003800200 */
.L_x_7:
[----:B------:R-:W0:Y:S01]  /*0490*/  LDC.64 R8, c[0x0][0x380] ;  /* 0x0000e000ff087b82 */ /* 0x000e220000000a00 */
[----:B------:R-:W-:-:S13]  /*04a0*/  ISETP.GE.U32.AND P0, PT, R4, 0x300, PT ;  /* 0x000003000400780c */ /* 0x000fda0003f06070 */
[----:B------:R-:W-:Y:S05]  /*04b0*/  @!P0 BRA `(.L_x_6) ;  /* 0x0000000400908947 */ /* 0x000fea0003800000 */
.L_x_20:
[----:B0-----:R-:W-:-:S05]  /*04c0*/  IMAD.WIDE R20, R19, 0x10, R8 ;  /* 0x0000001013147825 */ /* 0x001fca00078e0208 */
[----:B------:R-:W2:Y:S04]  /*04d0*/  LDG.E.64.CONSTANT R10, desc[UR10][R20.64] ;  /* 0x0000000a140a7981 */ /* 0x000ea8000c1e9b00 */
[----:B------:R-:W3:Y:S04]  /*04e0*/  LDG.E.64.CONSTANT R16, desc[UR10][R20.64+0x8] ;  /* 0x0000080a14107981 */ /* 0x000ee8000c1e9b00 */
[----:B-----5:R0:W5:Y:S04]  /*04f0*/  LDG.E.64.CONSTANT R6, desc[UR10][R20.64+0x1000] ;  /* 0x0010000a14067981 */ /* 0x020168000c1e9b00 */
[----:B------:R0:W5:Y:S01]  /*0500*/  LDG.E.64.CONSTANT R4, desc[UR10][R20.64+0x1008] ;  /* 0x0010080a14047981 */ /* 0x000162000c1e9b00 */
[----:B------:R-:W-:Y:S01]  /*0510*/  BSSY.RECONVERGENT B2, `(.L_x_12) ;  /* 0x0000015000027945 */ /* 0x000fe20003800200 */
[----:B--2---:R-:W-:Y:S01]  /*0520*/  DSETP.GEU.AND P0, PT, |R14|, |R10|, PT ;  /* 0x4000000a0e00722a */ /* 0x004fe20003f0e200 */
[----:B------:R-:W-:-:S02]  /*0530*/  IMAD.MOV.U32 R2, RZ, RZ, R10 ;  /* 0x000000ffff027224 */ /* 0x000fc400078e000a */
[----:B------:R-:W-:Y:S02]  /*0540*/  IMAD.MOV.U32 R3, RZ, RZ, R11 ;  /* 0x000000ffff037224 */ /* 0x000fe400078e000b */
[----:B---3--:R-:W-:Y:S02]  /*0550*/  IMAD.MOV.U32 R23, RZ, RZ, R16 ;  /* 0x000000ffff177224 */ /* 0x008fe400078e0010 */
[----:B------:R-:W-:-:S07]  /*0560*/  IMAD.MOV.U32 R25, RZ, RZ, R17 ;  /* 0x000000ffff197224 */ /* 0x000fce00078e0011 */
[----:B0-----:R-:W-:Y:S05]  /*0570*/  @!P0 BRA `(.L_x_13) ;  /* 0x0000000000388947 */ /* 0x001fea0003800000 */
[----:B------:R-:W-:Y:S01]  /*0580*/  DSETP.GEU.AND P0, PT, |R10|, |R14|, PT ;  /* 0x4000000e0a00722a */ /* 0x000fe20003f0e200 */
[----:B------:R-:W-:Y:S02]  /*0590*/  IMAD.MOV.U32 R23, RZ, RZ, R12 ;  /* 0x000000ffff177224 */ /* 0x000fe400078e000c */
[----:B------:R-:W-:Y:S02]  /*05a0*/  IMAD.MOV.U32 R25, RZ, RZ, R13 ;  /* 0x000000ffff197224 */ /* 0x000fe400078e000d */
[----:B------:R-:W-:Y:S02]  /*05b0*/  IMAD.MOV.U32 R2, RZ, RZ, R14 ;  /* 0x000000ffff027224 */ /* 0x000fe400078e000e */
[----:B------:R-:W-:-:S07]  /*05c0*/  IMAD.MOV.U32 R3, RZ, RZ, R15 ;  /* 0x000000ffff037224 */ /* 0x000fce00078e000f */
[----:B------:R-:W-:Y:S05]  /*05d0*/  @!P0 BRA `(.L_x_13) ;  /* 0x0000000000208947 */ /* 0x000fea0003800000 */
[CC--:B------:R-:W-:Y:S02]  /*05e0*/  ISETP.LT.U32.AND P1, PT, R12.reuse, R16.reuse, PT ;  /* 0x000000100c00720c */ /* 0x0c0fe40003f21070 */
[CC--:B------:R-:W-:Y:S02]  /*05f0*/  ISETP.GE.U32.AND P0, PT, R12.reuse, R16.reuse, PT ;  /* 0x000000100c00720c */ /* 0x0c0fe40003f06070 */
[CC--:B------:R-:W-:Y:S02]  /*0600*/  ISETP.LT.AND.EX P1, PT, R13.reuse, R17.reuse, PT, P1 ;  /* 0x000000110d00720c */ /* 0x0c0fe40003f21310 */
[CC--:B------:R-:W-:Y:S02]  /*0610*/  ISETP.GE.AND.EX P0, PT, R13.reuse, R17.reuse, PT, P0 ;  /* 0x000000110d00720c */ /* 0x0c0fe40003f06300 */
[----:B------:R-:W-:Y:S02]  /*0620*/  SEL R23, R12, R16, P1 ;  /* 0x000000100c177207 */ /* 0x000fe40000800000 */
[----:B------:R-:W-:-:S02]  /*0630*/  SEL R25, R13, R17, P1 ;  /* 0x000000110d197207 */ /* 0x000fc40000800000 */
[----:B------:R-:W-:Y:S02]  /*0640*/  FSEL R2, R14, R10, !P0 ;  /* 0x0000000a0e027208 */ /* 0x000fe40004000000 */
[----:B------:R-:W-:-:S07]  /*0650*/  FSEL R3, R15, R11, !P0 ;  /* 0x0000000b0f037208 */ /* 0x000fce0004000000 */
.L_x_13:
[----:B------:R-:W-:Y:S05]  /*0660*/  BSYNC.RECONVERGENT B2 ;  /* 0x0000000000027941 */ /* 0x000fea0003800200 */
.L_x_12:
[----:B------:R0:W5:Y:S04]  /*0670*/  LDG.E.64.CONSTANT R14, desc[UR10][R20.64+0x2000] ;  /* 0x0020000a140e7981 */ /* 0x000168000c1e9b00 */
[----:B------:R0:W5:Y:S04]  /*0680*/  LDG.E.64.CONSTANT R12, desc[UR10][R20.64+0x2008] ;  /* 0x0020080a140c7981 */ /* 0x000168000c1e9b00 */
[----:B------:R0:W5:Y:S04]  /*0690*/  LDG.E.64.CONSTANT R10, desc[UR10][R20.64+0x3000] ;  /* 0x0030000a140a7981 */ /* 0x000168000c1e9b00 */
[----:B------:R0:W5:Y:S02]  /*06a0*/  LDG.E.64.CONSTANT R16, desc[UR10][R20.64+0x3008] ;  /* 0x0030080a14107981 */ /* 0x000164000c1e9b00 */
[----:B-----5:R-:W-:Y:S01]  /*06b0*/  DSETP.GEU.AND P0, PT, |R2|, |R6|, PT ;  /* 0x400000060200722a */ /* 0x020fe20003f0e200 */
[----:B------:R-:W-:Y:S01]  /*06c0*/  BSSY.RECONVERGENT B2, `(.L_x_14) ;  /* 0x0000014000027945 */ /* 0x000fe20003800200 */
[----:B------:R-:W-:-:S02]  /*06d0*/  IMAD.MOV.U32 R26, RZ, RZ, R6 ;  /* 0x000000ffff1a7224 */ /* 0x000fc400078e0006 */
[----:B------:R-:W-:Y:S02]  /*06e0*/  IMAD.MOV.U32 R27, RZ, RZ, R7 ;  /* 0x000000ffff1b7224 */ /* 0x000fe400078e0007 */
[----:B------:R-:W-:Y:S02]  /*06f0*/  IMAD.MOV.U32 R29, RZ, RZ, R4 ;  /* 0x000000ffff1d7224 */ /* 0x000fe400078e0004 */
[----:B------:R-:W-:-:S06]  /*0700*/  IMAD.MOV.U32 R18, RZ, RZ, R5 ;  /* 0x000000ffff127224 */ /* 0x000fcc00078e0005 */
[----:B0-----:R-:W-:Y:S05]  /*0710*/  @!P0 BRA `(.L_x_15) ;  /* 0x0000000000388947 */ /* 0x001fea0003800000 */
        /* <DEDUP_REMOVED lines=14> */
.L_x_15:
[----:B------:R-:W-:Y:S05]  /*0800*/  BSYNC.RECONVERGENT B2 ;  /* 0x0000000000027941 */ /* 0x000fea0003800200 */
.L_x_14:
[----:B------:R-:W-:Y:S01]  /*0810*/  DSETP.GEU.AND P0, PT, |R26|, |R14|, PT ;  /* 0x4000000e1a00722a */ /* 0x000fe20003f0e200 */
[----:B------:R-:W-:Y:S01]  /*0820*/  BSSY.RECONVERGENT B2, `(.L_x_16) ;  /* 0x0000014000027945 */ /* 0x000fe20003800200 */
[----:B------:R-:W-:Y:S02]  /*0830*/  IMAD.MOV.U32 R2, RZ, RZ, R14 ;  /* 0x000000ffff027224 */ /* 0x000fe400078e000e */
[----:B------:R-:W-:Y:S02]  /*0840*/  IMAD.MOV.U32 R3, RZ, RZ, R15 ;  /* 0x000000ffff037224 */ /* 0x000fe400078e000f */
[----:B------:R-:W-:Y:S02]  /*0850*/  IMAD.MOV.U32 R5, RZ, RZ, R12 ;  /* 0x000000ffff057224 */ /* 0x000fe400078e000c */
[----:B------:R-:W-:-:S06]  /*0860*/  IMAD.MOV.U32 R7, RZ, RZ, R13 ;  /* 0x000000ffff077224 */ /* 0x000fcc00078e000d */
        /* <DEDUP_REMOVED lines=15> */
.L_x_17:
[----:B------:R-:W-:Y:S05]  /*0960*/  BSYNC.RECONVERGENT B2 ;  /* 0x0000000000027941 */ /* 0x000fea0003800200 */
.L_x_16:
        /* <DEDUP_REMOVED lines=21> */
.L_x_19:
[----:B------:R-:W-:Y:S05]  /*0ac0*/  BSYNC.RECONVERGENT B2 ;  /* 0x0000000000027941 */ /* 0x000fea0003800200 */
.L_x_18:
[----:B------:R-:W-:-:S05]  /*0ad0*/  VIADD R19, R19, 0x400 ;  /* 0x0000040013137836 */ /* 0x000fca0000000000 */
[----:B------:R-:W-:-:S13]  /*0ae0*/  ISETP.GE.AND P0, PT, R19, UR4, PT ;  /* 0x0000000413007c0c */ /* 0x000fda000bf06270 */
[----:B------:R-:W-:Y:S05]  /*0af0*/  @!P0 BRA `(.L_x_20) ;  /* 0xfffffff800708947 */ /* 0x000fea000383ffff */
.L_x_6:
[----:B------:R-:W-:Y:S05]  /*0b00*/  BSYNC.RECONVERGENT B1 ;  /* 0x0000000000017941 */ /* 0x000fea0003800200 */
.L_x_5:
[----:B------:R-:W2:Y:S02]  /*0b10*/  LDCU UR6, c[0x0][0x390] ;  /* 0x00007200ff0677ac */ /* 0x000ea40008000800 */
[----:B--2---:R-:W-:-:S09]  /*0b20*/  UISETP.GE.AND UP0, UPT, UR6, 0x100, UPT ;  /* 0x000001000600788c */ /* 0x004fd2000bf06270 */
[----:B------:R-:W-:Y:S05]  /*0b30*/  BRA.U !UP0, `(.L_x_21) ;  /* 0x0000001508507547 */ /* 0x000fea000b800000 */
[----:B0-----:R-:W0:Y:S01]  /*0b40*/  S2R R9, SR_LANEID ;  /* 0x0000000000097919 */ /* 0x001e220000000000 */
[----:B------:R-:W-:Y:S01]  /*0b50*/  BSSY.RECONVERGENT B1, `(.L_x_22) ;  /* 0x000001f000017945 */ /* 0x000fe20003800200 */
[----:B-----5:R-:W-:Y:S01]  /*0b60*/  IMAD.MOV.U32 R11, RZ, RZ, R12 ;  /* 0x000000ffff0b7224 */ /* 0x020fe200078e000c */
[----:B------:R2:W3:Y:S01]  /*0b70*/  SHFL.DOWN PT, R4, R14, 0x1, 0x1f ;  /* 0x08201f000e047f89 */ /* 0x0004e200000e0000 */
[----:B------:R-:W-:Y:S02]  /*0b80*/  IMAD.MOV.U32 R16, RZ, RZ, R13 ;  /* 0x000000ffff107224 */ /* 0x000fe400078e000d */
[----:B-1----:R-:W-:Y:S01]  /*0b90*/  IMAD.MOV.U32 R2, RZ, RZ, R14 ;  /* 0x000000ffff027224 */ /* 0x002fe200078e000e */
[----:B------:R2:W1:Y:S01]  /*0ba0*/  SHFL.DOWN PT, R5, R15, 0x1, 0x1f ;  /* 0x08201f000f057f89 */ /* 0x00046200000e0000 */
[----:B------:R-:W-:-:S03]  /*0bb0*/  IMAD.MOV.U32 R3, RZ, RZ, R15 ;  /* 0x000000ffff037224 */ /* 0x000fc600078e000f */
[----:B------:R2:W4:Y:S04]  /*0bc0*/  SHFL.DOWN PT, R7, R12, 0x1, 0x1f ;  /* 0x08201f000c077f89 */ /* 0x00052800000e0000 */
[----:B------:R2:W1:Y:S01]  /*0bd0*/  SHFL.DOWN PT, R17, R13, 0x1, 0x1f ;  /* 0x08201f000d117f89 */ /* 0x00046200000e0000 */
[----:B0-----:R-:W-:-:S13]  /*0be0*/  ISETP.GT.AND P0, PT, R9, 0x1e, PT ;  /* 0x0000001e0900780c */ /* 0x001fda0003f04270 */
[----:B-1234-:R-:W-:Y:S05]  /*0bf0*/  @P0 BRA `(.L_x_23) ;  /* 0x0000000000500947 */ /* 0x01efea0003800000 */
[----:B------:R-:W-:Y:S01]  /*0c00*/  DSETP.GEU.AND P0, PT, |R14|, |R4|, PT ;  /* 0x400000040e00722a */ /* 0x000fe20003f0e200 */
[----:B------:R-:W-:Y:S02]  /*0c10*/  IMAD.MOV.U32 R11, RZ, RZ, R7 ;  /* 0x000000ffff0b7224 */ /* 0x000fe400078e0007 */
[----:B------:R-:W-:Y:S02]  /*0c20*/  IMAD.MOV.U32 R16, RZ, RZ, R17 ;  /* 0x000000ffff107224 */ /* 0x000fe400078e0011 */
        /* <DEDUP_REMOVED lines=9> */
[CC--:B------:R-:W-:Y:S02]  /*0cc0*/  ISETP.LT.U32.AND P1, PT, R12.reuse, R7.reuse, PT ;  /* 0x000000070c00720c */ /* 0x0c0fe40003f21070 */
[C---:B------:R-:W-:Y:S02]  /*0cd0*/  ISETP.GE.U32.AND P0, PT, R12.reuse, R7, PT ;  /* 0x000000070c00720c */ /* 0x040fe40003f06070 */
[CC--:B------:R-:W-:Y:S02]  /*0ce0*/  ISETP.LT.AND.EX P1, PT, R13.reuse, R17.reuse, PT, P1 ;  /* 0x000000110d00720c */ /* 0x0c0fe40003f21310 */
[C---:B------:R-:W-:Y:S02]  /*0cf0*/  ISETP.GE.AND.EX P0, PT, R13.reuse, R17, PT, P0 ;  /* 0x000000110d00720c */ /* 0x040fe40003f06300 */
[----:B------:R-:W-:Y:S02]  /*0d00*/  SEL R11, R12, R7, P1 ;  /* 0x000000070c0b7207 */ /* 0x000fe40000800000 */
[----:B------:R-:W-:-:S02]  /*0d10*/  SEL R16, R13, R17, P1 ;  /* 0x000000110d107207 */ /* 0x000fc40000800000 */
[----:B------:R-:W-:Y:S02]  /*0d20*/  FSEL R2, R14, R4, !P0 ;  /* 0x000000040e027208 */ /* 0x000fe40004000000 */
[----:B------:R-:W-:-:S07]  /*0d30*/  FSEL R3, R15, R5, !P0 ;  /* 0x000000050f037208 */ /* 0x000fce0004000000 */
.L_x_23:
[----:B------:R-:W-:Y:S05]  /*0d40*/  BSYNC.RECONVERGENT B1 ;  /* 0x0000000000017941 */ /* 0x000fea0003800200 */
.L_x_22:
[----:B------:R-:W-:Y:S01]  /*0d50*/  ISETP.GT.AND P0, PT, R9, 0x1d, PT ;  /* 0x0000001d0900780c */ /* 0x000fe20003f04270 */
[----:B------:R0:W1:Y:S01]  /*0d60*/  SHFL.DOWN PT, R6, R2, 0x2, 0x1f ;  /* 0x08401f0002067f89 */ /* 0x00006200000e0000 */
[----:B------:R-:W-:Y:S01]  /*0d70*/  BSSY.RECONVERGENT B1, `(.L_x_24) ;  /* 0x000001d000017945 */ /* 0x000fe20003800200 */
[----:B------:R-:W-:Y:S02]  /*0d80*/  IMAD.MOV.U32 R8, RZ, RZ, R11 ;  /* 0x000000ffff087224 */ /* 0x000fe400078e000b */
[----:B------:R0:W2:Y:S01]  /*0d90*/  SHFL.DOWN PT, R7, R3, 0x2, 0x1f ;  /* 0x08401f0003077f89 */ /* 0x0000a200000e0000 */
[----:B------:R-:W-:Y:S02]  /*0da0*/  IMAD.MOV.U32 R10, RZ, RZ, R16 ;  /* 0x000000ffff0a7224 */ /* 0x000fe400078e0010 */
[----:B------:R-:W-:Y:S01]  /*0db0*/  IMAD.MOV.U32 R4, RZ, RZ, R2 ;  /* 0x000000ffff047224 */ /* 0x000fe200078e0002 */
[----:B------:R0:W3:Y:S01]  /*0dc0*/  SHFL.DOWN PT, R12, R11, 0x2, 0x1f ;  /* 0x08401f000b0c7f89 */ /* 0x0000e200000e0000 */
[----:B------:R-:W-:-:S03]  /*0dd0*/  IMAD.MOV.U32 R5, RZ, RZ, R3 ;  /* 0x000000ffff057224 */ /* 0x000fc600078e0003 */
[----:B------:R0:W4:Y:S01]  /*0de0*/  SHFL.DOWN PT, R13, R16, 0x2, 0x1f ;  /* 0x08401f00100d7f89 */ /* 0x00012200000e0000 */
[----:B------:R-:W-:Y:S05]  /*0df0*/  @P0 BRA `(.L_x_25) ;  /* 0x0000000000500947 */ /* 0x000fea0003800000 */
[----:B-12---:R-:W-:Y:S01]  /*0e00*/  DSETP.GEU.AND P0, PT, |R2|, |R6|, PT ;  /* 0x400000060200722a */ /* 0x006fe20003f0e200 */
[----:B---3--:R-:W-:Y:S02]  /*0e10*/  IMAD.MOV.U32 R8, RZ, RZ, R12 ;  /* 0x000000ffff087224 */ /* 0x008fe400078e000c */
[----:B----4-:R-:W-:Y:S02]  /*0e20*/  IMAD.MOV.U32 R10, RZ, RZ, R13 ;  /* 0x000000ffff0a7224 */ /* 0x010fe400078e000d */
        /* <DEDUP_REMOVED lines=17> */
.L_x_25:
[----:B------:R-:W-:Y:S05]  /*0f40*/  BSYNC.RECONVERGENT B1 ;  /* 0x0000000000017941 */ /* 0x000fea0003800200 */
.L_x_24:
[----:B------:R-:W-:Y:S01]  /*0f50*/  ISETP.GT.AND P0, PT, R9, 0x1b, PT ;  /* 0x0000001b0900780c */ /* 0x000fe20003f04270 */
[----:B-1----:R1:W1:Y:S01]  /*0f60*/  SHFL.DOWN PT, R6, R4, 0x4, 0x1f ;  /* 0x08801f0004067f89 */ /* 0x00226200000e0000 */
[----:B------:R-:W-:Y:S01]  /*0f70*/  BSSY.RECONVERGENT B1, `(.L_x_26) ;  /* 0x000001d000017945 */ /* 0x000fe20003800200 */
[----:B0-----:R-:W-:Y:S02]  /*0f80*/  IMAD.MOV.U32 R11, RZ, RZ, R8 ;  /* 0x000000ffff0b7224 */ /* 0x001fe400078e0008 */
[----:B--2---:R0:W2:Y:S01]  /*0f90*/  SHFL.DOWN PT, R7, R5, 0x4, 0x1f ;  /* 0x08801f0005077f89 */ /* 0x0040a200000e0000 */
[----:B---3--:R-:W-:Y:S02]  /*0fa0*/  IMAD.MOV.U32 R12, RZ, RZ, R10 ;  /* 0x000000ffff0c7224 */ /* 0x008fe400078e000a */
[----:B------:R-:W-:Y:S01]  /*0fb0*/  IMAD.MOV.U32 R2, RZ, RZ, R4 ;  /* 0x000000ffff027224 */ /* 0x000fe200078e0004 */
[----:B----4-:R0:W3:Y:S01]  /*0fc0*/  SHFL.DOWN PT, R13, R8, 0x4, 0x1f ;  /* 0x08801f00080d7f89 */ /* 0x0100e200000e0000 */
        /* <DEDUP_REMOVED lines=23> */
.L_x_27:
[----:B------:R-:W-:Y:S05]  /*1140*/  BSYNC.RECONVERGENT B1 ;  /* 0x0000000000017941 */ /* 0x000fea0003800200 */
.L_x_26:
[----:B------:R-:W-:Y:S01]  /*1150*/  ISETP.GT.AND P0, PT, R9, 0x17, PT ;  /* 0x000000170900780c */ /* 0x000fe20003f04270 */
[----:B-1----:R1:W1:Y:S01]  /*1160*/  SHFL.DOWN PT, R6, R2, 0x8, 0x1f ;  /* 0x09001f0002067f89 */ /* 0x00226200000e0000 */
[----:B------:R-:W-:Y:S01]  /*1170*/  BSSY.RECONVERGENT B1, `(.L_x_28) ;  /* 0x000001d000017945 */ /* 0x000fe20003800200 */
[----:B0-----:R-:W-:Y:S02]  /*1180*/  IMAD.MOV.U32 R8, RZ, RZ, R11 ;  /* 0x000000ffff087224 */ /* 0x001fe400078e000b */
[----:B--2---:R0:W2:Y:S01]  /*1190*/  SHFL.DOWN PT, R7, R3, 0x8, 0x1f ;  /* 0x09001f0003077f89 */ /* 0x0040a200000e0000 */
[----:B------:R-:W-:Y:S02]  /*11a0*/  IMAD.MOV.U32 R10, RZ, RZ, R12 ;  /* 0x000000ffff0a7224 */ /* 0x000fe400078e000c */
[----:B------:R-:W-:Y:S01]  /*11b0*/  IMAD.MOV.U32 R4, RZ, RZ, R2 ;  /* 0x000000ffff047224 */ /* 0x000fe200078e0002 */
[----:B------:R0:W0:Y:S01]  /*11c0*/  SHFL.DOWN PT, R14, R11, 0x8, 0x1f ;  /* 0x09001f000b0e7f89 */ /* 0x00002200000e0000 */
[----:B------:R-:W-:-:S03]  /*11d0*/  IMAD.MOV.U32 R5, RZ, RZ, R3 ;  /* 0x000000ffff057224 */ /* 0x000fc600078e0003 */
[----:B---3--:R3:W0:Y:S01]  /*11e0*/  SHFL.DOWN PT, R13, R12, 0x8, 0x1f ;  /* 0x09001f000c0d7f89 */ /* 0x00862200000e0000 */
[----:B------:R-:W-:Y:S05]  /*11f0*/  @P0 BRA `(.L_x_29) ;  /* 0x0000000000500947 */ /* 0x000fea0003800000 */
[----:B-12---:R-:W-:Y:S01]  /*1200*/  DSETP.GEU.AND P0, PT, |R2|, |R6|, PT ;  /* 0x400000060200722a */ /* 0x006fe20003f0e200 */
[----:B0-----:R-:W-:Y:S02]  /*1210*/  IMAD.MOV.U32 R8, RZ, RZ, R14 ;  /* 0x000000ffff087224 */ /* 0x001fe400078e000e */
        /* <DEDUP_REMOVED lines=18> */
.L_x_29:
[----:B------:R-:W-:Y:S05]  /*1340*/  BSYNC.RECONVERGENT B1 ;  /* 0x0000000000017941 */ /* 0x000fea0003800200 */
.L_x_28:
[----:B------:R-:W-:Y:S01]  /*1350*/  ISETP.GT.AND P0, PT, R9, 0xf, PT ;  /* 0x0000000f0900780c */ /* 0x000fe20003f04270 */
[----:B-1----:R1:W1:Y:S01]  /*1360*/  SHFL.DOWN PT, R6, R4, 0x10, 0x1f ;  /* 0x0a001f0004067f89 */ /* 0x00226200000e0000 */
[----:B------:R-:W-:Y:S01]  /*1370*/  BSSY.RECONVERGENT B1, `(.L_x_30) ;  /* 0x000001d000017945 */ /* 0x000fe20003800200 */
[----:B0-----:R-:W-:Y:S02]  /*1380*/  IMAD.MOV.U32 R14, RZ, RZ, R8 ;  /* 0x000000ffff0e7224 */ /* 0x001fe400078e0008 */
[----:B--2---:R0:W2:Y:S01]  /*1390*/  SHFL.DOWN PT, R7, R5, 0x10, 0x1f ;  /* 0x0a001f0005077f89 */ /* 0x0040a200000e0000 */
[----:B----4-:R-:W-:Y:S02]  /*13a0*/  IMAD.MOV.U32 R15, RZ, RZ, R10 ;  /* 0x000000ffff0f7224 */ /* 0x010fe400078e000a */
[----:B------:R-:W-:Y:S01]  /*13b0*/  IMAD.MOV.U32 R2, RZ, RZ, R4 ;  /* 0x000000ffff027224 */ /* 0x000fe200078e0004 */
[----:B------:R0:W4:Y:S01]  /*13c0*/  SHFL.DOWN PT, R11, R8, 0x10, 0x1f ;  /* 0x0a001f00080b7f89 */ /* 0x00012200000e0000 */
[----:B------:R-:W-:-:S03]  /*13d0*/  IMAD.MOV.U32 R3, RZ, RZ, R5 ;  /* 0x000000ffff037224 */ /* 0x000fc600078e0005 */
[----:B------:R0:W0:Y:S01]  /*13e0*/  SHFL.DOWN PT, R13, R10, 0x10, 0x1f ;  /* 0x0a001f000a0d7f89 */ /* 0x00002200000e0000 */
[----:B------:R-:W-:Y:S05]  /*13f0*/  @P0 BRA `(.L_x_31) ;  /* 0x0000000000500947 */ /* 0x000fea0003800000 */
[----:B-12---:R-:W-:Y:S01]  /*1400*/  DSETP.GEU.AND P0, PT, |R4|, |R6|, PT ;  /* 0x400000060400722a */ /* 0x006fe20003f0e200 */
[----:B----4-:R-:W-:Y:S02]  /*1410*/  IMAD.MOV.U32 R14, RZ, RZ, R11 ;  /* 0x000000ffff0e7224 */ /* 0x010fe400078e000b */
[----:B0-----:R-:W-:Y:S02]  /*1420*/  IMAD.MOV.U32 R15, RZ, RZ, R13 ;  /* 0x000000ffff0f7224 */ /* 0x001fe400078e000d */
        /* <DEDUP_REMOVED lines=17> */
.L_x_31:
[----:B------:R-:W-:Y:S05]  /*1540*/  BSYNC.RECONVERGENT B1 ;  /* 0x0000000000017941 */ /* 0x000fea0003800200 */
.L_x_30:
[----:B------:R-:W-:Y:S01]  /*1550*/  ISETP.NE.AND P0, PT, R9, RZ, PT ;  /* 0x000000ff0900720c */ /* 0x000fe20003f05270 */
[----:B------:R-:W-:-:S12]  /*1560*/  BSSY.RECONVERGENT B1, `(.L_x_32) ;  /* 0x000000a000017945 */ /* 0x000fd80003800200 */
[----:B------:R-:W-:Y:S05]  /*1570*/  @P0 BRA `(.L_x_33) ;  /* 0x0000000000200947 */ /* 0x000fea0003800000 */
[----:B-1----:R-:W1:Y:S01]  /*1580*/  S2R R6, SR_CgaCtaId ;  /* 0x0000000000067919 */ /* 0x002e620000008800 */
[----:B0-----:R-:W-:Y:S02]  /*1590*/  MOV R5, 0x400 ;  /* 0x0000040000057802 */ /* 0x001fe40000000f00 */
[----:B------:R-:W-:-:S04]  /*15a0*/  SHF.R.U32.HI R4, RZ, 0x1, R0 ;  /* 0x00000001ff047819 */ /* 0x000fc80000011600 */
[----:B------:R-:W-:Y:S02]  /*15b0*/  LOP3.LUT R4, R4, 0x1f0, RZ, 0xc0, !PT ;  /* 0x000001f004047812 */ /* 0x000fe400078ec0ff */
[----:B-1----:R-:W-:-:S05]  /*15c0*/  LEA R5, R6, R5, 0x18 ;  /* 0x0000000506057211 */ /* 0x002fca00078ec0ff */
[----:B------:R-:W-:-:S05]  /*15d0*/  IMAD.IADD R5, R4, 0x1, R5 ;  /* 0x0000000104057824 */ /* 0x000fca00078e0205 */
[----:B------:R0:W-:Y:S04]  /*15e0*/  STS.64 [R5+0x10], R14 ;  /* 0x0000100e05007388 */ /* 0x0001e80000000a00 */
[----:B------:R0:W-:Y:S02]  /*15f0*/  STS.64 [R5+0x8], R2 ;  /* 0x0000080205007388 */ /* 0x0001e40000000a00 */
.L_x_33:
[----:B------:R-:W-:Y:S05]  /*1600*/  BSYNC.RECONVERGENT B1 ;  /* 0x0000000000017941 */ /* 0x000fea0003800200 */
.L_x_32:
[----:B------:R-:W-:Y:S01]  /*1610*/  BAR.SYNC.DEFER_BLOCKING 0x0 ;  /* 0x0000000000007b1d */ /* 0x000fe20000010000 */
[----:B------:R-:W-:-:S13]  /*1620*/  ISETP.NE.AND P1, PT, R0, RZ, PT ;  /* 0x000000ff0000720c */ /* 0x000fda0003f25270 */
[----:B------:R-:W-:Y:S05]  /*1630*/  @P1 BRA `(.L_x_34) ;  /* 0x0000005400881947 */ /* 0x000fea0003800000 */
[----:B0-----:R-:W0:Y:S01]  /*1640*/  S2R R5, SR_CgaCtaId ;  /* 0x0000000000057919 */ /* 0x001e220000008800 */
[----:B------:R-:W-:Y:S01]  /*1650*/  MOV R0, 0x400 ;  /* 0x0000040000007802 */ /* 0x000fe20000000f00 */
[----:B------:R-:W-:Y:S03]  /*1660*/  BSSY.RECONVERGENT B1, `(.L_x_35) ;  /* 0x000001a000017945 */ /* 0x000fe60003800200 */
[----:B0-----:R-:W-:-:S05]  /*1670*/  LEA R0, R5, R0, 0x18 ;  /* 0x0000000005007211 */ /* 0x001fca00078ec0ff */
[----:B------:R-:W0:Y:S04]  /*1680*/  LDS.64 R16, [R0+0x18] ;  /* 0x0000180000107984 */ /* 0x000e280000000a00 */
[----:B-12---:R-:W1:Y:S04]  /*1690*/  LDS.128 R4, [R0+0x20] ;  /* 0x0000200000047984 */ /* 0x006e680000000c00 */
[----:B---3--:R2:W3:Y:S04]  /*16a0*/  LDS.64 R12, [R0+0x80] ;  /* 0x00008000000c7984 */ /* 0x0084e80000000a00 */
[----:B----4-:R2:W4:Y:S01]  /*16b0*/  LDS.128 R8, [R0+0x30] ;  /* 0x0000300000087984 */ /* 0x0105220000000c00 */
[----:B0-----:R-:W-:Y:S01]  /*16c0*/  DSETP.GEU.AND P0, PT, |R2|, |R16|, PT ;  /* 0x400000100200722a */ /* 0x001fe20003f0e200 */
[----:B------:R-:W-:-:S02]  /*16d0*/  IMAD.MOV.U32 R24, RZ, RZ, R16 ;  /* 0x000000ffff187224 */ /* 0x000fc400078e0010 */
[----:B------:R-:W-:Y:S02]  /*16e0*/  IMAD.MOV.U32 R25, RZ, RZ, R17 ;  /* 0x000000ffff197224 */ /* 0x000fe400078e0011 */
[----:B-1----:R-:W-:Y:S02]  /*16f0*/  IMAD.MOV.U32 R26, RZ, RZ, R4 ;  /* 0x000000ffff1a7224 */ /* 0x002fe400078e0004 */
[----:B------:R-:W-:-:S07]  /*1700*/  IMAD.MOV.U32 R27, RZ, RZ, R5 ;  /* 0x000000ffff1b7224 */ /* 0x000fce00078e0005 */
[----:B--234-:R-:W-:Y:S05]  /*1710*/  @!P0 BRA `(.L_x_36) ;  /* 0x0000000000388947 */ /* 0x01cfea0003800000 */
        /* <DEDUP_REMOVED lines=14> */
.L_x_36:
[----:B------:R-:W-:Y:S05]  /*1800*/  BSYNC.RECONVERGENT B1 ;  /* 0x0000000000017941 */ /* 0x000fea0003800200 */
.L_x_35:
[----:B------:R0:W1:Y:S01]  /*1810*/  LDS.128 R16, [R0+0x40] ;  /* 0x0000400000107984 */ /* 0x0000620000000c00 */
[----:B------:R-:W-:Y:S01]  /*1820*/  DSETP.GEU.AND P0, PT, |R24|, |R6|, PT ;  /* 0x400000061800722a */ /* 0x000fe20003f0e200 */
[----:B------:R-:W-:Y:S01]  /*1830*/  BSSY.RECONVERGENT B1, `(.L_x_37) ;  /* 0x0000015000017945 */ /* 0x000fe20003800200 */
[----:B------:R-:W-:Y:S01]  /*1840*/  IMAD.MOV.U32 R4, RZ, RZ, R6 ;  /* 0x000000ffff047224 */ /* 0x000fe200078e0006 */
[----:B------:R0:W2:Y:S01]  /*1850*/  LDS.128 R20, [R0+0x50] ;  /* 0x0000500000147984 */ /* 0x0000a20000000c00 */
        /* <DEDUP_REMOVED lines=18> */
.L_x_38:
[----:B------:R-:W-:Y:S05]  /*1980*/  BSYNC.RECONVERGENT B1 ;  /* 0x0000000000017941 */ /* 0x000fea0003800200 */
.L_x_37:
[----:B------:R-:W-:Y:S01]  /*1990*/  DSETP.GEU.AND P0, PT, |R4|, |R10|, PT ;  /* 0x4000000a0400722a */ /* 0x000fe20003f0e200 */
[----:B------:R-:W-:Y:S01]  /*19a0*/  BSSY.RECONVERGENT B1, `(.L_x_39) ;  /* 0x0000014000017945 */ /* 0x000fe20003800200 */
[----:B------:R-:W-:Y:S02]  /*19b0*/  IMAD.MOV.U32 R2, RZ, RZ, R10 ;  /* 0x000000ffff027224 */ /* 0x000fe400078e000a */
[----:B------:R-:W-:Y:S02]  /*19c0*/  IMAD.MOV.U32 R3, RZ, RZ, R11 ;  /* 0x000000ffff037224 */ /* 0x000fe400078e000b */
[----:B-1----:R-:W-:Y:S02]  /*19d0*/  IMAD.MOV.U32 R27, RZ, RZ, R16 ;  /* 0x000000ffff1b7224 */ /* 0x002fe400078e0010 */
        /* <DEDUP_REMOVED lines=16> */
.L_x_40:
[----:B------:R-:W-:Y:S05]  /*1ae0*/  BSYNC.RECONVERGENT B1 ;  /* 0x0000000000017941 */ /* 0x000fea0003800200 */
.L_x_39:
[----:B------:R0:W1:Y:S01]  /*1af0*/  LDS.128 R8, [R0+0x60] ;  /* 0x0000600000087984 */ /* 0x0000620000000c00 */
[----:B------:R-:W-:Y:S01]  /*1b00*/  DSETP.GEU.AND P0, PT, |R2|, |R18|, PT ;  /* 0x400000120200722a */ /* 0x000fe20003f0e200 */
[----:B------:R-:W-:Y:S01]  /*1b10*/  BSSY.RECONVERGENT B1, `(.L_x_41) ;  /* 0x0000015000017945 */ /* 0x000fe20003800200 */
[----:B------:R-:W-:Y:S01]  /*1b20*/  IMAD.MOV.U32 R14, RZ, RZ, R18 ;  /* 0x000000ffff0e7224 */ /* 0x000fe200078e0012 */
[----:B------:R0:W3:Y:S01]  /*1b30*/  LDS.128 R4, [R0+0x70] ;  /* 0x0000700000047984 */ /* 0x0000e20000000c00 */
[----:B------:R-:W-:Y:S02]  /*1b40*/  IMAD.MOV.U32 R15, RZ, RZ, R19 ;  /* 0x000000ffff0f7224 */ /* 0x000fe400078e0013 */
[----:B--2---:R-:W-:Y:S02]  /*1b50*/  IMAD.MOV.U32 R17, RZ, RZ, R20 ;  /* 0x000000ffff117224 */ /* 0x004fe400078e0014 */
        /* <DEDUP_REMOVED lines=16> */
.L_x_42:
[----:B------:R-:W-:Y:S05]  /*1c60*/  BSYNC.RECONVERGENT B1 ;  /* 0x0000000000017941 */ /* 0x000fea0003800200 */
.L_x_41:
        /* <DEDUP_REMOVED lines=21> */
.L_x_44:
[----:B------:R-:W-:Y:S05]  /*1dc0*/  BSYNC.RECONVERGENT B1 ;  /* 0x0000000000017941 */ /* 0x000fea0003800200 */
.L_x_43:
[----:B------:R-:W-:Y:S01]  /*1dd0*/  DSETP.GEU.AND P0, PT, |R2|, |R10|, PT ;  /* 0x4000000a0200722a */ /* 0x000fe20003f0e200 */
[----:B------:R-:W-:Y:S01]  /*1de0*/  BSSY.RECONVERGENT B1, `(.L_x_45) ;  /* 0x0000014000017945 */ /* 0x000fe20003800200 */
[----:B------:R-:W-:Y:S02]  /*1df0*/  IMAD.MOV.U32 R8, RZ, RZ, R10 ;  /* 0x000000ffff087224 */ /* 0x000fe400078e000a */
[----:B------:R-:W-:Y:S02]  /*1e00*/  IMAD.MOV.U32 R9, RZ, RZ, R11 ;  /* 0x000000ffff097224 */ /* 0x000fe400078e000b */
[----:B---3--:R-:W-:Y:S02]  /*1e10*/  IMAD.MOV.U32 R17, RZ, RZ, R4 ;  /* 0x000000ffff117224 */ /* 0x008fe400078e0004 */
        /* <DEDUP_REMOVED lines=16> */
.L_x_46:
[----:B------:R-:W-:Y:S05]  /*1f20*/  BSYNC.RECONVERGENT B1 ;  /* 0x0000000000017941 */ /* 0x000fea0003800200 */
.L_x_45:
        /* <DEDUP_REMOVED lines=19> */
[----:B------:R-:W-:Y:S01]  /*2060*/  SEL R15, R0, R13, P2 ;  /* 0x0000000d000f7207 */ /* 0x000fe20001000000 */
[----:B------:R-:W-:Y:S06]  /*2070*/  BRA `(.L_x_34) ;  /* 0x0000004800f87947 */ /* 0x000fec0003800000 */
.L_x_21:
[----:B------:R-:W2:Y:S01]  /*2080*/  S2R R4, SR_LANEID ;  /* 0x0000000000047919 */ /* 0x000ea20000000000 */
[----:B-1----:R-:W-:Y:S01]  /*2090*/  LOP3.LUT R2, R0, 0x3e0, RZ, 0xc0, !PT ;  /* 0x000003e000027812 */ /* 0x002fe200078ec0ff */
[----:B------:R-:W-:Y:S01]  /*20a0*/  BSSY.RECONVERGENT B1, `(.L_x_47) ;  /* 0x0000024000017945 */ /* 0x000fe20003800200 */
[----:B-----5:R-:W-:Y:S02]  /*20b0*/  IMAD.MOV.U32 R16, RZ, RZ, R12 ;  /* 0x000000ffff107224 */ /* 0x020fe400078e000c */
[----:B------:R-:W-:Y:S02]  /*20c0*/  IMAD.MOV.U32 R18, RZ, RZ, R13 ;  /* 0x000000ffff127224 */ /* 0x000fe400078e000d */
[----:B------:R-:W-:Y:S01]  /*20d0*/  VIADD R3, R2, 0x20 ;  /* 0x0000002002037836 */ /* 0x000fe20000000000 */
[----:B------:R-:W-:-:S04]  /*20e0*/  LOP3.LUT R2, RZ, R2, RZ, 0x33, !PT ;  /* 0x00000002ff027212 */ /* 0x000fc800078e33ff */
[----:B------:R-:W-:Y:S01]  /*20f0*/  ISETP.GT.AND P0, PT, R3, UR6, PT ;  /* 0x0000000603007c0c */ /* 0x000fe2000bf04270 */
[----:B------:R-:W-:Y:S02]  /*2100*/  VIADD R2, R2, UR6 ;  /* 0x0000000602027c36 */ /* 0x000fe40008000000 */
[----:B------:R-:W-:-:S03]  /*2110*/  IMAD.MOV.U32 R3, RZ, RZ, R15 ;  /* 0x000000ffff037224 */ /* 0x000fc600078e000f */
[----:B------:R-:W-:Y:S01]  /*2120*/  SEL R5, R2, 0x1f, P0 ;  /* 0x0000001f02057807 */ /* 0x000fe20000000000 */
[----:B------:R-:W-:-:S04]  /*2130*/  IMAD.MOV.U32 R2, RZ, RZ, R14 ;  /* 0x000000ffff027224 */ /* 0x000fc800078e000e */
[----:B------:R1:W3:Y:S04]  /*2140*/  SHFL.DOWN PT, R6, R14, 0x1, R5 ;  /* 0x082000000e067989 */ /* 0x0002e800000e0005 */
[----:B------:R1:W4:Y:S04]  /*2150*/  SHFL.DOWN PT, R7, R15, 0x1, R5 ;  /* 0x082000000f077989 */ /* 0x00032800000e0005 */
[----:B0-----:R1:W0:Y:S01]  /*2160*/  SHFL.DOWN PT, R9, R12, 0x1, R5 ;  /* 0x082000000c097989 */ /* 0x00122200000e0005 */
[----:B--2---:R-:W-:-:S03]  /*2170*/  ISETP.GE.AND P0, PT, R4, R5, PT ;  /* 0x000000050400720c */ /* 0x004fc60003f06270 */
[----:B------:R1:W2:Y:S10]  /*2180*/  SHFL.DOWN PT, R11, R13, 0x1, R5 ;  /* 0x082000000d0b7989 */ /* 0x0002b400000e0005 */
[----:B-1----:R-:W-:Y:S05]  /*2190*/  @P0 BRA `(.L_x_48) ;  /* 0x0000000000500947 */ /* 0x002fea0003800000 */
[----:B---34-:R-:W-:Y:S01]  /*21a0*/  DSETP.GEU.AND P0, PT, |R14|, |R6|, PT ;  /* 0x400000060e00722a */ /* 0x018fe20003f0e200 */
[----:B0-----:R-:W-:Y:S02]  /*21b0*/  IMAD.MOV.U32 R16, RZ, RZ, R9 ;  /* 0x000000ffff107224 */ /* 0x001fe400078e0009 */
[----:B--2---:R-:W-:Y:S02]  /*21c0*/  IMAD.MOV.U32 R18, RZ, RZ, R11 ;  /* 0x000000ffff127224 */ /* 0x004fe400078e000b */
        /* <DEDUP_REMOVED lines=17> */
.L_x_48:
[----:B------:R-:W-:Y:S05]  /*22e0*/  BSYNC.RECONVERGENT B1 ;  /* 0x0000000000017941 */ /* 0x000fea0003800200 */
.L_x_47:
[----:B---3--:R-:W-:Y:S01]  /*22f0*/  VIADD R6, R4, 0x2 ;  /* 0x0000000204067836 */ /* 0x008fe20000000000 */
[----:B------:R1:W3:Y:S01]  /*2300*/  SHFL.DOWN PT, R8, R2, 0x2, R5 ;  /* 0x0840000002087989 */ /* 0x0002e200000e0005 */
[----:B------:R-:W-:Y:S01]  /*2310*/  BSSY.RECONVERGENT B1, `(.L_x_49) ;  /* 0x000001e000017945 */ /* 0x000fe20003800200 */
[----:B------:R-:W-:Y:S02]  /*2320*/  IMAD.MOV.U32 R10, RZ, RZ, R16 ;  /* 0x000000ffff0a7224 */ /* 0x000fe400078e0010 */
[----:B------:R-:W-:Y:S01]  /*2330*/  ISETP.GT.AND P0, PT, R6, R5, PT ;  /* 0x000000050600720c */ /* 0x000fe20003f04270 */
[----:B0-----:R1:W0:Y:S01]  /*2340*/  SHFL.DOWN PT, R9, R3, 0x2, R5 ;  /* 0x0840000003097989 */ /* 0x00122200000e0005 */
[----:B------:R-:W-:Y:S02]  /*2350*/  IMAD.MOV.U32 R12, RZ, RZ, R18 ;  /* 0x000000ffff0c7224 */ /* 0x000fe400078e0012 */
[----:B------:R-:W-:Y:S01]  /*2360*/  IMAD.MOV.U32 R6, RZ, RZ, R2 ;  /* 0x000000ffff067224 */ /* 0x000fe200078e0002 */
[----:B--2---:R1:W2:Y:S01]  /*2370*/  SHFL.DOWN PT, R11, R16, 0x2, R5 ;  /* 0x08400000100b7989 */ /* 0x0042a200000e0005 */
[----:B----4-:R-:W-:-:S03]  /*2380*/  IMAD.MOV.U32 R7, RZ, RZ, R3 ;  /* 0x000000ffff077224 */ /* 0x010fc600078e0003 */
[----:B------:R1:W4:Y:S04]  /*2390*/  SHFL.DOWN PT, R13, R18, 0x2, R5 ;  /* 0x08400000120d7989 */ /* 0x00032800000e0005 */
[----:B------:R-:W-:Y:S05]  /*23a0*/  @P0 BRA `(.L_x_50) ;  /* 0x0000000000500947 */ /* 0x000fea0003800000 */
[----:B0--3--:R-:W-:Y:S01]  /*23b0*/  DSETP.GEU.AND P0, PT, |R2|, |R8|, PT ;  /* 0x400000080200722a */ /* 0x009fe20003f0e200 */
[----:B--2---:R-:W-:Y:S02]  /*23c0*/  IMAD.MOV.U32 R10, RZ, RZ, R11 ;  /* 0x000000ffff0a7224 */ /* 0x004fe400078e000b */
        /* <DEDUP_REMOVED lines=18> */
.L_x_50:
[----:B------:R-:W-:Y:S05]  /*24f0*/  BSYNC.RECONVERGENT B1 ;  /* 0x0000000000017941 */ /* 0x000fea0003800200 */
.L_x_49:
[----:B-1----:R-:W-:Y:S01]  /*2500*/  VIADD R2, R4, 0x4 ;  /* 0x0000000404027836 */ /* 0x002fe20000000000 */
[----:B---3--:R1:W3:Y:S01]  /*2510*/  SHFL.DOWN PT, R8, R6, 0x4, R5 ;  /* 0x0880000006087989 */ /* 0x0082e200000e0005 */
[----:B------:R-:W-:Y:S01]  /*2520*/  BSSY.RECONVERGENT B1, `(.L_x_51) ;  /* 0x000001e000017945 */ /* 0x000fe20003800200 */
[----:B------:R-:W-:Y:S02]  /*2530*/  IMAD.MOV.U32 R14, RZ, RZ, R10 ;  /* 0x000000ffff0e7224 */ /* 0x000fe400078e000a */
[----:B------:R-:W-:Y:S01]  /*2540*/  ISETP.GT.AND P0, PT, R2, R5, PT ;  /* 0x000000050200720c */ /* 0x000fe20003f04270 */
[----:B0-----:R1:W0:Y:S01]  /*2550*/  SHFL.DOWN PT, R9, R7, 0x4, R5 ;  /* 0x0880000007097989 */ /* 0x00122200000e0005 */
[----:B------:R-:W-:Y:S02]  /*2560*/  IMAD.MOV.U32 R16, RZ, RZ, R12 ;  /* 0x000000ffff107224 */ /* 0x000fe400078e000c */
[----:B------:R-:W-:Y:S01]  /*2570*/  IMAD.MOV.U32 R2, RZ, RZ, R6 ;  /* 0x000000ffff027224 */ /* 0x000fe200078e0006 */
[----:B--2---:R1:W2:Y:S01]  /*2580*/  SHFL.DOWN PT, R11, R10, 0x4, R5 ;  /* 0x088000000a0b7989 */ /* 0x0042a200000e0005 */
[----:B------:R-:W-:-:S03]  /*2590*/  IMAD.MOV.U32 R3, RZ, RZ, R7 ;  /* 0x000000ffff037224 */ /* 0x000fc600078e0007 */
[----:B----4-:R1:W4:Y:S04]  /*25a0*/  SHFL.DOWN PT, R13, R12, 0x4, R5 ;  /* 0x088000000c0d7989 */ /* 0x01032800000e0005 */
        /* <DEDUP_REMOVED lines=21> */
.L_x_52:
[----:B------:R-:W-:Y:S05]  /*2700*/  BSYNC.RECONVERGENT B1 ;  /* 0x0000000000017941 */ /* 0x000fea0003800200 */
.L_x_51:
        /* <DEDUP_REMOVED lines=32> */
.L_x_54:
[----:B------:R-:W-:Y:S05]  /*2910*/  BSYNC.RECONVERGENT B1 ;  /* 0x0000000000017941 */ /* 0x000fea0003800200 */
.L_x_53:
        /* <DEDUP_REMOVED lines=32> */
.L_x_56:
[----:B------:R-:W-:Y:S05]  /*2b20*/  BSYNC.RECONVERGENT B1 ;  /* 0x0000000000017941 */ /* 0x000fea0003800200 */
.L_x_55:
[----:B------:R-:W-:Y:S01]  /*2b30*/  ISETP.NE.AND P0, PT, R4, RZ, PT ;  /* 0x000000ff0400720c */ /* 0x000fe20003f05270 */
[----:B------:R-:W-:-:S12]  /*2b40*/  BSSY.RECONVERGENT B1, `(.L_x_57) ;  /* 0x000000a000017945 */ /* 0x000fd80003800200 */
[----:B------:R-:W-:Y:S05]  /*2b50*/  @P0 BRA `(.L_x_58) ;  /* 0x0000000000200947 */ /* 0x000fea0003800000 */
[----:B-1----:R-:W1:Y:S01]  /*2b60*/  S2R R6, SR_CgaCtaId ;  /* 0x0000000000067919 */ /* 0x002e620000008800 */
[----:B------:R-:W-:Y:S02]  /*2b70*/  MOV R5, 0x400 ;  /* 0x0000040000057802 */ /* 0x000fe40000000f00 */
[----:B------:R-:W-:-:S04]  /*2b80*/  SHF.R.U32.HI R4, RZ, 0x1, R0 ;  /* 0x00000001ff047819 */ /* 0x000fc80000011600 */
[----:B------:R-:W-:Y:S02]  /*2b90*/  LOP3.LUT R4, R4, 0x1f0, RZ, 0xc0, !PT ;  /* 0x000001f004047812 */ /* 0x000fe400078ec0ff */
[----:B-1----:R-:W-:-:S05]  /*2ba0*/  LEA R5, R6, R5, 0x18 ;  /* 0x0000000506057211 */ /* 0x002fca00078ec0ff */
[----:B------:R-:W-:-:S05]  /*2bb0*/  IMAD.IADD R5, R4, 0x1, R5 ;  /* 0x0000000104057824 */ /* 0x000fca00078e0205 */
[----:B------:R1:W-:Y:S04]  /*2bc0*/  STS.64 [R5+0x10], R14 ;  /* 0x0000100e05007388 */ /* 0x0003e80000000a00 */
[----:B------:R1:W-:Y:S02]  /*2bd0*/  STS.64 [R5+0x8], R2 ;  /* 0x0000080205007388 */ /* 0x0003e40000000a00 */
.L_x_58:
[----:B------:R-:W-:Y:S05]  /*2be0*/  BSYNC.RECONVERGENT B1 ;  /* 0x0000000000017941 */ /* 0x000fea0003800200 */
.L_x_57:
[----:B------:R-:W-:Y:S01]  /*2bf0*/  BAR.SYNC.DEFER_BLOCKING 0x0 ;  /* 0x0000000000007b1d */ /* 0x000fe20000010000 */
[----:B------:R-:W-:-:S13]  /*2c00*/  ISETP.NE.AND P1, PT, R0, RZ, PT ;  /* 0x000000ff0000720c */ /* 0x000fda0003f25270 */
[----:B------:R-:W-:Y:S05]  /*2c10*/  @P1 BRA `(.L_x_34) ;  /* 0x0000004000101947 */ /* 0x000fea0003800000 */
[----:B------:R-:W-:Y:S01]  /*2c20*/  UISETP.GE.AND UP0, UPT, UR6, 0x21, UPT ;  /* 0x000000210600788c */ /* 0x000fe2000bf06270 */
[----:B--2---:R-:W-:Y:S02]  /*2c30*/  IMAD.MOV.U32 R11, RZ, RZ, R14 ;  /* 0x000000ffff0b7224 */ /* 0x004fe400078e000e */
[----:B---3--:R-:W-:Y:S02]  /*2c40*/  IMAD.MOV.U32 R8, RZ, RZ, R15 ;  /* 0x000000ffff087224 */ /* 0x008fe400078e000f */
[----:B------:R-:W-:Y:S02]  /*2c50*/  IMAD.MOV.U32 R4, RZ, RZ, R2 ;  /* 0x000000ffff047224 */ /* 0x000fe400078e0002 */
[----:B-1----:R-:W-:Y:S02]  /*2c60*/  IMAD.MOV.U32 R5, RZ, RZ, R3 ;  /* 0x000000ffff057224 */ /* 0x002fe400078e0003 */
[----:B------:R-:W-:Y:S05]  /*2c70*/  BRA.U !UP0, `(.L_x_59) ;  /* 0x00000001086c7547 */ /* 0x000fea000b800000 */
[----:B------:R-:W1:Y:S01]  /*2c80*/  S2UR UR5, SR_CgaCtaId ;  /* 0x00000000000579c3 */ /* 0x000e620000008800 */
[----:B------:R-:W-:Y:S01]  /*2c90*/  UMOV UR4, 0x400 ;  /* 0x0000040000047882 */ /* 0x000fe20000000000 */
[----:B------:R-:W-:Y:S01]  /*2ca0*/  BSSY.RECONVERGENT B1, `(.L_x_59) ;  /* 0x0000018000017945 */ /* 0x000fe20003800200 */
[----:B-1----:R-:W-:-:S09]  /*2cb0*/  ULEA UR4, UR5, UR4, 0x18 ;  /* 0x0000000405047291 */ /* 0x002fd2000f8ec0ff */
[----:B------:R-:W1:Y:S04]  /*2cc0*/  LDS.64 R6, [UR4+0x18] ;  /* 0x00001804ff067984 */ /* 0x000e680008000a00 */
[----:B----4-:R-:W2:Y:S01]  /*2cd0*/  LDS.64 R12, [UR4+0x20] ;  /* 0x00002004ff0c7984 */ /* 0x010ea20008000a00 */
[----:B-1----:R-:W-:Y:S01]  /*2ce0*/  DSETP.GEU.AND P0, PT, |R2|, |R6|, PT ;  /* 0x400000060200722a */ /* 0x002fe20003f0e200 */
[----:B------:R-:W-:Y:S02]  /*2cf0*/  IMAD.MOV.U32 R4, RZ, RZ, R6 ;  /* 0x000000ffff047224 */ /* 0x000fe400078e0006 */
[----:B------:R-:W-:Y:S02]  /*2d00*/  IMAD.MOV.U32 R5, RZ, RZ, R7 ;  /* 0x000000ffff057224 */ /* 0x000fe400078e0007 */
[----:B--2---:R-:W-:-:S02]  /*2d10*/  IMAD.MOV.U32 R11, RZ, RZ, R12 ;  /* 0x000000ffff0b7224 */ /* 0x004fc400078e000c */
        /* <DEDUP_REMOVED lines=16> */
.L_x_60:
[----:B------:R-:W-:Y:S05]  /*2e20*/  BSYNC.RECONVERGENT B1 ;  /* 0x0000000000017941 */ /* 0x000fea0003800200 */
.L_x_59:
[----:B------:R-:W-:Y:S01]  /*2e30*/  UISETP.GE.AND UP0, UPT, UR6, 0x41, UPT ;  /* 0x000000410600788c */ /* 0x000fe2000bf06270 */
[----:B0-----:R-:W-:Y:S02]  /*2e40*/  IMAD.MOV.U32 R9, RZ, RZ, R11 ;  /* 0x000000ffff097224 */ /* 0x001fe400078e000b */
[----:B------:R-:W-:Y:S02]  /*2e50*/  IMAD.MOV.U32 R0, RZ, RZ, R8 ;  /* 0x000000ffff007224 */ /* 0x000fe400078e0008 */
[----:B------:R-:W-:Y:S02]  /*2e60*/  IMAD.MOV.U32 R2, RZ, RZ, R4 ;  /* 0x000000ffff027224 */ /* 0x000fe400078e0004 */
[----:B------:R-:W-:Y:S02]  /*2e70*/  IMAD.MOV.U32 R3, RZ, RZ, R5 ;  /* 0x000000ffff037224 */ /* 0x000fe400078e0005 */
[----:B------:R-:W-:Y:S05]  /*2e80*/  BRA.U !UP0, `(.L_x_61) ;  /* 0x00000001086c7547 */ /* 0x000fea000b800000 */
[----:B------:R-:W0:Y:S01]  /*2e90*/  S2UR UR5, SR_CgaCtaId ;  /* 0x00000000000579c3 */ /* 0x000e220000008800 */
[----:B------:R-:W-:Y:S01]  /*2ea0*/  UMOV UR4, 0x400 ;  /* 0x0000040000047882 */ /* 0x000fe20000000000 */
[----:B------:R-:W-:Y:S01]  /*2eb0*/  BSSY.RECONVERGENT B1, `(.L_x_61) ;  /* 0x0000018000017945 */ /* 0x000fe20003800200 */
[----:B0-----:R-:W-:-:S09]  /*2ec0*/  ULEA UR4, UR5, UR4, 0x18 ;  /* 0x0000000405047291 */ /* 0x001fd2000f8ec0ff */
[----:B------:R-:W0:Y:S04]  /*2ed0*/  LDS.64 R6, [UR4+0x28] ;  /* 0x00002804ff067984 */ /* 0x000e280008000a00 */
[----:B----4-:R-:W1:Y:S01]  /*2ee0*/  LDS.64 R12, [UR4+0x30] ;  /* 0x00003004ff0c7984 */ /* 0x010e620008000a00 */
[----:B0-----:R-:W-:Y:S01]  /*2ef0*/  DSETP.GEU.AND P0, PT, |R4|, |R6|, PT ;  /* 0x400000060400722a */ /* 0x001fe20003f0e200 */
[----:B------:R-:W-:Y:S02]  /*2f00*/  IMAD.MOV.U32 R2, RZ, RZ, R6 ;  /* 0x000000ffff027224 */ /* 0x000fe400078e0006 */
[----:B------:R-:W-:Y:S02]  /*2f10*/  IMAD.MOV.U32 R3, RZ, RZ, R7 ;  /* 0x000000ffff037224 */ /* 0x000fe400078e0007 */
[----:B-1----:R-:W-:-:S02]  /*2f20*/  IMAD.MOV.U32 R9, RZ, RZ, R12 ;  /* 0x000000ffff097224 */ /* 0x002fc400078e000c */
        /* <DEDUP_REMOVED lines=16> */
.L_x_62:
[----:B------:R-:W-:Y:S05]  /*3030*/  BSYNC.RECONVERGENT B1 ;  /* 0x0000000000017941 */ /* 0x000fea0003800200 */
.L_x_61:
[----:B------:R-:W-:Y:S01]  /*3040*/  UISETP.GE.AND UP0, UPT, UR6, 0x61, UPT ;  /* 0x000000610600788c */ /* 0x000fe2000bf06270 */
[----:B------:R-:W-:Y:S02]  /*3050*/  IMAD.MOV.U32 R11, RZ, RZ, R9 ;  /* 0x000000ffff0b7224 */ /* 0x000fe400078e0009 */
        /* <DEDUP_REMOVED lines=30> */
.L_x_64:
[----:B------:R-:W-:Y:S05]  /*3240*/  BSYNC.RECONVERGENT B1 ;  /* 0x0000000000017941 */ /* 0x000fea0003800200 */
.L_x_63:
        /* <DEDUP_REMOVED lines=32> */
.L_x_66:
[----:B------:R-:W-:Y:S05]  /*3450*/  BSYNC.RECONVERGENT B1 ;  /* 0x0000000000017941 */ /* 0x000fea0003800200 */
.L_x_65:
        /* <DEDUP_REMOVED lines=32> */
.L_x_68:
[----:B------:R-:W-:Y:S05]  /*3660*/  BSYNC.RECONVERGENT B1 ;  /* 0x0000000000017941 */ /* 0x000fea0003800200 */
.L_x_67:
        /* <DEDUP_REMOVED lines=32> */
.L_x_70:
[----:B------:R-:W-:Y:S05]  /*3870*/  BSYNC.RECONVERGENT B1 ;  /* 0x0000000000017941 */ /* 0x000fea0003800200 */
.L_x_69:
[----:B------:R-:W-:Y:S01]  /*3880*/  UISETP.GE.AND UP0, UPT, UR6, 0xe1, UPT ;  /* 0x000000e10600788c */ /* 0x000fe2000bf06270 */
[----:B------:R-:W-:Y:S02]  /*3890*/  IMAD.MOV.U32 R14, RZ, RZ, R9 ;  /* 0x000000ffff0e7224 */ /* 0x000fe400078e0009 */
[----:B------:R-:W-:Y:S02]  /*38a0*/  IMAD.MOV.U32 R15, RZ, RZ, R0 ;  /* 0x000000ffff0f7224 */ /* 0x000fe400078e0000 */
[----:B------:R-:W-:Y:S02]  /*38b0*/  IMAD.MOV.U32 R2, RZ, RZ, R6 ;  /* 0x000000ffff027224 */ /* 0x000fe400078e0006 */
[----:B------:R-:W-:Y:S02]  /*38c0*/  IMAD.MOV.U32 R3, RZ, RZ, R7 ;  /* 0x000000ffff037224 */ /* 0x000fe400078e0007 */
[----:B------:R-:W-:Y:S05]  /*38d0*/  BRA.U !UP0, `(.L_x_34) ;  /* 0x0000003108e07547 */ /* 0x000fea000b800000 */
[----:B------:R-:W0:Y:S01]  /*38e0*/  S2UR UR5, SR_CgaCtaId ;  /* 0x00000000000579c3 */ /* 0x000e220000008800 */
[----:B------:R-:W-:Y:S02]  /*38f0*/  UMOV UR4, 0x400 ;  /* 0x0000040000047882 */ /* 0x000fe40000000000 */
[----:B0-----:R-:W-:-:S09]  /*3900*/  ULEA UR4, UR5, UR4, 0x18 ;  /* 0x0000000405047291 */ /* 0x001fd2000f8ec0ff */
[----:B------:R-:W0:Y:S04]  /*3910*/  LDS.64 R4, [UR4+0x78] ;  /* 0x00007804ff047984 */ /* 0x000e280008000a00 */
[----:B------:R-:W1:Y:S01]  /*3920*/  LDS.64 R10, [UR4+0x80] ;  /* 0x00008004ff0a7984 */ /* 0x000e620008000a00 */
        /* <DEDUP_REMOVED lines=21> */
.L_x_2:
[----:B------:R-:W1:Y:S01]  /*3a80*/  S2R R0, SR_TID.X ;  /* 0x0000000000007919 */ /* 0x000e620000002100 */
[----:B------:R-:W1:Y:S02]  /*3a90*/  LDC.64 R2, c[0x0][0x380] ;  /* 0x0000e000ff027b82 */ /* 0x000e640000000a00 */
[----:B-1----:R-:W-:-:S05]  /*3aa0*/  IMAD.WIDE.U32 R18, R0, 0x10, R2 ;  /* 0x0000001000127825 */ /* 0x002fca00078e0002 */
[----:B0-----:R-:W2:Y:S04]  /*3ab0*/  LDG.E.64.CONSTANT R20, desc[UR10][R18.64] ;  /* 0x0000000a12147981 */ /* 0x001ea8000c1e9b00 */
[----:B------:R-:W2:Y:S04]  /*3ac0*/  LDG.E.64.CONSTANT R14, desc[UR10][R18.64+0x1000] ;  /* 0x0010000a120e7981 */ /* 0x000ea8000c1e9b00 */
[----:B------:R-:W3:Y:S04]  /*3ad0*/  LDG.E.64.CONSTANT R12, desc[UR10][R18.64+0x8] ;  /* 0x0000080a120c7981 */ /* 0x000ee8000c1e9b00 */
[----:B------:R-:W3:Y:S04]  /*3ae0*/  LDG.E.64.CONSTANT R10, desc[UR10][R18.64+0x1008] ;  /* 0x0010080a120a7981 */ /* 0x000ee8000c1e9b00 */
[----:B------:R-:W4:Y:S04]  /*3af0*/  LDG.E.64.CONSTANT R8, desc[UR10][R18.64+0x2000] ;  /* 0x0020000a12087981 */ /* 0x000f28000c1e9b00 */
[----:B------:R-:W5:Y:S04]  /*3b00*/  LDG.E.64.CONSTANT R6, desc[UR10][R18.64+0x2008] ;  /* 0x0020080a12067981 */ /* 0x000f68000c1e9b00 */
[----:B------:R-:W5:Y:S04]  /*3b10*/  LDG.E.64.CONSTANT R4, desc[UR10][R18.64+0x3000] ;  /* 0x0030000a12047981 */ /* 0x000f68000c1e9b00 */
[----:B------:R-:W5:Y:S04]  /*3b20*/  LDG.E.64.CONSTANT R2, desc[UR10][R18.64+0x3008] ;  /* 0x0030080a12027981 */ /* 0x000f68000c1e9b00 */
[----:B------:R-:W5:Y:S04]  /*3b30*/  LDG.E.64.CONSTANT R16, desc[UR10][R18.64+0x4000] ;  /* 0x0040000a12107981 */ /* 0x000f68000c1e9b00 */
[----:B------:R-:W5:Y:S01]  /*3b40*/  LDG.E.64.CONSTANT R22, desc[UR10][R18.64+0x4008] ;  /* 0x0040080a12167981 */ /* 0x000f62000c1e9b00 */
[----:B------:R-:W-:Y:S01]  /*3b50*/  UISETP.GE.U32.AND UP0, UPT, UR8, 0xa00, UPT ;  /* 0x00000a000800788c */ /* 0x000fe2000bf06070 */
[----:B--2---:R-:W-:-:S14]  /*3b60*/  DSETP.GEU.AND P2, PT, |R20|, |R14|, PT ;  /* 0x4000000e1400722a */ /* 0x004fdc0003f4e200 */
[----:B---3--:R-:W-:-:S04]  /*3b70*/  @P2 ISETP.GE.U32.AND P0, PT, R12, R10, PT ;  /* 0x0000000a0c00220c */ /* 0x008fc80003f06070 */
[----:B------:R-:W-:-:S13]  /*3b80*/  @P2 ISETP.GE.AND.EX P0, PT, R13, R11, PT, P0 ;  /* 0x0000000b0d00220c */ /* 0x000fda0003f06300 */
[----:B------:R-:W-:-:S06]  /*3b90*/  @P2 DSETP.LT.OR P0, PT, |R14|, |R20|, !P0 ;  /* 0x400000140e00222a */ /* 0x000fcc0004701600 */
[----:B------:R-:W-:Y:S02]  /*3ba0*/  @P2 FSEL R20, R20, R14, P0 ;  /* 0x0000000e14142208 */ /* 0x000fe40000000000 */
[----:B------:R-:W-:Y:S02]  /*3bb0*/  @P2 FSEL R21, R21, R15, P0 ;  /* 0x0000000f15152208 */ /* 0x000fe40000000000 */
[----:B------:R-:W-:Y:S01]  /*3bc0*/  @P2 SEL R10, R12, R10, P0 ;  /* 0x0000000a0c0a2207 */ /* 0x000fe20000000000 */
[----:B------:R-:W-:Y:S01]  /*3bd0*/  @P2 IMAD.MOV.U32 R14, RZ, RZ, R20 ;  /* 0x000000ffff0e2224 */ /* 0x000fe200078e0014 */
[----:B------:R-:W-:Y:S01]  /*3be0*/  @P2 SEL R11, R13, R11, P0 ;  /* 0x0000000b0d0b2207 */ /* 0x000fe20000000000 */
[----:B------:R-:W-:-:S06]  /*3bf0*/  @P2 IMAD.MOV.U32 R15, RZ, RZ, R21 ;  /* 0x000000ffff0f2224 */ /* 0x000fcc00078e0015 */
[----:B----4-:R-:W-:-:S14]  /*3c00*/  DSETP.GEU.AND P1, PT, |R14|, |R8|, PT ;  /* 0x400000080e00722a */ /* 0x010fdc0003f2e200 */
[----:B-----5:R-:W-:-:S04]  /*3c10*/  @P1 ISETP.GE.U32.AND P0, PT, R10, R6, PT ;  /* 0x000000060a00120c */ /* 0x020fc80003f06070 */
        /* <DEDUP_REMOVED lines=8> */
[----:B------:R-:W-:-:S14]  /*3ca0*/  DSETP.GEU.AND P2, PT, |R8|, |R4|, PT ;  /* 0x400000040800722a */ /* 0x000fdc0003f4e200 */
[----:B------:R-:W-:-:S04]  /*3cb0*/  @P2 ISETP.GE.U32.AND P0, PT, R6, R2, PT ;  /* 0x000000020600220c */ /* 0x000fc80003f06070 */
        /* <DEDUP_REMOVED lines=15> */
[----:B------:R-:W-:Y:S01]  /*3db0*/  IMAD.MOV.U32 R2, RZ, RZ, RZ ;  /* 0x000000ffff027224 */ /* 0x000fe200078e00ff */
[----:B------:R-:W-:Y:S01]  /*3dc0*/  @P1 SEL R23, R3, R23, P0 ;  /* 0x0000001703171207 */ /* 0x000fe20000000000 */
[----:B------:R-:W-:Y:S02]  /*3dd0*/  IMAD.MOV.U32 R3, RZ, RZ, 0x500 ;  /* 0x00000500ff037424 */ /* 0x000fe400078e00ff */
[----:B------:R-:W-:Y:S02]  /*3de0*/  @P1 IMAD.MOV.U32 R16, RZ, RZ, R4 ;  /* 0x000000ffff101224 */ /* 0x000fe400078e0004 */
[----:B------:R-:W-:Y:S01]  /*3df0*/  @P1 IMAD.MOV.U32 R17, RZ, RZ, R5 ;  /* 0x000000ffff111224 */ /* 0x000fe200078e0005 */
[----:B------:R-:W-:Y:S06]  /*3e00*/  BRA.U !UP0, `(.L_x_71) ;  /* 0x0000000d08987547 */ /* 0x000fec000b800000 */
[----:B------:R-:W-:Y:S01]  /*3e10*/  UIADD3 UR9, UP0, UPT, UR8, -0xa00, URZ ;  /* 0xfffff60008097890 */ /* 0x000fe2000ff1e0ff */
[----:B------:R-:W-:Y:S02]  /*3e20*/  IMAD.MOV.U32 R3, RZ, RZ, 0x500 ;  /* 0x00000500ff037424 */ /* 0x000fe400078e00ff */
[----:B------:R-:W-:Y:S01]  /*3e30*/  IMAD.MOV.U32 R2, RZ, RZ, RZ ;  /* 0x000000ffff027224 */ /* 0x000fe200078e00ff */
[----:B------:R-:W-:Y:S02]  /*3e40*/  ULEA.HI.X.SX32 UR8, UR8, 0xffffffff, 0x1, UP0 ;  /* 0xffffffff08087891 */ /* 0x000fe400080f0eff */
[----:B------:R-:W-:Y:S02]  /*3e50*/  UIMAD.WIDE.U32 UR12, UR9, -0x33333333, URZ ;  /* 0xcccccccd090c78a5 */ /* 0x000fe4000f8e00ff */
[----:B------:R-:W-:Y:S02]  /*3e60*/  UIMAD.WIDE.U32 UR4, UR8, -0x33333333, URZ ;  /* 0xcccccccd080478a5 */ /* 0x000fe4000f8e00ff */
[----:B------:R-:W-:-:S02]  /*3e70*/  UISETP.GE.U32.AND UP1, UPT, UR9, 0x500, UPT ;  /* 0x000005000900788c */ /* 0x000fc4000bf26070 */
[----:B------:R-:W-:Y:S02]  /*3e80*/  UIMAD.WIDE.U32 UR4, UP0, UR9, -0x33333334, UR4 ;  /* 0xcccccccc090478a5 */ /* 0x000fe4000f800004 */
[----:B------:R-:W-:Y:S02]  /*3e90*/  UISETP.GE.U32.AND.EX UP1, UPT, UR8, URZ, UPT, UP1 ;  /* 0x000000ff0800728c */ /* 0x000fe4000bf26110 */
[----:B------:R-:W-:Y:S02]  /*3ea0*/  UIADD3.X UR7, UPT, UPT, URZ, URZ, URZ, UP0, !UPT ;  /* 0x000000ffff077290 */ /* 0x000fe400087fe4ff */
[----:B------:R-:W-:Y:S01]  /*3eb0*/  UIADD3 URZ, UP0, UPT, UR13, UR4, URZ ;  /* 0x000000040dff7290 */ /* 0x000fe2000ff1e0ff */
[----:B------:R-:W-:-:S03]  /*3ec0*/  UMOV UR6, UR5 ;  /* 0x0000000500067c82 */ /* 0x000fc60008000000 */
[----:B------:R-:W-:-:S04]  /*3ed0*/  UIMAD.WIDE.U32.X UR4, UR8, -0x33333334, UR6, UP0 ;  /* 0xcccccccc080478a5 */ /* 0x000fc800080e0406 */
[----:B------:R-:W-:-:S04]  /*3ee0*/  USHF.R.U64 UR6, UR4, 0xa, UR5 ;  /* 0x0000000a04067899 */ /* 0x000fc80008001205 */
[----:B------:R-:W-:-:S04]  /*3ef0*/  ULOP3.LUT UR7, UR6, 0x1, URZ, 0xc0, !UPT ;  /* 0x0000000106077892 */ /* 0x000fc8000f8ec0ff */
[----:B------:R-:W-:-:S04]  /*3f00*/  UISETP.NE.U32.AND UP0, UPT, UR7, 0x1, UPT ;  /* 0x000000010700788c */ /* 0x000fc8000bf05070 */
[----:B------:R-:W-:Y:S01]  /*3f10*/  UISETP.NE.U32.AND.EX UP0, UPT, URZ, URZ, UPT, UP0 ;  /* 0x000000ffff00728c */ /* 0x000fe2000bf05100 */
[----:B------:R-:W-:Y:S10]  /*3f20*/  BRA.U !UP1, `(.L_x_72) ;  /* 0x00000009093c7547 */ /* 0x000ff4000b800000 */
[----:B------:R-:W0:Y:S01]  /*3f30*/  LDCU.64 UR8, c[0x0][0x380] ;  /* 0x00007000ff0877ac */ /* 0x000e220008000a00 */
[----:B------:R-:W-:Y:S02]  /*3f40*/  IMAD.MOV.U32 R3, RZ, RZ, 0x500 ;  /* 0x00000500ff037424 */ /* 0x000fe400078e00ff */
[----:B------:R-:W-:Y:S01]  /*3f50*/  IMAD.MOV.U32 R2, RZ, RZ, RZ ;  /* 0x000000ffff027224 */ /* 0x000fe200078e00ff */
[----:B------:R-:W-:-:S04]  /*3f60*/  UIADD3 UR4, UP1, UPT, UR6, 0x1, URZ ;  /* 0x0000000106047890 */ /* 0x000fc8000ff3e0ff */
[----:B------:R-:W-:Y:S02]  /*3f70*/  ULEA.HI.X UR5, UR5, URZ, URZ, 0x16, UP1 ;  /* 0x000000ff05057291 */ /* 0x000fe400088fb4ff */
[----:B------:R-:W-:Y:S02]  /*3f80*/  ULOP3.LUT UR4, UR4, 0xfffffffe, URZ, 0xc0, !UPT ;  /* 0xfffffffe04047892 */ /* 0x000fe4000f8ec0ff */
[----:B------:R-:W-:Y:S01]  /*3f90*/  ULOP3.LUT UR5, UR5, 0x7fffff, URZ, 0xc0, !UPT ;  /* 0x007fffff05057892 */ /* 0x000fe2000f8ec0ff */
[----:B0-----:R-:W-:-:S04]  /*3fa0*/  LEA R6, P0, R0, UR8, 0x4 ;  /* 0x0000000800067c11 */ /* 0x001fc8000f8020ff */
[----:B------:R-:W-:Y:S02]  /*3fb0*/  IADD3 R6, P1, PT, R6, 0xe008, RZ ;  /* 0x0000e00806067810 */ /* 0x000fe40007f3e0ff */
[----:B------:R-:W-:-:S05]  /*3fc0*/  LEA.HI.X R5, R0, UR9, RZ, 0x4, P0 ;  /* 0x0000000900057c11 */ /* 0x000fca00080f24ff */
[----:B------:R-:W-:-:S07]  /*3fd0*/  IMAD.X R5, RZ, RZ, R5, P1 ;  /* 0x000000ffff057224 */ /* 0x000fce00008e0605 */
.L_x_73:
[----:B------:R-:W-:-:S05]  /*3fe0*/  IMAD.MOV.U32 R4, RZ, RZ, R6 ;  /* 0x000000ffff047224 */ /* 0x000fca00078e0006 */
[----:B------:R-:W2:Y:S04]  /*3ff0*/  LDG.E.64.CONSTANT R12, desc[UR10][R4.64+-0x9008] ;  /* 0xff6ff80a040c7981 */ /* 0x000ea8000c1e9b00 */
[----:B------:R-:W3:Y:S04]  /*4000*/  LDG.E.64.CONSTANT R8, desc[UR10][R4.64+-0x9000] ;  /* 0xff70000a04087981 */ /* 0x000ee8000c1e9b00 */
[----:B------:R-:W4:Y:S04]  /*4010*/  LDG.E.64.CONSTANT R10, desc[UR10][R4.64+-0x8008] ;  /* 0xff7ff80a040a7981 */ /* 0x000f28000c1e9b00 */
[----:B------:R-:W5:Y:S04]  /*4020*/  LDG.E.64.CONSTANT R6, desc[UR10][R4.64+-0x8000] ;  /* 0xff80000a04067981 */ /* 0x000f68000c1e9b00 */
[----:B------:R-:W5:Y:S04]  /*4030*/  LDG.E.64.CONSTANT R26, desc[UR10][R4.64+-0x7008] ;  /* 0xff8ff80a041a7981 */ /* 0x000f68000c1e9b00 */
[----:B------:R-:W5:Y:S04]  /*4040*/  LDG.E.64.CONSTANT R24, desc[UR10][R4.64+-0x7000] ;  /* 0xff90000a04187981 */ /* 0x000f68000c1e9b00 */
[----:B------:R-:W5:Y:S04]  /*4050*/  LDG.E.64.CONSTANT R20, desc[UR10][R4.64+-0x6008] ;  /* 0xff9ff80a04147981 */ /* 0x000f68000c1e9b00 */
[----:B------:R-:W5:Y:S01]  /*4060*/  LDG.E.64.CONSTANT R18, desc[UR10][R4.64+-0x6000] ;  /* 0xffa0000a04127981 */ /* 0x000f62000c1e9b00 */
[----:B--2---:R-:W-:-:S14]  /*4070*/  DSETP.GEU.AND P2, PT, |R16|, |R12|, PT ;  /* 0x4000000c1000722a */ /* 0x004fdc0003f4e200 */
[----:B---3--:R-:W-:-:S04]  /*4080*/  @P2 ISETP.GE.U32.AND P0, PT, R22, R8, PT ;  /* 0x000000081600220c */ /* 0x008fc80003f06070 */
[----:B------:R-:W-:-:S13]  /*4090*/  @P2 ISETP.GE.AND.EX P0, PT, R23, R9, PT, P0 ;  /* 0x000000091700220c */ /* 0x000fda0003f06300 */
[----:B------:R-:W-:-:S06]  /*40a0*/  @P2 DSETP.LT.OR P0, PT, |R12|, |R16|, !P0 ;  /* 0x400000100c00222a */ /* 0x000fcc0004701600 */
[----:B------:R-:W-:Y:S02]  /*40b0*/  @P2 FSEL R17, R17, R13, P0 ;  /* 0x0000000d11112208 */ /* 0x000fe40000000000 */
[----:B------:R-:W-:-:S03]  /*40c0*/  @P2 FSEL R14, R16, R12, P0 ;  /* 0x0000000c100e2208 */ /* 0x000fc60000000000 */
[----:B------:R-:W-:Y:S02]  /*40d0*/  @P2 IMAD.MOV.U32 R13, RZ, RZ, R17 ;  /* 0x000000ffff0d2224 */ /* 0x000fe400078e0011 */
[----:B------:R-:W2:Y:S01]  /*40e0*/  LDG.E.64.CONSTANT R16, desc[UR10][R4.64+-0x5008] ;  /* 0xffaff80a04107981 */ /* 0x000ea2000c1e9b00 */
[----:B------:R-:W-:-:S03]  /*40f0*/  @P2 IMAD.MOV.U32 R12, RZ, RZ, R14 ;  /* 0x000000ffff0c2224 */ /* 0x000fc600078e000e */
[----:B------:R-:W3:Y:S03]  /*4100*/  LDG.E.64.CONSTANT R14, desc[UR10][R4.64+-0x5000] ;  /* 0xffb0000a040e7981 */ /* 0x000ee6000c1e9b00 */
[----:B----4-:R-:W-:Y:S01]  /*4110*/  DSETP.GEU.AND P1, PT, |R12|, |R10|, PT ;  /* 0x4000000a0c00722a */ /* 0x010fe20003f2e200 */
[----:B------:R-:W-:Y:S02]  /*4120*/  @P2 SEL R8, R22, R8, P0 ;  /* 0x0000000816082207 */ /* 0x000fe40000000000 */
[----:B------:R-:W-:Y:S02]  /*4130*/  @P2 SEL R9, R23, R9, P0 ;  /* 0x0000000917092207 */ /* 0x000fe40000000000 */
[----:B------:R-:W4:Y:S09]  /*4140*/  LDG.E.64.CONSTANT R22, desc[UR10][R4.64+-0x4008] ;  /* 0xffbff80a04167981 */ /* 0x000f32000c1e9b00 */
[----:B-----5:R-:W-:-:S04]  /*4150*/  @P1 ISETP.GE.U32.AND P0, PT, R8, R6, PT ;  /* 0x000000060800120c */ /* 0x020fc80003f06070 */
[----:B------:R-:W-:-:S13]  /*4160*/  @P1 ISETP.GE.AND.EX P0, PT, R9, R7, PT, P0 ;  /* 0x000000070900120c */ /* 0x000fda0003f06300 */
[----:B------:R-:W-:-:S06]  /*4170*/  @P1 DSETP.LT.OR P0, PT, |R10|, |R12|, !P0 ;  /* 0x4000000c0a00122a */ /* 0x000fcc0004701600 */
[----:B------:R-:W-:Y:S02]  /*4180*/  @P1 FSEL R12, R12, R10, P0 ;  /* 0x0000000a0c0c1208 */ /* 0x000fe40000000000 */
[----:B------:R-:W-:-:S03]  /*4190*/  @P1 FSEL R13, R13, R11, P0 ;  /* 0x0000000b0d0d1208 */ /* 0x000fc60000000000 */
[----:B------:R-:W-:Y:S02]  /*41a0*/  @P1 IMAD.MOV.U32 R10, RZ, RZ, R12 ;  /* 0x000000ffff0a1224 */ /* 0x000fe400078e000c */
[----:B------:R-:W-:Y:S02]  /*41b0*/  @P1 IMAD.MOV.U32 R11, RZ, RZ, R13 ;  /* 0x000000ffff0b1224 */ /* 0x000fe400078e000d */
[----:B------:R-:W5:Y:S04]  /*41c0*/  LDG.E.64.CONSTANT R12, desc[UR10][R4.64+-0x4000] ;  /* 0xffc0000a040c7981 */ /* 0x000f68000c1e9b00 */
[----:B------:R-:W-:Y:S01]  /*41d0*/  DSETP.GEU.AND P2, PT, |R10|, |R26|, PT ;  /* 0x4000001a0a00722a */ /* 0x000fe20003f4e200 */
[----:B------:R-:W-:Y:S02]  /*41e0*/  @P1 SEL R6, R8, R6, P0 ;  /* 0x0000000608061207 */ /* 0x000fe40000000000 */
[----:B------:R-:W-:-:S11]  /*41f0*/  @P1 SEL R7, R9, R7, P0 ;  /* 0x0000000709071207 */ /* 0x000fd60000000000 */
[----:B------:R-:W-:-:S04]  /*4200*/  @P2 ISETP.GE.U32.AND P0, PT, R6, R24, PT ;  /* 0x000000180600220c */ /* 0x000fc80003f06070 */
[----:B------:R-:W-:-:S13]  /*4210*/  @P2 ISETP.GE.AND.EX P0, PT, R7, R25, PT, P0 ;  /* 0x000000190700220c */ /* 0x000fda0003f06300 */
[----:B------:R-:W-:-:S06]  /*4220*/  @P2 DSETP.LT.OR P0, PT, |R26|, |R10|, !P0 ;  /* 0x4000000a1a00222a */ /* 0x000fcc0004701600 */
[----:B------:R-:W-:Y:S02]  /*4230*/  @P2 FSEL R8, R10, R26, P0 ;  /* 0x0000001a0a082208 */ /* 0x000fe40000000000 */
[----:B------:R-:W-:-:S03]  /*4240*/  @P2 FSEL R11, R11, R27, P0 ;  /* 0x0000001b0b0b2208 */ /* 0x000fc60000000000 */
[----:B------:R-:W-:Y:S02]  /*4250*/  @P2 IMAD.MOV.U32 R26, RZ, RZ, R8 ;  /* 0x000000ffff1a2224 */ /* 0x000fe400078e0008 */
[----:B------:R-:W-:Y:S01]  /*4260*/  @P2 IMAD.MOV.U32 R27, RZ, RZ, R11 ;  /* 0x000000ffff1b2224 */ /* 0x000fe200078e000b */
[----:B------:R-:W5:Y:S04]  /*4270*/  LDG.E.64.CONSTANT R8, desc[UR10][R4.64+-0x3000] ;  /* 0xffd0000a04087981 */ /* 0x000f68000c1e9b00 */
[----:B------:R-:W5:Y:S01]  /*4280*/  LDG.E.64.CONSTANT R10, desc[UR10][R4.64+-0x3008] ;  /* 0xffcff80a040a7981 */ /* 0x000f62000c1e9b00 */
        /* <DEDUP_REMOVED lines=10> */
[----:B------:R-:W5:Y:S01]  /*4330*/  LDG.E.64.CONSTANT R6, desc[UR10][R4.64+-0x2008] ;  /* 0xffdff80a04067981 */ /* 0x000f62000c1e9b00 */
[----:B------:R-:W-:Y:S02]  /*4340*/  @P1 SEL R18, R24, R18, P0 ;  /* 0x0000001218121207 */ /* 0x000fe40000000000 */
[----:B------:R-:W-:Y:S02]  /*4350*/  @P1 SEL R19, R25, R19, P0 ;  /* 0x0000001319131207 */ /* 0x000fe40000000000 */
        /* <DEDUP_REMOVED lines=8> */
[----:B------:R-:W-:Y:S02]  /*43e0*/  @P2 IMAD.MOV.U32 R17, RZ, RZ, R21 ;  /* 0x000000ffff112224 */ /* 0x000fe400078e0015 */
[----:B------:R-:W2:Y:S04]  /*43f0*/  LDG.E.64.CONSTANT R20, desc[UR10][R4.64+-0x1008] ;  /* 0xffeff80a04147981 */ /* 0x000ea8000c1e9b00 */
[----:B----4-:R-:W-:Y:S01]  /*4400*/  DSETP.GEU.AND P1, PT, |R16|, |R22|, PT ;  /* 0x400000161000722a */ /* 0x010fe20003f2e200 */
[----:B------:R-:W-:Y:S02]  /*4410*/  @P2 SEL R14, R18, R14, P0 ;  /* 0x0000000e120e2207 */ /* 0x000fe40000000000 */
[----:B------:R-:W-:-:S02]  /*4420*/  @P2 SEL R15, R19, R15, P0 ;  /* 0x0000000f130f2207 */ /* 0x000fc40000000000 */
[----:B------:R-:W3:Y:S09]  /*4430*/  LDG.E.64.CONSTANT R18, desc[UR10][R4.64+-0x1000] ;  /* 0xfff0000a04127981 */ /* 0x000ef2000c1e9b00 */
[----:B-----5:R-:W-:-:S04]  /*4440*/  @P1 ISETP.GE.U32.AND P0, PT, R14, R12, PT ;  /* 0x0000000c0e00120c */ /* 0x020fc80003f06070 */
[----:B------:R-:W-:Y:S01]  /*4450*/  @P1 ISETP.GE.AND.EX P0, PT, R15, R13, PT, P0 ;  /* 0x0000000d0f00120c */ /* 0x000fe20003f06300 */
[----:B------:R-:W-:Y:S02]  /*4460*/  IMAD.MOV.U32 R26, RZ, RZ, R22 ;  /* 0x000000ffff1a7224 */ /* 0x000fe400078e0016 */
[----:B------:R-:W-:-:S10]  /*4470*/  IMAD.MOV.U32 R27, RZ, RZ, R23 ;  /* 0x000000ffff1b7224 */ /* 0x000fd400078e0017 */
[----:B------:R-:W-:Y:S01]  /*4480*/  @P1 DSETP.LT.OR P0, PT, |R22|, |R16|, !P0 ;  /* 0x400000101600122a */ /* 0x000fe20004701600 */
[----:B------:R-:W4:Y:S05]  /*4490*/  LDG.E.64.CONSTANT R22, desc[UR10][R4.64] ;  /* 0x0000000a04167981 */ /* 0x000f2a000c1e9b00 */
        /* <DEDUP_REMOVED lines=14> */
[----:B------:R-:W-:-:S06]  /*4580*/  @P2 IMAD.MOV.U32 R11, RZ, RZ, R27 ;  /* 0x000000ffff0b2224 */ /* 0x000fcc00078e001b */
        /* <DEDUP_REMOVED lines=10> */
[----:B------:R-:W-:Y:S02]  /*4630*/  @P1 SEL R24, R8, R24, P0 ;  /* 0x0000001808181207 */ /* 0x000fe40000000000 */
[----:B------:R-:W-:Y:S01]  /*4640*/  @P1 SEL R25, R9, R25, P0 ;  /* 0x0000001909191207 */ /* 0x000fe20000000000 */
[----:B------:R-:W-:-:S04]  /*4650*/  UIADD3 UR4, UP1, UPT, UR4, -0x2, URZ ;  /* 0xfffffffe04047890 */ /* 0x000fc8000ff3e0ff */
[----:B------:R-:W-:Y:S02]  /*4660*/  UIADD3.X UR5, UPT, UPT, UR5, -0x1, URZ, UP1, !UPT ;  /* 0xffffffff05057890 */ /* 0x000fe40008ffe4ff */
[----:B------:R-:W-:-:S04]  /*4670*/  UISETP.NE.U32.AND UP1, UPT, UR4, URZ, UPT ;  /* 0x000000ff0400728c */ /* 0x000fc8000bf25070 */
[----:B------:R-:W-:Y:S01]  /*4680*/  UISETP.NE.AND.EX UP1, UPT, UR5, URZ, UPT, UP1 ;  /* 0x000000ff0500728c */ /* 0x000fe2000bf25310 */
[----:B--2---:R-:W-:-:S14]  /*4690*/  DSETP.GEU.AND P2, PT, |R6|, |R20|, PT ;  /* 0x400000140600722a */ /* 0x004fdc0003f4e200 */
[----:B---3--:R-:W-:-:S04]  /*46a0*/  @P2 ISETP.GE.U32.AND P0, PT, R24, R18, PT ;  /* 0x000000121800220c */ /* 0x008fc80003f06070 */
[----:B------:R-:W-:-:S13]  /*46b0*/  @P2 ISETP.GE.AND.EX P0, PT, R25, R19, PT, P0 ;  /* 0x000000131900220c */ /* 0x000fda0003f06300 */
[----:B------:R-:W-:-:S06]  /*46c0*/  @P2 DSETP.LT.OR P0, PT, |R20|, |R6|, !P0 ;  /* 0x400000061400222a */ /* 0x000fcc0004701600 */
[----:B------:R-:W-:Y:S02]  /*46d0*/  @P2 FSEL R6, R6, R20, P0 ;  /* 0x0000001406062208 */ /* 0x000fe40000000000 */
[----:B------:R-:W-:-:S03]  /*46e0*/  @P2 FSEL R7, R7, R21, P0 ;  /* 0x0000001507072208 */ /* 0x000fc60000000000 */
[----:B------:R-:W-:Y:S02]  /*46f0*/  @P2 IMAD.MOV.U32 R20, RZ, RZ, R6 ;  /* 0x000000ffff142224 */ /* 0x000fe400078e0006 */
[----:B------:R-:W-:-:S06]  /*4700*/  @P2 IMAD.MOV.U32 R21, RZ, RZ, R7 ;  /* 0x000000ffff152224 */ /* 0x000fcc00078e0007 */
[----:B-----5:R-:W-:Y:S01]  /*4710*/  DSETP.GEU.AND P1, PT, |R20|, |R16|, PT ;  /* 0x400000101400722a */ /* 0x020fe20003f2e200 */
[----:B------:R-:W-:Y:S02]  /*4720*/  @P2 SEL R18, R24, R18, P0 ;  /* 0x0000001218122207 */ /* 0x000fe40000000000 */
[----:B------:R-:W-:-:S11]  /*4730*/  @P2 SEL R19, R25, R19, P0 ;  /* 0x0000001319132207 */ /* 0x000fd60000000000 */
[----:B----4-:R-:W-:-:S04]  /*4740*/  @P1 ISETP.GE.U32.AND P0, PT, R18, R22, PT ;  /* 0x000000161200120c */ /* 0x010fc80003f06070 */
[----:B------:R-:W-:Y:S02]  /*4750*/  @P1 ISETP.GE.AND.EX P0, PT, R19, R23, PT, P0 ;  /* 0x000000171300120c */ /* 0x000fe40003f06300 */
[----:B------:R-:W-:-:S05]  /*4760*/  IADD3 R6, P2, PT, R4, 0xa000, RZ ;  /* 0x0000a00004067810 */ /* 0x000fca0007f5e0ff */
[----:B------:R-:W-:-:S06]  /*4770*/  IMAD.X R5, RZ, RZ, R5, P2 ;  /* 0x000000ffff057224 */ /* 0x000fcc00010e0605 */
[----:B------:R-:W-:Y:S01]  /*4780*/  @P1 DSETP.LT.OR P0, PT, |R16|, |R20|, !P0 ;  /* 0x400000141000122a */ /* 0x000fe20004701600 */
[----:B------:R-:W-:-:S05]  /*4790*/  IADD3 R3, P2, PT, R3, 0xa00, RZ ;  /* 0x00000a0003037810 */ /* 0x000fca0007f5e0ff */
[----:B------:R-:W-:Y:S02]  /*47a0*/  @P1 FSEL R4, R20, R16, P0 ;  /* 0x0000001014041208 */ /* 0x000fe40000000000 */
[----:B------:R-:W-:Y:S01]  /*47b0*/  @P1 FSEL R21, R21, R17, P0 ;  /* 0x0000001115151208 */ /* 0x000fe20000000000 */
[----:B------:R-:W-:Y:S01]  /*47c0*/  IMAD.X R2, RZ, RZ, R2, P2 ;  /* 0x000000ffff027224 */ /* 0x000fe200010e0602 */
[----:B------:R-:W-:Y:S01]  /*47d0*/  @P1 SEL R22, R18, R22, P0 ;  /* 0x0000001612161207 */ /* 0x000fe20000000000 */
[----:B------:R-:W-:Y:S01]  /*47e0*/  @P1 IMAD.MOV.U32 R16, RZ, RZ, R4 ;  /* 0x000000ffff101224 */ /* 0x000fe200078e0004 */
[----:B------:R-:W-:Y:S01]  /*47f0*/  @P1 SEL R23, R19, R23, P0 ;  /* 0x0000001713171207 */ /* 0x000fe20000000000 */
[----:B------:R-:W-:Y:S01]  /*4800*/  @P1 IMAD.MOV.U32 R17, RZ, RZ, R21 ;  /* 0x000000ffff111224 */ /* 0x000fe200078e0015 */
[----:B------:R-:W-:Y:S06]  /*4810*/  BRA.U UP1, `(.L_x_73) ;  /* 0xfffffff501f07547 */ /* 0x000fec000b83ffff */
.L_x_72:
[----:B------:R-:W-:Y:S05]  /*4820*/  BRA.U !UP0, `(.L_x_71) ;  /* 0x0000000508107547 */ /* 0x000fea000b800000 */
[----:B------:R-:W0:Y:S02]  /*4830*/  LDC.64 R4, c[0x0][0x380] ;  /* 0x0000e000ff047b82 */ /* 0x000e240000000a00 */
[----:B0-----:R-:W-:-:S03]  /*4840*/  IMAD.WIDE.U32 R4, R0, 0x10, R4 ;  /* 0x0000001000047825 */ /* 0x001fc600078e0004 */
[----:B------:R-:W-:-:S04]  /*4850*/  LEA R24, P0, R3, R4, 0x4 ;  /* 0x0000000403187211 */ /* 0x000fc800078020ff */
[----:B------:R-:W-:-:S05]  /*4860*/  LEA.HI.X R25, R3, R5, R2, 0x4, P0 ;  /* 0x0000000503197211 */ /* 0x000fca00000f2402 */
[----:B------:R-:W2:Y:S04]  /*4870*/  LDG.E.64.CONSTANT R20, desc[UR10][R24.64] ;  /* 0x0000000a18147981 */ /* 0x000ea8000c1e9b00 */
[----:B------:R-:W3:Y:S04]  /*4880*/  LDG.E.64.CONSTANT R18, desc[UR10][R24.64+0x8] ;  /* 0x0000080a18127981 */ /* 0x000ee8000c1e9b00 */
[----:B------:R-:W4:Y:S04]  /*4890*/  LDG.E.64.CONSTANT R14, desc[UR10][R24.64+0x1000] ;  /* 0x0010000a180e7981 */ /* 0x000f28000c1e9b00 */
[----:B------:R-:W5:Y:S04]  /*48a0*/  LDG.E.64.CONSTANT R12, desc[UR10][R24.64+0x1008] ;  /* 0x0010080a180c7981 */ /* 0x000f68000c1e9b00 */
        /* <DEDUP_REMOVED lines=16> */
[----:B------:R-:W-:-:S11]  /*49b0*/  @P2 SEL R19, R23, R19, P0 ;  /* 0x0000001317132207 */ /* 0x000fd60000000000 */
[----:B-----5:R-:W-:-:S04]  /*49c0*/  @P1 ISETP.GE.U32.AND P0, PT, R18, R12, PT ;  /* 0x0000000c1200120c */ /* 0x020fc80003f06070 */
        /* <DEDUP_REMOVED lines=27> */
[----:B------:R-:W-:Y:S02]  /*4b80*/  @P1 SEL R5, R9, R5, P0 ;  /* 0x0000000509051207 */ /* 0x000fe40000000000 */
[----:B------:R-:W-:-:S05]  /*4b90*/  IADD3 R3, P1, PT, R3, 0x500, RZ ;  /* 0x0000050003037810 */ /* 0x000fca0007f3e0ff */
[----:B------:R-:W-:Y:S01]  /*4ba0*/  IMAD.X R2, RZ, RZ, R2, P1 ;  /* 0x000000ffff027224 */ /* 0x000fe200008e0602 */
[----:B--2---:R-:W-:-:S14]  /*4bb0*/  DSETP.GEU.AND P2, PT, |R6|, |R16|, PT ;  /* 0x400000100600722a */ /* 0x004fdc0003f4e200 */
[----:B------:R-:W-:-:S04]  /*4bc0*/  @P2 ISETP.GE.U32.AND P0, PT, R4, R26, PT ;  /* 0x0000001a0400220c */ /* 0x000fc80003f06070 */
[----:B------:R-:W-:-:S13]  /*4bd0*/  @P2 ISETP.GE.AND.EX P0, PT, R5, R27, PT, P0 ;  /* 0x0000001b0500220c */ /* 0x000fda0003f06300 */
[----:B------:R-:W-:-:S06]  /*4be0*/  @P2 DSETP.LT.OR P0, PT, |R16|, |R6|, !P0 ;  /* 0x400000061000222a */ /* 0x000fcc0004701600 */
[----:B------:R-:W-:Y:S02]  /*4bf0*/  @P2 FSEL R6, R6, R16, P0 ;  /* 0x0000001006062208 */ /* 0x000fe40000000000 */
[----:B------:R-:W-:Y:S02]  /*4c00*/  @P2 FSEL R7, R7, R17, P0 ;  /* 0x0000001107072208 */ /* 0x000fe40000000000 */
[----:B------:R-:W-:Y:S02]  /*4c10*/  @P2 SEL R26, R4, R26, P0 ;  /* 0x0000001a041a2207 */ /* 0x000fe40000000000 */
[----:B------:R-:W-:Y:S01]  /*4c20*/  @P2 SEL R27, R5, R27, P0 ;  /* 0x0000001b051b2207 */ /* 0x000fe20000000000 */
[----:B------:R-:W-:Y:S02]  /*4c30*/  @P2 IMAD.MOV.U32 R16, RZ, RZ, R6 ;  /* 0x000000ffff102224 */ /* 0x000fe400078e0006 */
[----:B------:R-:W-:Y:S02]  /*4c40*/  @P2 IMAD.MOV.U32 R17, RZ, RZ, R7 ;  /* 0x000000ffff112224 */ /* 0x000fe400078e0007 */
[----:B------:R-:W-:-:S02]  /*4c50*/  IMAD.MOV.U32 R22, RZ, RZ, R26 ;  /* 0x000000ffff167224 */ /* 0x000fc400078e001a */
[----:B------:R-:W-:-:S07]  /*4c60*/  IMAD.MOV.U32 R23, RZ, RZ, R27 ;  /* 0x000000ffff177224 */ /* 0x000fce00078e001b */
.L_x_71:
[----:B------:R-:W0:Y:S02]  /*4c70*/  LDCU UR4, c[0x0][0x390] ;  /* 0x00007200ff0477ac */ /* 0x000e240008000800 */
[----:B0-----:R-:W-:Y:S02]  /*4c80*/  USHF.R.S32.HI UR5, URZ, 0x1f, UR4 ;  /* 0x0000001fff057899 */ /* 0x001fe40008011404 */
[----:B------:R-:W-:-:S04]  /*4c90*/  ISETP.GE.U32.AND P0, PT, R3, UR4, PT ;  /* 0x0000000403007c0c */ /* 0x000fc8000bf06070 */
[----:B------:R-:W-:-:S13]  /*4ca0*/  ISETP.GE.AND.EX P0, PT, R2, UR5, PT, P0 ;  /* 0x0000000502007c0c */ /* 0x000fda000bf06300 */
[----:B------:R-:W-:Y:S05]  /*4cb0*/  @P0 BRA `(.L_x_74) ;  /* 0x00000008009c0947 */ /* 0x000fea0003800000 */
[----:B------:R-:W-:Y:S01]  /*4cc0*/  IADD3 R21, PT, PT, -R3, UR4, RZ ;  /* 0x0000000403157c10 */ /* 0x000fe2000fffe1ff */
[----:B------:R-:W-:Y:S03]  /*4cd0*/  BSSY.RECONVERGENT B1, `(.L_x_74) ;  /* 0x00000a5000017945 */ /* 0x000fe60003800200 */
[----:B------:R-:W-:-:S13]  /*4ce0*/  ISETP.GE.AND P0, PT, R0, R21, PT ;  /* 0x000000150000720c */ /* 0x000fda0003f06270 */
[----:B------:R-:W-:Y:S05]  /*4cf0*/  @P0 BRA `(.L_x_75) ;  /* 0x0000000800880947 */ /* 0x000fea0003800000 */
[----:B------:R-:W-:Y:S01]  /*4d00*/  LOP3.LUT R12, RZ, R0, RZ, 0x33, !PT ;  /* 0x00000000ff0c7212 */ /* 0x000fe200078e33ff */
[----:B------:R-:W-:Y:S01]  /*4d10*/  BSSY.RECONVERGENT B2, `(.L_x_76) ;  /* 0x0000032000027945 */ /* 0x000fe20003800200 */
[----:B------:R-:W-:Y:S02]  /*4d20*/  IMAD.MOV.U32 R20, RZ, RZ, R0 ;  /* 0x000000ffff147224 */ /* 0x000fe400078e0000 */
[----:B------:R-:W-:-:S04]  /*4d30*/  IADD3 R12, PT, PT, -R3, UR4, R12 ;  /* 0x00000004030c7c10 */ /* 0x000fc8000fffe10c */
[----:B------:R-:W-:-:S04]  /*4d40*/  LOP3.LUT R4, R12, 0x300, RZ, 0xc0, !PT ;  /* 0x000003000c047812 */ /* 0x000fc800078ec0ff */
[----:B------:R-:W-:-:S13]  /*4d50*/  ISETP.NE.AND P0, PT, R4, 0x300, PT ;  /* 0x000003000400780c */ /* 0x000fda0003f05270 */
[----:B------:R-:W-:Y:S05]  /*4d60*/  @!P0 BRA `(.L_x_77) ;  /* 0x0000000000b08947 */ /* 0x000fea0003800000 */
[----:B------:R-:W0:Y:S01]  /*4d70*/  LDCU.64 UR6, c[0x0][0x380] ;  /* 0x00007000ff0677ac */ /* 0x000e220008000a00 */
[----:B------:R-:W-:Y:S01]  /*4d80*/  IADD3 R5, P0, PT, R0, R3, RZ ;  /* 0x0000000300057210 */ /* 0x000fe20007f1e0ff */
[----:B------:R-:W-:Y:S01]  /*4d90*/  IMAD.MOV.U32 R20, RZ, RZ, R0 ;  /* 0x000000ffff147224 */ /* 0x000fe200078e0000 */
[----:B------:R-:W-:-:S03]  /*4da0*/  LEA.HI R4, R12, 0x1, RZ, 0x18 ;  /* 0x000000010c047811 */ /* 0x000fc600078fc0ff */
[----:B------:R-:W-:Y:S01]  /*4db0*/  IMAD.X R6, RZ, RZ, R2, P0 ;  /* 0x000000ffff067224 */ /* 0x000fe200000e0602 */
[----:B------:R-:W-:-:S05]  /*4dc0*/  LOP3.LUT R4, R4, 0x3, RZ, 0xc0, !PT ;  /* 0x0000000304047812 */ /* 0x000fca00078ec0ff */
[----:B------:R-:W-:Y:S01]  /*4dd0*/  IMAD.MOV R13, RZ, RZ, -R4 ;  /* 0x000000ffff0d7224 */ /* 0x000fe200078e0a04 */
[----:B0-----:R-:W-:-:S04]  /*4de0*/  LEA R14, P1, R5, UR6, 0x4 ;  /* 0x00000006050e7c11 */ /* 0x001fc8000f8220ff */
[----:B------:R-:W-:-:S09]  /*4df0*/  LEA.HI.X R5, R5, UR7, R6, 0x4, P1 ;  /* 0x0000000705057c11 */ /* 0x000fd200088f2406 */
.L_x_80:
[----:B------:R-:W-:-:S05]  /*4e00*/  IMAD.MOV.U32 R4, RZ, RZ, R14 ;  /* 0x000000ffff047224 */ /* 0x000fca00078e000e */
[----:B------:R-:W2:Y:S04]  /*4e10*/  LDG.E.64.CONSTANT R8, desc[UR10][R4.64] ;  /* 0x0000000a04087981 */ /* 0x000ea8000c1e9b00 */
[----:B------:R-:W3:Y:S01]  /*4e20*/  LDG.E.64.CONSTANT R6, desc[UR10][R4.64+0x8] ;  /* 0x0000080a04067981 */ /* 0x000ee2000c1e9b00 */
[----:B------:R-:W-:Y:S01]  /*4e30*/  VIADD R13, R13, 0x1 ;  /* 0x000000010d0d7836 */ /* 0x000fe20000000000 */
[----:B------:R-:W-:Y:S01]  /*4e40*/  BSSY.RECONVERGENT B3, `(.L_x_78) ;  /* 0x000001b000037945 */ /* 0x000fe20003800200 */
[----:B------:R-:W-:Y:S01]  /*4e50*/  IMAD.MOV.U32 R15, RZ, RZ, R22 ;  /* 0x000000ffff0f7224 */ /* 0x000fe200078e0016 */
        /* <DEDUP_REMOVED lines=25> */
.L_x_79:
[----:B------:R-:W-:Y:S05]  /*4ff0*/  BSYNC.RECONVERGENT B3 ;  /* 0x0000000000037941 */ /* 0x000fea0003800200 */
.L_x_78:
[----:B------:R-:W-:Y:S02]  /*5000*/  IMAD.X R5, RZ, RZ, R5, P3 ;  /* 0x000000ffff057224 */ /* 0x000fe400018e0605 */
[----:B------:R-:W-:Y:S01]  /*5010*/  VIADD R20, R20, 0x100 ;  /* 0x0000010014147836 */ /* 0x000fe20000000000 */
[----:B------:R-:W-:Y:S06]  /*5020*/  @P2 BRA `(.L_x_80) ;  /* 0xfffffffc00742947 */ /* 0x000fec000383ffff */
.L_x_77:
[----:B------:R-:W-:Y:S05]  /*5030*/  BSYNC.RECONVERGENT B2 ;  /* 0x0000000000027941 */ /* 0x000fea0003800200 */
.L_x_76:
[----:B------:R-:W-:-:S13]  /*5040*/  ISETP.GE.U32.AND P0, PT, R12, 0x300, PT ;  /* 0x000003000c00780c */ /* 0x000fda0003f06070 */
[----:B------:R-:W-:Y:S05]  /*5050*/  @!P0 BRA `(.L_x_75) ;  /* 0x0000000400b08947 */ /* 0x000fea0003800000 */
[----:B------:R-:W0:Y:S01]  /*5060*/  LDCU.64 UR6, c[0x0][0x380] ;  /* 0x00007000ff0677ac */ /* 0x000e220008000a00 */
[----:B------:R-:W-:-:S05]  /*5070*/  IADD3 R3, P0, PT, R20, R3, RZ ;  /* 0x0000000314037210 */ /* 0x000fca0007f1e0ff */
[----:B------:R-:W-:Y:S01]  /*5080*/  IMAD.X R2, RZ, RZ, R2, P0 ;  /* 0x000000ffff027224 */ /* 0x000fe200000e0602 */
[----:B0-----:R-:W-:-:S04]  /*5090*/  LEA R8, P1, R3, UR6, 0x4 ;  /* 0x0000000603087c11 */ /* 0x001fc8000f8220ff */
[----:B------:R-:W-:Y:S02]  /*50a0*/  IADD3 R8, P0, PT, R8, 0x3008, RZ ;  /* 0x0000300808087810 */ /* 0x000fe40007f1e0ff */
[----:B------:R-:W-:-:S05]  /*50b0*/  LEA.HI.X R9, R3, UR7, R2, 0x4, P1 ;  /* 0x0000000703097c11 */ /* 0x000fca00088f2402 */
[----:B------:R-:W-:-:S07]  /*50c0*/  IMAD.X R9, RZ, RZ, R9, P0 ;  /* 0x000000ffff097224 */ /* 0x000fce00000e0609 */
.L_x_89:
[----:B------:R-:W2:Y:S04]  /*50d0*/  LDG.E.64.CONSTANT R10, desc[UR10][R8.64+-0x3008] ;  /* 0xffcff80a080a7981 */ /* 0x000ea8000c1e9b00 */
[----:B------:R-:W3:Y:S04]  /*50e0*/  LDG.E.64.CONSTANT R12, desc[UR10][R8.64+-0x3000] ;  /* 0xffd0000a080c7981 */ /* 0x000ee8000c1e9b00 */
[----:B------:R0:W5:Y:S04]  /*50f0*/  LDG.E.64.CONSTANT R6, desc[UR10][R8.64+-0x2008] ;  /* 0xffdff80a08067981 */ /* 0x000168000c1e9b00 */
        /* <DEDUP_REMOVED lines=22> */
.L_x_82:
[----:B------:R-:W-:Y:S05]  /*5260*/  BSYNC.RECONVERGENT B2 ;  /* 0x0000000000027941 */ /* 0x000fea0003800200 */
.L_x_81:
        /* <DEDUP_REMOVED lines=25> */
.L_x_84:
[----:B------:R-:W-:Y:S05]  /*5400*/  BSYNC.RECONVERGENT B2 ;  /* 0x0000000000027941 */ /* 0x000fea0003800200 */
.L_x_83:
        /* <DEDUP_REMOVED lines=21> */
.L_x_86:
[----:B------:R-:W-:Y:S05]  /*5560*/  BSYNC.RECONVERGENT B2 ;  /* 0x0000000000027941 */ /* 0x000fea0003800200 */
.L_x_85:
        /* <DEDUP_REMOVED lines=21> */
.L_x_88:
[----:B------:R-:W-:Y:S05]  /*56c0*/  BSYNC.RECONVERGENT B2 ;  /* 0x0000000000027941 */ /* 0x000fea0003800200 */
.L_x_87:
[----:B------:R-:W-:Y:S01]  /*56d0*/  VIADD R20, R20, 0x400 ;  /* 0x0000040014147836 */ /* 0x000fe20000000000 */
[----:B------:R-:W-:-:S04]  /*56e0*/  IADD3 R8, P1, PT, R8, 0x4000, RZ ;  /* 0x0000400008087810 */ /* 0x000fc80007f3e0ff */
[----:B------:R-:W-:Y:S01]  /*56f0*/  ISETP.GE.AND P0, PT, R20, R21, PT ;  /* 0x000000151400720c */ /* 0x000fe20003f06270 */
[----:B------:R-:W-:-:S12]  /*5700*/  IMAD.X R9, RZ, RZ, R9, P1 ;  /* 0x000000ffff097224 */ /* 0x000fd800008e0609 */
[----:B------:R-:W-:Y:S05]  /*5710*/  @!P0 BRA `(.L_x_89) ;  /* 0xfffffff8006c8947 */ /* 0x000fea000383ffff */
.L_x_75:
[----:B------:R-:W-:Y:S05]  /*5720*/  BSYNC.RECONVERGENT B1 ;  /* 0x0000000000017941 */ /* 0x000fea0003800200 */
.L_x_74:
[----:B------:R-:W0:Y:S01]  /*5730*/  S2R R8, SR_LANEID ;  /* 0x0000000000087919 */ /* 0x000e220000000000 */
[----:B------:R-:W-:Y:S01]  /*5740*/  BSSY.RECONVERGENT B1, `(.L_x_90) ;  /* 0x000001f000017945 */ /* 0x000fe20003800200 */
[----:B------:R-:W-:Y:S01]  /*5750*/  IMAD.MOV.U32 R11, RZ, RZ, R22 ;  /* 0x000000ffff0b7224 */ /* 0x000fe200078e0016 */
[----:B------:R1:W2:Y:S01]  /*5760*/  SHFL.DOWN PT, R4, R16, 0x1, 0x1f ;  /* 0x08201f0010047f89 */ /* 0x0002a200000e0000 */
[----:B------:R-:W-:Y:S02]  /*5770*/  IMAD.MOV.U32 R12, RZ, RZ, R23 ;  /* 0x000000ffff0c7224 */ /* 0x000fe400078e0017 */
[----:B------:R-:W-:Y:S01]  /*5780*/  IMAD.MOV.U32 R2, RZ, RZ, R16 ;  /* 0x000000ffff027224 */ /* 0x000fe200078e0010 */
[----:B------:R1:W3:Y:S01]  /*5790*/  SHFL.DOWN PT, R5, R17, 0x1, 0x1f ;  /* 0x08201f0011057f89 */ /* 0x0002e200000e0000 */
        /* <DEDUP_REMOVED lines=25> */
.L_x_91:
[----:B------:R-:W-:Y:S05]  /*5930*/  BSYNC.RECONVERGENT B1 ;  /* 0x0000000000017941 */ /* 0x000fea0003800200 */
.L_x_90:
        /* <DEDUP_REMOVED lines=31> */
.L_x_93:
[----:B------:R-:W-:Y:S05]  /*5b30*/  BSYNC.RECONVERGENT B1 ;  /* 0x0000000000017941 */ /* 0x000fea0003800200 */
.L_x_92:
[----:B------:R-:W-:Y:S01]  /*5b40*/  ISETP.GT.AND P0, PT, R8, 0x1b, PT ;  /* 0x0000001b0800780c */ /* 0x000fe20003f04270 */
[----:B-1----:R1:W1:Y:S01]  /*5b50*/  SHFL.DOWN PT, R6, R4, 0x4, 0x1f ;  /* 0x08801f0004067f89 */ /* 0x00226200000e0000 */
[----:B------:R-:W-:Y:S01]  /*5b60*/  BSSY.RECONVERGENT B1, `(.L_x_94) ;  /* 0x000001d000017945 */ /* 0x000fe20003800200 */
[----:B0-----:R-:W-:Y:S02]  /*5b70*/  IMAD.MOV.U32 R11, RZ, RZ, R9 ;  /* 0x000000ffff0b7224 */ /* 0x001fe400078e0009 */
[----:B--2---:R0:W2:Y:S01]  /*5b80*/  SHFL.DOWN PT, R7, R5, 0x4, 0x1f ;  /* 0x08801f0005077f89 */ /* 0x0040a200000e0000 */
[----:B------:R-:W-:Y:S02]  /*5b90*/  IMAD.MOV.U32 R12, RZ, RZ, R10 ;  /* 0x000000ffff0c7224 */ /* 0x000fe400078e000a */
[----:B------:R-:W-:Y:S01]  /*5ba0*/  IMAD.MOV.U32 R2, RZ, RZ, R4 ;  /* 0x000000ffff027224 */ /* 0x000fe200078e0004 */
[----:B---3--:R0:W3:Y:S01]  /*5bb0*/  SHFL.DOWN PT, R14, R9, 0x4, 0x1f ;  /* 0x08801f00090e7f89 */ /* 0x0080e200000e0000 */
[----:B------:R-:W-:-:S03]  /*5bc0*/  IMAD.MOV.U32 R3, RZ, RZ, R5 ;  /* 0x000000ffff037224 */ /* 0x000fc600078e0005 */
[----:B----4-:R0:W4:Y:S01]  /*5bd0*/  SHFL.DOWN PT, R13, R10, 0x4, 0x1f ;  /* 0x08801f000a0d7f89 */ /* 0x01012200000e0000 */
        /* <DEDUP_REMOVED lines=21> */
.L_x_95:
[----:B------:R-:W-:Y:S05]  /*5d30*/  BSYNC.RECONVERGENT B1 ;  /* 0x0000000000017941 */ /* 0x000fea0003800200 */
.L_x_94:
        /* <DEDUP_REMOVED lines=31> */
.L_x_97:
[----:B------:R-:W-:Y:S05]  /*5f30*/  BSYNC.RECONVERGENT B1 ;  /* 0x0000000000017941 */ /* 0x000fea0003800200 */
.L_x_96:
[----:B------:R-:W-:Y:S01]  /*5f40*/  ISETP.GT.AND P0, PT, R8, 0xf, PT ;  /* 0x0000000f0800780c */ /* 0x000fe20003f04270 */
[----:B-1----:R1:W1:Y:S01]  /*5f50*/  SHFL.DOWN PT, R6, R4, 0x10, 0x1f ;  /* 0x0a001f0004067f89 */ /* 0x00226200000e0000 */
[----:B------:R-:W-:Y:S01]  /*5f60*/  BSSY.RECONVERGENT B1, `(.L_x_98) ;  /* 0x000001d000017945 */ /* 0x000fe20003800200 */
[----:B---3--:R-:W-:Y:S02]  /*5f70*/  IMAD.MOV.U32 R14, RZ, RZ, R9 ;  /* 0x000000ffff0e7224 */ /* 0x008fe400078e0009 */
[----:B--2---:R2:W3:Y:S01]  /*5f80*/  SHFL.DOWN PT, R7, R5, 0x10, 0x1f ;  /* 0x0a001f0005077f89 */ /* 0x0044e200000e0000 */
[----:B------:R-:W-:Y:S02]  /*5f90*/  IMAD.MOV.U32 R15, RZ, RZ, R10 ;  /* 0x000000ffff0f7224 */ /* 0x000fe400078e000a */
[----:B------:R-:W-:Y:S01]  /*5fa0*/  IMAD.MOV.U32 R2, RZ, RZ, R4 ;  /* 0x000000ffff027224 */ /* 0x000fe200078e0004 */
[----:B0-----:R2:W0:Y:S01]  /*5fb0*/  SHFL.DOWN PT, R12, R9, 0x10, 0x1f ;  /* 0x0a001f00090c7f89 */ /* 0x00142200000e0000 */
[----:B------:R-:W-:-:S03]  /*5fc0*/  IMAD.MOV.U32 R3, RZ, RZ, R5 ;  /* 0x000000ffff037224 */ /* 0x000fc600078e0005 */
[----:B------:R2:W0:Y:S01]  /*5fd0*/  SHFL.DOWN PT, R11, R10, 0x10, 0x1f ;  /* 0x0a001f000a0b7f89 */ /* 0x00042200000e0000 */
[----:B------:R-:W-:Y:S05]  /*5fe0*/  @P0 BRA `(.L_x_99) ;  /* 0x0000000000500947 */ /* 0x000fea0003800000 */
[----:B-1-3--:R-:W-:Y:S01]  /*5ff0*/  DSETP.GEU.AND P0, PT, |R4|, |R6|, PT ;  /* 0x400000060400722a */ /* 0x00afe20003f0e200 */
        /* <DEDUP_REMOVED lines=19> */
.L_x_99:
[----:B------:R-:W-:Y:S05]  /*6130*/  BSYNC.RECONVERGENT B1 ;  /* 0x0000000000017941 */ /* 0x000fea0003800200 */
.L_x_98:
[----:B------:R-:W-:Y:S01]  /*6140*/  ISETP.NE.AND P0, PT, R8, RZ, PT ;  /* 0x000000ff0800720c */ /* 0x000fe20003f05270 */
[----:B------:R-:W-:-:S12]  /*6150*/  BSSY.RECONVERGENT B1, `(.L_x_100) ;  /* 0x000000a000017945 */ /* 0x000fd80003800200 */
[----:B------:R-:W-:Y:S05]  /*6160*/  @P0 BRA `(.L_x_101) ;  /* 0x0000000000200947 */ /* 0x000fea0003800000 */
[----:B-1----:R-:W1:Y:S01]  /*6170*/  S2R R6, SR_CgaCtaId ;  /* 0x0000000000067919 */ /* 0x002e620000008800 */
[----:B--2---:R-:W-:Y:S02]  /*6180*/  MOV R5, 0x400 ;  /* 0x0000040000057802 */ /* 0x004fe40000000f00 */
[----:B------:R-:W-:-:S04]  /*6190*/  SHF.R.U32.HI R4, RZ, 0x1, R0 ;  /* 0x00000001ff047819 */ /* 0x000fc80000011600 */
[----:B------:R-:W-:Y:S02]  /*61a0*/  LOP3.LUT R4, R4, 0x1f0, RZ, 0xc0, !PT ;  /* 0x000001f004047812 */ /* 0x000fe400078ec0ff */
[----:B-1----:R-:W-:-:S05]  /*61b0*/  LEA R5, R6, R5, 0x18 ;  /* 0x0000000506057211 */ /* 0x002fca00078ec0ff */
[----:B------:R-:W-:-:S05]  /*61c0*/  IMAD.IADD R5, R4, 0x1, R5 ;  /* 0x0000000104057824 */ /* 0x000fca00078e0205 */
[----:B------:R1:W-:Y:S04]  /*61d0*/  STS.64 [R5+0x10], R14 ;  /* 0x0000100e05007388 */ /* 0x0003e80000000a00 */
[----:B------:R1:W-:Y:S02]  /*61e0*/  STS.64 [R5+0x8], R2 ;  /* 0x0000080205007388 */ /* 0x0003e40000000a00 */
.L_x_101:
[----:B------:R-:W-:Y:S05]  /*61f0*/  BSYNC.RECONVERGENT B1 ;  /* 0x0000000000017941 */ /* 0x000fea0003800200 */
.L_x_100:
[----:B------:R-:W-:Y:S01]  /*6200*/  BAR.SYNC.DEFER_BLOCKING 0x0 ;  /* 0x0000000000007b1d */ /* 0x000fe20000010000 */
[----:B------:R-:W-:-:S13]  /*6210*/  ISETP.NE.AND P1, PT, R0, RZ, PT ;  /* 0x000000ff0000720c */ /* 0x000fda0003f25270 */
[----:B------:R-:W-:Y:S05]  /*6220*/  @P1 BRA `(.L_x_34) ;  /* 0x00000008008c1947 */ /* 0x000fea0003800000 */
[----:B-12---:R-:W1:Y:S01]  /*6230*/  S2R R5, SR_CgaCtaId ;  /* 0x0000000000057919 */ /* 0x006e620000008800 */
[----:B------:R-:W-:Y:S01]  /*6240*/  MOV R0, 0x400 ;  /* 0x0000040000007802 */ /* 0x000fe20000000f00 */
[----:B------:R-:W-:Y:S03]  /*6250*/  BSSY.RECONVERGENT B1, `(.L_x_102) ;  /* 0x000001a000017945 */ /* 0x000fe60003800200 */
[----:B-1----:R-:W-:-:S05]  /*6260*/  LEA R0, R5, R0, 0x18 ;  /* 0x0000000005007211 */ /* 0x002fca00078ec0ff */
[----:B------:R-:W1:Y:S04]  /*6270*/  LDS.64 R16, [R0+0x18] ;  /* 0x0000180000107984 */ /* 0x000e680000000a00 */
[----:B---3--:R-:W2:Y:S04]  /*6280*/  LDS.128 R4, [R0+0x20] ;  /* 0x0000200000047984 */ /* 0x008ea80000000c00 */
[----:B0---4-:R0:W3:Y:S04]  /*6290*/  LDS.64 R12, [R0+0x80] ;  /* 0x00008000000c7984 */ /* 0x0110e80000000a00 */
[----:B------:R0:W4:Y:S01]  /*62a0*/  LDS.128 R8, [R0+0x30] ;  /* 0x0000300000087984 */ /* 0x0001220000000c00 */
[----:B-1----:R-:W-:Y:S01]  /*62b0*/  DSETP.GEU.AND P0, PT, |R2|, |R16|, PT ;  /* 0x400000100200722a */ /* 0x002fe20003f0e200 */
[----:B------:R-:W-:-:S02]  /*62c0*/  IMAD.MOV.U32 R24, RZ, RZ, R16 ;  /* 0x000000ffff187224 */ /* 0x000fc400078e0010 */
[----:B------:R-:W-:Y:S02]  /*62d0*/  IMAD.MOV.U32 R25, RZ, RZ, R17 ;  /* 0x000000ffff197224 */ /* 0x000fe400078e0011 */
[----:B--2---:R-:W-:Y:S02]  /*62e0*/  IMAD.MOV.U32 R27, RZ, RZ, R4 ;  /* 0x000000ffff1b7224 */ /* 0x004fe400078e0004 */
[----:B------:R-:W-:-:S07]  /*62f0*/  IMAD.MOV.U32 R29, RZ, RZ, R5 ;  /* 0x000000ffff1d7224 */ /* 0x000fce00078e0005 */
[----:B0--34-:R-:W-:Y:S05]  /*6300*/  @!P0 BRA `(.L_x_103) ;  /* 0x0000000000388947 */ /* 0x019fea0003800000 */
        /* <DEDUP_REMOVED lines=14> */
.L_x_103:
[----:B------:R-:W-:Y:S05]  /*63f0*/  BSYNC.RECONVERGENT B1 ;  /* 0x0000000000017941 */ /* 0x000fea0003800200 */
.L_x_102:
        /* <DEDUP_REMOVED lines=23> */
.L_x_105:
[----:B------:R-:W-:Y:S05]  /*6570*/  BSYNC.RECONVERGENT B1 ;  /* 0x0000000000017941 */ /* 0x000fea0003800200 */
.L_x_104:
        /* <DEDUP_REMOVED lines=21> */
.L_x_107:
[----:B------:R-:W-:Y:S05]  /*66d0*/  BSYNC.RECONVERGENT B1 ;  /* 0x0000000000017941 */ /* 0x000fea0003800200 */
.L_x_106:
        /* <DEDUP_REMOVED lines=23> */
.L_x_109:
[----:B------:R-:W-:Y:S05]  /*6850*/  BSYNC.RECONVERGENT B1 ;  /* 0x0000000000017941 */ /* 0x000fea0003800200 */
.L_x_108:
        /* <DEDUP_REMOVED lines=21> */
.L_x_111:
[----:B------:R-:W-:Y:S05]  /*69b0*/  BSYNC.RECONVERGENT B1 ;  /* 0x0000000000017941 */ /* 0x000fea0003800200 */
.L_x_110:
        /* <DEDUP_REMOVED lines=21> */
.L_x_113:
[----:B------:R-:W-:Y:S05]  /*6b10*/  BSYNC.RECONVERGENT B1 ;  /* 0x0000000000017941 */ /* 0x000fea0003800200 */
.L_x_112:
        /* <DEDUP_REMOVED lines=20> */
.L_x_34:
[----:B------:R-:W-:Y:S05]  /*6c60*/  BSYNC.RECONVERGENT B0 ;  /* 0x0000000000007941 */ /* 0x000fea0003800200 */
.L_x_1:
[----:B------:R-:W-:Y:S05]  /*6c70*/  @P1 EXIT ;  /* 0x000000000000194d */ /* 0x000fea0003800000 */
[----:B012---:R-:W0:Y:S02]  /*6c80*/  LDC.64 R4, c[0x0][0x388] ;  /* 0x0000e200ff047b82 */ /* 0x007e240000000a00 */
[----:B0-----:R-:W-:Y:S04]  /*6c90*/  STG.E.64 desc[UR10][R4.64], R2 ;  /* 0x0000000204007986 */ /* 0x001fe8000c101b0a */
[----:B------:R-:W-:Y:S01]  /*6ca0*/  STG.E.64 desc[UR10][R4.64+0x8], R14 ;  /* 0x0000080e04007986 */ /* 0x000fe2000c101b0a */
[----:B------:R-:W-:Y:S05]  /*6cb0*/  EXIT ;  /* 0x000000000000794d */ /* 0x000fea0003800000 */
.L_x_114:
        /* <DEDUP_REMOVED lines=12> */
.L_x_731:


//--------------------- .text._ZN6thrust24THRUST_300001_SM_1000_NS8cuda_cub4core6detail13_kernel_agentINS1_8__reduce10DrainAgentIlEEJN3cub18CUB_300001_SM_10009GridQueueIyEElEEEvDpT0_ --------------------------
	.section	.text._ZN6thrust24THRUST_300001_SM_1000_NS8cuda_cub4core6detail13_kernel_agentINS1_8__reduce10DrainAgentIlEEJN3cub18CUB_300001_SM_10009GridQueueIyEElEEEvDpT0_,"ax",@progbits
	.align	128
        .global         _ZN6thrust24THRUST_300001_SM_1000_NS8cuda_cub4core6detail13_kernel_agentINS1_8__reduce10DrainAgentIlEEJN3cub18CUB_300001_SM_10009GridQueueIyEElEEEvDpT0_
        .type           _ZN6thrust24THRUST_300001_SM_1000_NS8cuda_cub4core6detail13_kernel_agentINS1_8__reduce10DrainAgentIlEEJN3cub18CUB_300001_SM_10009GridQueueIyEElEEEvDpT0_,@function
        .size           _ZN6thrust24THRUST_300001_SM_1000_NS8cuda_cub4core6detail13_kernel_agentINS1_8__reduce10DrainAgentIlEEJN3cub18CUB_300001_SM_10009GridQueueIyEElEEEvDpT0_,(.L_x_732 - _ZN6thrust24THRUST_300001_SM_1000_NS8cuda_cub4core6detail13_kernel_agentINS1_8__reduce10DrainAgentIlEEJN3cub18CUB_300001_SM_10009GridQueueIyEElEEEvDpT0_)
        .other          _ZN6thrust24THRUST_300001_SM_1000_NS8cuda_cub4core6detail13_kernel_agentINS1_8__reduce10DrainAgentIlEEJN3cub18CUB_300001_SM_10009GridQueueIyEElEEEvDpT0_,@"STO_CUDA_ENTRY STV_DEFAULT"
_ZN6thrust24THRUST_300001_SM_1000_NS8cuda_cub4core6detail13_kernel_agentINS1_8__reduce10DrainAgentIlEEJN3cub18CUB_300001_SM_10009GridQueueIyEElEEEvDpT0_:
.text._ZN6thrust24THRUST_300001_SM_1000_NS8cuda_cub4core6detail13_kernel_agentINS1_8__reduce10DrainAgentIlEEJN3cub18CUB_300001_SM_10009GridQueueIyEElEEEvDpT0_:
[----:B------:R-:W-:Y:S08]  /*0000*/  LDC R1, c[0x0][0x37c] ;  /* 0x0000df00ff017b82 */ /* 0x000ff00000000800 */
[----:B------:R-:W0:Y:S01]  /*0010*/  LDC.64 R2, c[0x0][0x380] ;  /* 0x0000e000ff027b82 */ /* 0x000e220000000a00 */
[----:B------:R-:W0:Y:S07]  /*0020*/  LDCU.64 UR4, c[0x0][0x358] ;  /* 0x00006b00ff0477ac */ /* 0x000e2e0008000a00 */
[----:B------:R-:W1:Y:S01]  /*0030*/  LDC.64 R4, c[0x0][0x388] ;  /* 0x0000e200ff047b82 */ /* 0x000e620000000a00 */
[----:B0-----:R-:W-:Y:S04]  /*0040*/  STG.E.64 desc[UR4][R2.64+0x8], RZ ;  /* 0x000008ff02007986 */ /* 0x001fe8000c101b04 */
[----:B-1----:R-:W-:Y:S01]  /*0050*/  STG.E.64 desc[UR4][R2.64], R4 ;  /* 0x0000000402007986 */ /* 0x002fe2000c101b04 */
[----:B------:R-:W-:Y:S05]  /*0060*/  EXIT ;  /* 0x000000000000794d */ /* 0x000fea0003800000 */
.L_x_115:
        /* <DEDUP_REMOVED lines=9> */
.L_x_732:


//--------------------- .text._ZN6thrust24THRUST_300001_SM_1000_NS8cuda_cub4core6detail13_kernel_agentINS1_8__reduce11ReduceAgentINS0_12zip_iteratorIN4cuda3std3__45tupleIJNS0_10device_ptrIdEENS0_17counting_iteratorIlNS0_11use_defaultESF_SF_EEEEEEEPNSB_IJdlEEESJ_lNS1_9__extrema9arg_max_fIdl10comparatorEEEEJSI_SK_lN3cub18CUB_300001_SM_100013GridEvenShareIlEENSR_9GridQueueIyEESO_EEEvDpT0_ --------------------------
	.section	.text._ZN6thrust24THRUST_300001_SM_1000_NS8cuda_cub4core6detail13_kernel_agentINS1_8__reduce11ReduceAgentINS0_12zip_iteratorIN4cuda3std3__45tupleIJNS0_10device_ptrIdEENS0_17counting_iteratorIlNS0_11use_defaultESF_SF_EEEEEEEPNSB_IJdlEEESJ_lNS1_9__extrema9arg_max_fIdl10comparatorEEEEJSI_SK_lN3cub18CUB_300001_SM_100013GridEvenShareIlEENSR_9GridQueueIyEESO_EEEvDpT0_,"ax",@progbits
	.align	128
        .global         _ZN6thrust24THRUST_300001_SM_1000_NS8cuda_cub4core6detail13_kernel_agentINS1_8__reduce11ReduceAgentINS0_12zip_iteratorIN4cuda3std3__45tupleIJNS0_10device_ptrIdEENS0_17counting_iteratorIlNS0_11use_defaultESF_SF_EEEEEEEPNSB_IJdlEEESJ_lNS1_9__extrema9arg_max_fIdl10comparatorEEEEJSI_SK_lN3cub18CUB_300001_SM_100013GridEvenShareIlEENSR_9GridQueueIyEESO_EEEvDpT0_
        .type           _ZN6thrust24THRUST_300001_SM_1000_NS8cuda_cub4core6detail13_kernel_agentINS1_8__reduce11ReduceAgentINS0_12zip_iteratorIN4cuda3std3__45tupleIJNS0_10device_ptrIdEENS0_17counting_iteratorIlNS0_11use_defaultESF_SF_EEEEEEEPNSB_IJdlEEESJ_lNS1_9__extrema9arg_max_fIdl10comparatorEEEEJSI_SK_lN3cub18CUB_300001_SM_100013GridEvenShareIlEENSR_9GridQueueIyEESO_EEEvDpT0_,@function
        .size           _ZN6thrust24THRUST_300001_SM_1000_NS8cuda_cub4core6detail13_kernel_agentINS1_8__reduce11ReduceAgentINS0_12zip_iteratorIN4cuda3std3__45tupleIJNS0_10device_ptrIdEENS0_17counting_iteratorIlNS0_11use_defaultESF_SF_EEEEEEEPNSB_IJdlEEESJ_lNS1_9__extrema9arg_max_fIdl10comparatorEEEEJSI_SK_lN3cub18CUB_300001_SM_100013GridEvenShareIlEENSR_9GridQueueIyEESO_EEEvDpT0_,(.L_x_733 - _ZN6thrust24THRUST_300001_SM_1000_NS8cuda_cub4core6detail13_kernel_agentINS1_8__reduce11ReduceAgentINS0_12zip_iteratorIN4cuda3std3__45tupleIJNS0_10device_ptrIdEENS0_17counting_iteratorIlNS0_11use_defaultESF_SF_EEEEEEEPNSB_IJdlEEESJ_lNS1_9__extrema9arg_max_fIdl10comparatorEEEEJSI_SK_lN3cub18CUB_300001_SM_100013GridEvenShareIlEENSR_9GridQueueIyEESO_EEEvDpT0_)
        .other          _ZN6thrust24THRUST_300001_SM_1000_NS8cuda_cub4core6detail13_kernel_agentINS1_8__reduce11ReduceAgentINS0_12zip_iteratorIN4cuda3std3__45tupleIJNS0_10device_ptrIdEENS0_17counting_iteratorIlNS0_11use_defaultESF_SF_EEEEEEEPNSB_IJdlEEESJ_lNS1_9__extrema9arg_max_fIdl10comparatorEEEEJSI_SK_lN3cub18CUB_300001_SM_100013GridEvenShareIlEENSR_9GridQueueIyEESO_EEEvDpT0_,@"STO_CUDA_ENTRY STV_DEFAULT"
_ZN6thrust24THRUST_300001_SM_1000_NS8cuda_cub4core6detail13_kernel_agentINS1_8__reduce11ReduceAgentINS0_12zip_iteratorIN4cuda3std3__45tupleIJNS0_10device_ptrIdEENS0_17counting_iteratorIlNS0_11use_defaultESF_SF_EEEEEEEPNSB_IJdlEEESJ_lNS1_9__extrema9arg_max_fIdl10comparatorEEEEJSI_SK_lN3cub18CUB_300001_SM_100013GridEvenShareIlEENSR_9GridQueueIyEESO_EEEvDpT0_:
.text._ZN6thrust24THRUST_300001_SM_1000_NS8cuda_cub4core6detail13_kernel_agentINS1_8__reduce11ReduceAgentINS0_12zip_iteratorIN4cuda3std3__45tupleIJNS0_10device_ptrIdEENS0_17counting_iteratorIlNS0_11use_defaultESF_SF_EEEEEEEPNSB_IJdlEEESJ_lNS1_9__extrema9arg_max_fIdl10comparatorEEEEJSI_SK_lN3cub18CUB_300001_SM_100013GridEvenShareIlEENSR_9GridQueueIyEESO_EEEvDpT0_:
[----:B------:R-:W-:Y:S01]  /*0000*/  LDC R1, c[0x0][0x37c] ;  /* 0x0000df00ff017b82 */ /* 0x000fe20000000800 */
[----:B------:R-:W0:Y:S01]  /*0010*/  S2R R0, SR_CTAID.X ;  /* 0x0000000000007919 */ /* 0x000e220000002500 */
[----:B------:R-:W1:Y:S01]  /*0020*/  LDCU.64 UR4, c[0x0][0x398] ;  /* 0x00007300ff0477ac */ /* 0x000e620008000a00 */
[----:B------:R-:W-:Y:S01]  /*0030*/  BSSY.RECONVERGENT B0, `(.L_x_116) ;  /* 0x0000689000007945 */ /* 0x000fe20003800200 */
[----:B------:R-:W2:Y:S01]  /*0040*/  LDCU UR6, c[0x0][0x370] ;  /* 0x00006e00ff0677ac */ /* 0x000ea20008000800 */
[----:B------:R-:W3:Y:S01]  /*0050*/  LDCU.64 UR10, c[0x0][0x358] ;  /* 0x00006b00ff0a77ac */ /* 0x000ee20008000a00 */
[----:B-1----:R-:W-:Y:S02]  /*0060*/  IMAD.U32 R25, RZ, RZ, UR4 ;  /* 0x00000004ff197e24 */ /* 0x002fe4000f8e00ff */
[----:B------:R-:W-:Y:S01]  /*0070*/  IMAD.U32 R16, RZ, RZ, UR5 ;  /* 0x00000005ff107e24 */ /* 0x000fe2000f8e00ff */
[----:B--2---:R-:W-:Y:S01]  /*0080*/  UIMAD UR6, UR6, 0x500, URZ ;  /* 0x00000500060678a4 */ /* 0x004fe2000f8e02ff */
[----:B0-----:R-:W-:-:S05]  /*0090*/  IMAD R8, R0, 0x500, RZ ;  /* 0x0000050000087824 */ /* 0x001fca00078e02ff */
[----:B------:R-:W-:-:S04]  /*00a0*/  IADD3 R2, P1, PT, R8, 0x500, RZ ;  /* 0x0000050008027810 */ /* 0x000fc80007f3e0ff */
[----:B------:R-:W-:Y:S01]  /*00b0*/  ISETP.GT.U32.AND P0, PT, R2, R25, PT ;  /* 0x000000190200720c */ /* 0x000fe20003f04070 */
[----:B------:R-:W-:-:S05]  /*00c0*/  IMAD.X R3, RZ, RZ, RZ, P1 ;  /* 0x000000ffff037224 */ /* 0x000fca00008e06ff */
[----:B------:R-:W-:-:S13]  /*00d0*/  ISETP.GT.AND.EX P0, PT, R3, R16, PT, P0 ;  /* 0x000000100300720c */ /* 0x000fda0003f04300 */
[----:B---3--:R-:W-:Y:S05]  /*00e0*/  @!P0 BRA `(.L_x_117) ;  /* 0x0000003800e48947 */ /* 0x008fea0003800000 */
[----:B------:R-:W0:Y:S01]  /*00f0*/  S2R R10, SR_TID.X ;  /* 0x00000000000a7919 */ /* 0x000e220000002100 */
[----:B------:R-:W-:Y:S01]  /*0100*/  IMAD.IADD R9, R25, 0x1, -R8 ;  /* 0x0000000119097824 */ /* 0x000fe200078e0a08 */
[----:B------:R-:W-:Y:S01]  /*0110*/  BSSY.RECONVERGENT B1, `(.L_x_118) ;  /* 0x000000f000017945 */ /* 0x000fe20003800200 */
[----:B------:R-:W-:Y:S02]  /*0120*/  CS2R R20, SRZ ;  /* 0x0000000000147805 */ /* 0x000fe4000001ff00 */
[----:B------:R-:W-:Y:S02]  /*0130*/  CS2R R14, SRZ ;  /* 0x00000000000e7805 */ /* 0x000fe4000001ff00 */
[----:B0-----:R-:W-:Y:S01]  /*0140*/  ISETP.GE.AND P0, PT, R10, R9, PT ;  /* 0x000000090a00720c */ /* 0x001fe20003f06270 */
[----:B------:R-:W-:-:S12]  /*0150*/  IMAD.MOV.U32 R6, RZ, RZ, R10 ;  /* 0x000000ffff067224 */ /* 0x000fd800078e000a */
[----:B------:R-:W-:Y:S05]  /*0160*/  @P0 BRA `(.L_x_119) ;  /* 0x0000000000240947 */ /* 0x000fea0003800000 */
[----:B------:R-:W0:Y:S01]  /*0170*/  LDCU.128 UR4, c[0x0][0x380] ;  /* 0x00007000ff0477ac */ /* 0x000e220008000c00 */
[----:B------:R-:W-:-:S05]  /*0180*/  IADD3 R21, P0, PT, R8, R10, RZ ;  /* 0x0000000a08157210 */ /* 0x000fca0007f1e0ff */
[----:B------:R-:W-:Y:S01]  /*0190*/  IMAD.X R20, RZ, RZ, RZ, P0 ;  /* 0x000000ffff147224 */ /* 0x000fe200000e06ff */
[----:B0-----:R-:W-:-:S04]  /*01a0*/  LEA R14, P1, R21, UR4, 0x3 ;  /* 0x00000004150e7c11 */ /* 0x001fc8000f8218ff */
[----:B------:R-:W-:-:S06]  /*01b0*/  LEA.HI.X R15, R21, UR5, R20, 0x3, P1 ;  /* 0x00000005150f7c11 */ /* 0x000fcc00088f1c14 */
[----:B------:R-:W5:Y:S01]  /*01c0*/  LDG.E.64 R14, desc[UR10][R14.64] ;  /* 0x0000000a0e0e7981 */ /* 0x000f62000c1e1b00 */
[----:B------:R-:W-:Y:S01]  /*01d0*/  IADD3 R21, P0, PT, R21, UR6, RZ ;  /* 0x0000000615157c10 */ /* 0x000fe2000ff1e0ff */
[----:B------:R-:W-:-:S03]  /*01e0*/  VIADD R6, R10, 0x100 ;  /* 0x000001000a067836 */ /* 0x000fc60000000000 */
[----:B------:R-:W-:-:S09]  /*01f0*/  IADD3.X R20, PT, PT, R20, UR7, RZ, P0, !PT ;  /* 0x0000000714147c10 */ /* 0x000fd200087fe4ff */
.L_x_119:
[----:B------:R-:W-:Y:S05]  /*0200*/  BSYNC.RECONVERGENT B1 ;  /* 0x0000000000017941 */ /* 0x000fea0003800200 */
.L_x_118:
[----:B------:R-:W-:Y:S01]  /*0210*/  ISETP.GE.AND P0, PT, R6, R9, PT ;  /* 0x000000090600720c */ /* 0x000fe20003f06270 */
[----:B------:R-:W-:-:S12]  /*0220*/  BSSY.RECONVERGENT B1, `(.L_x_120) ;  /* 0x00000af000017945 */ /* 0x000fd80003800200 */
[----:B------:R-:W-:Y:S05]  /*0230*/  @P0 BRA `(.L_x_121) ;  /* 0x0000000800b40947 */ /* 0x000fea0003800000 */
[----:B------:R-:W-:Y:S01]  /*0240*/  LOP3.LUT R2, RZ, R6, RZ, 0x33, !PT ;  /* 0x00000006ff027212 */ /* 0x000fe200078e33ff */
[----:B------:R-:W-:Y:S03]  /*0250*/  BSSY.RECONVERGENT B2, `(.L_x_122) ;  /* 0x0000034000027945 */ /* 0x000fe60003800200 */
[----:B------:R-:W-:-:S04]  /*0260*/  IADD3 R25, PT, PT, -R8, R25, R2 ;  /* 0x0000001908197210 */ /* 0x000fc80007ffe102 */
[----:B------:R-:W-:-:S04]  /*0270*/  LOP3.LUT R2, R25, 0x300, RZ, 0xc0, !PT ;  /* 0x0000030019027812 */ /* 0x000fc800078ec0ff */
[----:B------:R-:W-:-:S13]  /*0280*/  ISETP.NE.AND P0, PT, R2, 0x300, PT ;  /* 0x000003000200780c */ /* 0x000fda0003f05270 */
[----:B------:R-:W-:Y:S05]  /*0290*/  @!P0 BRA `(.L_x_123) ;  /* 0x0000000000bc8947 */ /* 0x000fea0003800000 */
[----:B------:R-:W0:Y:S01]  /*02a0*/  LDCU.128 UR4, c[0x0][0x380] ;  /* 0x00007000ff0477ac */ /* 0x000e220008000c00 */
[----:B------:R-:W-:Y:S02]  /*02b0*/  IADD3 R12, P0, PT, R8, R6, RZ ;  /* 0x00000006080c7210 */ /* 0x000fe40007f1e0ff */
[----:B------:R-:W-:-:S03]  /*02c0*/  LEA.HI R2, R25, 0x1, RZ, 0x18 ;  /* 0x0000000119027811 */ /* 0x000fc600078fc0ff */
[----:B------:R-:W-:Y:S01]  /*02d0*/  IMAD.X R3, RZ, RZ, RZ, P0 ;  /* 0x000000ffff037224 */ /* 0x000fe200000e06ff */
[----:B------:R-:W-:-:S05]  /*02e0*/  LOP3.LUT R2, R2, 0x3, RZ, 0xc0, !PT ;  /* 0x0000000302027812 */ /* 0x000fca00078ec0ff */
[----:B------:R-:W-:Y:S01]  /*02f0*/  IMAD.MOV R7, RZ, RZ, -R2 ;  /* 0x000000ffff077224 */ /* 0x000fe200078e0a02 */
[C---:B0-----:R-:W-:Y:S02]  /*0300*/  IADD3 R13, P1, PT, R12.reuse, UR6, RZ ;  /* 0x000000060c0d7c10 */ /* 0x041fe4000ff3e0ff */
[C---:B------:R-:W-:Y:S02]  /*0310*/  LEA R11, P2, R12.reuse, UR4, 0x3 ;  /* 0x000000040c0b7c11 */ /* 0x040fe4000f8418ff */
[----:B------:R-:W-:Y:S02]  /*0320*/  IADD3.X R16, PT, PT, R3, UR7, RZ, P1, !PT ;  /* 0x0000000703107c10 */ /* 0x000fe40008ffe4ff */
[----:B------:R-:W-:-:S09]  /*0330*/  LEA.HI.X R12, R12, UR5, R3, 0x3, P2 ;  /* 0x000000050c0c7c11 */ /* 0x000fd200090f1c03 */
.L_x_126:
[----:B------:R-:W-:Y:S02]  /*0340*/  IMAD.MOV.U32 R2, RZ, RZ, R11 ;  /* 0x000000ffff027224 */ /* 0x000fe400078e000b */
[----:B------:R-:W-:-:S06]  /*0350*/  IMAD.MOV.U32 R3, RZ, RZ, R12 ;  /* 0x000000ffff037224 */ /* 0x000fcc00078e000c */
[----:B------:R-:W2:Y:S01]  /*0360*/  LDG.E.64 R2, desc[UR10][R2.64] ;  /* 0x0000000a02027981 */ /* 0x000ea2000c1e1b00 */
[----:B------:R-:W-:Y:S01]  /*0370*/  VIADD R7, R7, 0x1 ;  /* 0x0000000107077836 */ /* 0x000fe20000000000 */
[----:B------:R-:W-:Y:S01]  /*0380*/  BSSY.RECONVERGENT B3, `(.L_x_124) ;  /* 0x000001b000037945 */ /* 0x000fe20003800200 */
[----:B------:R-:W-:Y:S01]  /*0390*/  IMAD.MOV.U32 R18, RZ, RZ, R21 ;  /* 0x000000ffff127224 */ /* 0x000fe200078e0015 */
[----:B------:R-:W-:Y:S01]  /*03a0*/  IADD3 R11, P3, PT, R11, 0x800, RZ ;  /* 0x000008000b0b7810 */ /* 0x000fe20007f7e0ff */
[----:B------:R-:W-:Y:S01]  /*03b0*/  IMAD.MOV.U32 R17, RZ, RZ, R20 ;  /* 0x000000ffff117224 */ /* 0x000fe200078e0014 */
[----:B------:R-:W-:Y:S01]  /*03c0*/  ISETP.NE.AND P2, PT, R7, RZ, PT ;  /* 0x000000ff0700720c */ /* 0x000fe20003f45270 */
[----:B-----5:R-:W-:Y:S02]  /*03d0*/  IMAD.MOV.U32 R4, RZ, RZ, R14 ;  /* 0x000000ffff047224 */ /* 0x020fe400078e000e */
[----:B------:R-:W-:Y:S02]  /*03e0*/  IMAD.MOV.U32 R5, RZ, RZ, R15 ;  /* 0x000000ffff057224 */ /* 0x000fe400078e000f */
[----:B------:R-:W-:-:S02]  /*03f0*/  IMAD.MOV.U32 R21, RZ, RZ, R13 ;  /* 0x000000ffff157224 */ /* 0x000fc400078e000d */
[----:B------:R-:W-:Y:S01]  /*0400*/  IMAD.MOV.U32 R20, RZ, RZ, R16 ;  /* 0x000000ffff147224 */ /* 0x000fe200078e0010 */
[----:B--2---:R-:W-:Y:S01]  /*0410*/  DSETP.GEU.AND P0, PT, |R14|, |R2|, PT ;  /* 0x400000020e00722a */ /* 0x004fe20003f0e200 */
[----:B------:R-:W-:Y:S02]  /*0420*/  IMAD.MOV.U32 R14, RZ, RZ, R2 ;  /* 0x000000ffff0e7224 */ /* 0x000fe400078e0002 */
[----:B------:R-:W-:-:S11]  /*0430*/  IMAD.MOV.U32 R15, RZ, RZ, R3 ;  /* 0x000000ffff0f7224 */ /* 0x000fd600078e0003 */
        /* <DEDUP_REMOVED lines=15> */
.L_x_125:
[----:B------:R-:W-:Y:S05]  /*0530*/  BSYNC.RECONVERGENT B3 ;  /* 0x0000000000037941 */ /* 0x000fea0003800200 */
.L_x_124:
[----:B------:R-:W-:Y:S01]  /*0540*/  IADD3 R13, P0, PT, R13, 0x100, RZ ;  /* 0x000001000d0d7810 */ /* 0x000fe20007f1e0ff */
[----:B------:R-:W-:Y:S02]  /*0550*/  VIADD R6, R6, 0x100 ;  /* 0x0000010006067836 */ /* 0x000fe40000000000 */
[----:B------:R-:W-:Y:S02]  /*0560*/  IMAD.X R12, RZ, RZ, R12, P3 ;  /* 0x000000ffff0c7224 */ /* 0x000fe400018e060c */
[----:B------:R-:W-:Y:S01]  /*0570*/  IMAD.X R16, RZ, RZ, R16, P0 ;  /* 0x000000ffff107224 */ /* 0x000fe200000e0610 */
[----:B------:R-:W-:Y:S07]  /*0580*/  @P2 BRA `(.L_x_126) ;  /* 0xfffffffc006c2947 */ /* 0x000fee000383ffff */
.L_x_123:
[----:B------:R-:W-:Y:S05]  /*0590*/  BSYNC.RECONVERGENT B2 ;  /* 0x0000000000027941 */ /* 0x000fea0003800200 */
.L_x_122:
[----:B------:R-:W-:-:S13]  /*05a0*/  ISETP.GE.U32.AND P0, PT, R25, 0x300, PT ;  /* 0x000003001900780c */ /* 0x000fda0003f06070 */
[----:B------:R-:W-:Y:S05]  /*05b0*/  @!P0 BRA `(.L_x_121) ;  /* 0x0000000400d48947 */ /* 0x000fea0003800000 */
[----:B------:R-:W0:Y:S01]  /*05c0*/  LDC.64 R4, c[0x0][0x380] ;  /* 0x0000e000ff047b82 */ /* 0x000e220000000a00 */
[----:B------:R-:W-:-:S07]  /*05d0*/  VIADD R11, R6, 0x200 ;  /* 0x00000200060b7836 */ /* 0x000fce0000000000 */
[----:B------:R-:W1:Y:S02]  /*05e0*/  LDC.64 R2, c[0x0][0x388] ;  /* 0x0000e200ff027b82 */ /* 0x000e640000000a00 */
.L_x_135:
[----:B------:R-:W-:-:S05]  /*05f0*/  VIADD R7, R11, 0xfffffe00 ;  /* 0xfffffe000b077836 */ /* 0x000fca0000000000 */
[----:B------:R-:W-:-:S04]  /*0600*/  IADD3 R13, P0, PT, R8, R7, RZ ;  /* 0x00000007080d7210 */ /* 0x000fc80007f1e0ff */
[----:B------:R-:W-:Y:S02]  /*0610*/  LEA.HI.X.SX32 R12, R7, RZ, 0x1, P0 ;  /* 0x000000ff070c7211 */ /* 0x000fe400000f0eff */
[----:B0-----:R-:W-:-:S04]  /*0620*/  LEA R16, P0, R13, R4, 0x3 ;  /* 0x000000040d107211 */ /* 0x001fc800078018ff */
[----:B------:R-:W-:-:S05]  /*0630*/  LEA.HI.X R17, R13, R5, R12, 0x3, P0 ;  /* 0x000000050d117211 */ /* 0x000fca00000f1c0c */
[----:B------:R-:W2:Y:S04]  /*0640*/  LDG.E.64 R18, desc[UR10][R16.64] ;  /* 0x0000000a10127981 */ /* 0x000ea8000c1e1b00 */
[----:B-----5:R0:W5:Y:S01]  /*0650*/  LDG.E.64 R6, desc[UR10][R16.64+0x800] ;  /* 0x0008000a10067981 */ /* 0x020162000c1e1b00 */
[----:B-1----:R-:W-:Y:S01]  /*0660*/  IADD3 R24, P1, PT, R13, R2, RZ ;  /* 0x000000020d187210 */ /* 0x002fe20007f3e0ff */
[----:B------:R-:W-:Y:S04]  /*0670*/  BSSY.RECONVERGENT B2, `(.L_x_127) ;  /* 0x0000016000027945 */ /* 0x000fe80003800200 */
[----:B------:R-:W-:-:S02]  /*0680*/  IMAD.X R25, R12, 0x1, R3, P1 ;  /* 0x000000010c197824 */ /* 0x000fc400008e0603 */
[----:B------:R-:W-:Y:S02]  /*0690*/  IMAD.MOV.U32 R23, RZ, RZ, R24 ;  /* 0x000000ffff177224 */ /* 0x000fe400078e0018 */
[----:B------:R-:W-:Y:S01]  /*06a0*/  IMAD.MOV.U32 R22, RZ, RZ, R25 ;  /* 0x000000ffff167224 */ /* 0x000fe200078e0019 */
[----:B--2---:R-:W-:Y:S01]  /*06b0*/  DSETP.GEU.AND P0, PT, |R14|, |R18|, PT ;  /* 0x400000120e00722a */ /* 0x004fe20003f0e200 */
[----:B------:R-:W-:Y:S02]  /*06c0*/  IMAD.MOV.U32 R12, RZ, RZ, R18 ;  /* 0x000000ffff0c7224 */ /* 0x000fe400078e0012 */
[----:B------:R-:W-:-:S11]  /*06d0*/  IMAD.MOV.U32 R13, RZ, RZ, R19 ;  /* 0x000000ffff0d7224 */ /* 0x000fd600078e0013 */
        /* <DEDUP_REMOVED lines=15> */
.L_x_128:
[----:B------:R-:W-:Y:S05]  /*07d0*/  BSYNC.RECONVERGENT B2 ;  /* 0x0000000000027941 */ /* 0x000fea0003800200 */
.L_x_127:
[----:B------:R0:W5:Y:S04]  /*07e0*/  LDG.E.64 R14, desc[UR10][R16.64+0x1000] ;  /* 0x0010000a100e7981 */ /* 0x000168000c1e1b00 */
[----:B------:R0:W5:Y:S02]  /*07f0*/  LDG.E.64 R18, desc[UR10][R16.64+0x1800] ;  /* 0x0018000a10127981 */ /* 0x000164000c1e1b00 */
[----:B-----5:R-:W-:Y:S01]  /*0800*/  DSETP.GEU.AND P0, PT, |R12|, |R6|, PT ;  /* 0x400000060c00722a */ /* 0x020fe20003f0e200 */
[----:B------:R-:W-:Y:S01]  /*0810*/  VIADD R21, R11, 0xffffff00 ;  /* 0xffffff000b157836 */ /* 0x000fe20000000000 */
[----:B------:R-:W-:Y:S04]  /*0820*/  BSSY.RECONVERGENT B2, `(.L_x_129) ;  /* 0x0000017000027945 */ /* 0x000fe80003800200 */
[----:B------:R-:W-:-:S02]  /*0830*/  SHF.R.S32.HI R20, RZ, 0x1f, R21 ;  /* 0x0000001fff147819 */ /* 0x000fc40000011415 */
[----:B------:R-:W-:Y:S01]  /*0840*/  IADD3 R26, P1, P2, R21, R2, R8 ;  /* 0x00000002151a7210 */ /* 0x000fe20007a3e008 */
[----:B------:R-:W-:-:S03]  /*0850*/  IMAD.MOV.U32 R21, RZ, RZ, R7 ;  /* 0x000000ffff157224 */ /* 0x000fc600078e0007 */
[----:B------:R-:W-:Y:S01]  /*0860*/  IADD3.X R27, PT, PT, R20, R3, RZ, P1, P2 ;  /* 0x00000003141b7210 */ /* 0x000fe20000fe44ff */
[----:B------:R-:W-:Y:S02]  /*0870*/  IMAD.MOV.U32 R24, RZ, RZ, R26 ;  /* 0x000000ffff187224 */ /* 0x000fe400078e001a */
[----:B------:R-:W-:Y:S02]  /*0880*/  IMAD.MOV.U32 R20, RZ, RZ, R6 ;  /* 0x000000ffff147224 */ /* 0x000fe400078e0006 */
[----:B------:R-:W-:Y:S01]  /*0890*/  IMAD.MOV.U32 R25, RZ, RZ, R27 ;  /* 0x000000ffff197224 */ /* 0x000fe200078e001b */
[----:B0-----:R-:W-:Y:S06]  /*08a0*/  @!P0 BRA `(.L_x_130) ;  /* 0x0000000000388947 */ /* 0x001fec0003800000 */
        /* <DEDUP_REMOVED lines=14> */
.L_x_130:
[----:B------:R-:W-:Y:S05]  /*0990*/  BSYNC.RECONVERGENT B2 ;  /* 0x0000000000027941 */ /* 0x000fea0003800200 */
.L_x_129:
[----:B------:R-:W-:Y:S01]  /*09a0*/  DSETP.GEU.AND P0, PT, |R20|, |R14|, PT ;  /* 0x4000000e1400722a */ /* 0x000fe20003f0e200 */
[----:B------:R-:W-:Y:S01]  /*09b0*/  SHF.R.S32.HI R6, RZ, 0x1f, R11 ;  /* 0x0000001fff067819 */ /* 0x000fe2000001140b */
[----:B------:R-:W-:Y:S01]  /*09c0*/  BSSY.RECONVERGENT B2, `(.L_x_131) ;  /* 0x0000017000027945 */ /* 0x000fe20003800200 */
[C---:B------:R-:W-:Y:S01]  /*09d0*/  IADD3 R23, P1, P2, R11.reuse, R2, R8 ;  /* 0x000000020b177210 */ /* 0x040fe20007a3e008 */
[----:B------:R-:W-:Y:S02]  /*09e0*/  VIADD R17, R11, 0x100 ;  /* 0x000001000b117836 */ /* 0x000fe40000000000 */
[----:B------:R-:W-:Y:S01]  /*09f0*/  IMAD.MOV.U32 R7, RZ, RZ, R15 ;  /* 0x000000ffff077224 */ /* 0x000fe200078e000f */
[----:B------:R-:W-:Y:S01]  /*0a00*/  IADD3.X R16, PT, PT, R6, R3, RZ, P1, P2 ;  /* 0x0000000306107210 */ /* 0x000fe20000fe44ff */
[----:B------:R-:W-:Y:S02]  /*0a10*/  IMAD.MOV.U32 R12, RZ, RZ, R23 ;  /* 0x000000ffff0c7224 */ /* 0x000fe400078e0017 */
[----:B------:R-:W-:-:S02]  /*0a20*/  IMAD.MOV.U32 R6, RZ, RZ, R14 ;  /* 0x000000ffff067224 */ /* 0x000fc400078e000e */
[----:B------:R-:W-:Y:S02]  /*0a30*/  IMAD.MOV.U32 R13, RZ, RZ, R16 ;  /* 0x000000ffff0d7224 */ /* 0x000fe400078e0010 */
        /* <DEDUP_REMOVED lines=15> */
.L_x_132:
[----:B------:R-:W-:Y:S05]  /*0b30*/  BSYNC.RECONVERGENT B2 ;  /* 0x0000000000027941 */ /* 0x000fea0003800200 */
.L_x_131:
[----:B------:R-:W-:Y:S01]  /*0b40*/  DSETP.GEU.AND P0, PT, |R6|, |R18|, PT ;  /* 0x400000120600722a */ /* 0x000fe20003f0e200 */
[----:B------:R-:W-:Y:S01]  /*0b50*/  SHF.R.S32.HI R14, RZ, 0x1f, R17 ;  /* 0x0000001fff0e7819 */ /* 0x000fe20000011411 */
[----:B------:R-:W-:Y:S01]  /*0b60*/  BSSY.RECONVERGENT B2, `(.L_x_133) ;  /* 0x0000016000027945 */ /* 0x000fe20003800200 */
[----:B------:R-:W-:Y:S01]  /*0b70*/  IADD3 R17, P1, P2, R17, R2, R8 ;  /* 0x0000000211117210 */ /* 0x000fe20007a3e008 */
[----:B------:R-:W-:-:S03]  /*0b80*/  IMAD.MOV.U32 R15, RZ, RZ, R19 ;  /* 0x000000ffff0f7224 */ /* 0x000fc600078e0013 */
[----:B------:R-:W-:Y:S01]  /*0b90*/  IADD3.X R16, PT, PT, R14, R3, RZ, P1, P2 ;  /* 0x000000030e107210 */ /* 0x000fe20000fe44ff */
[----:B------:R-:W-:Y:S02]  /*0ba0*/  IMAD.MOV.U32 R21, RZ, RZ, R17 ;  /* 0x000000ffff157224 */ /* 0x000fe400078e0011 */
[----:B------:R-:W-:Y:S02]  /*0bb0*/  IMAD.MOV.U32 R14, RZ, RZ, R18 ;  /* 0x000000ffff0e7224 */ /* 0x000fe400078e0012 */
        /* <DEDUP_REMOVED lines=16> */
.L_x_134:
[----:B------:R-:W-:Y:S05]  /*0cc0*/  BSYNC.RECONVERGENT B2 ;  /* 0x0000000000027941 */ /* 0x000fea0003800200 */
.L_x_133:
[C---:B------:R-:W-:Y:S02]  /*0cd0*/  VIADD R6, R11.reuse, 0x200 ;  /* 0x000002000b067836 */ /* 0x040fe40000000000 */
[----:B------:R-:W-:-:S03]  /*0ce0*/  VIADD R11, R11, 0x400 ;  /* 0x000004000b0b7836 */ /* 0x000fc60000000000 */
[----:B------:R-:W-:-:S13]  /*0cf0*/  ISETP.GE.AND P0, PT, R6, R9, PT ;  /* 0x000000090600720c */ /* 0x000fda0003f06270 */
[----:B------:R-:W-:Y:S05]  /*0d00*/  @!P0 BRA `(.L_x_135) ;  /* 0xfffffff800388947 */ /* 0x000fea000383ffff */
.L_x_121:
[----:B------:R-:W-:Y:S05]  /*0d10*/  BSYNC.RECONVERGENT B1 ;  /* 0x0000000000017941 */ /* 0x000fea0003800200 */
.L_x_120:
[----:B------:R-:W-:-:S13]  /*0d20*/  ISETP.GE.AND P0, PT, R9, 0x100, PT ;  /* 0x000001000900780c */ /* 0x000fda0003f06270 */
[----:B------:R-:W-:Y:S05]  /*0d30*/  @!P0 BRA `(.L_x_136) ;  /* 0x0000001400508947 */ /* 0x000fea0003800000 */
[----:B------:R-:W0:Y:S01]  /*0d40*/  S2R R11, SR_LANEID ;  /* 0x00000000000b7919 */ /* 0x000e220000000000 */
[----:B------:R-:W-:Y:S01]  /*0d50*/  BSSY.RECONVERGENT B1, `(.L_x_137) ;  /* 0x000001f000017945 */ /* 0x000fe20003800200 */
[----:B------:R-:W-:Y:S01]  /*0d60*/  IMAD.MOV.U32 R12, RZ, RZ, R21 ;  /* 0x000000ffff0c7224 */ /* 0x000fe200078e0015 */
[----:B-----5:R1:W2:Y:S01]  /*0d70*/  SHFL.DOWN PT, R4, R14, 0x1, 0x1f ;  /* 0x08201f000e047f89 */ /* 0x0202a200000e0000 */
        /* <DEDUP_REMOVED lines=9> */
[----:B------:R-:W-:Y:S01]  /*0e10*/  IMAD.MOV.U32 R12, RZ, RZ, R6 ;  /* 0x000000ffff0c7224 */ /* 0x000fe200078e0006 */
[----:B------:R-:W-:Y:S01]  /*0e20*/  MOV R13, R7 ;  /* 0x00000007000d7202 */ /* 0x000fe20000000f00 */
[----:B------:R-:W-:Y:S02]  /*0e30*/  IMAD.MOV.U32 R2, RZ, RZ, R4 ;  /* 0x000000ffff027224 */ /* 0x000fe400078e0004 */
[----:B------:R-:W-:-:S09]  /*0e40*/  IMAD.MOV.U32 R3, RZ, RZ, R5 ;  /* 0x000000ffff037224 */ /* 0x000fd200078e0005 */
        /* <DEDUP_REMOVED lines=15> */
.L_x_138:
[----:B------:R-:W-:Y:S05]  /*0f40*/  BSYNC.RECONVERGENT B1 ;  /* 0x0000000000017941 */ /* 0x000fea0003800200 */
.L_x_137:
        /* <DEDUP_REMOVED lines=31> */
.L_x_140:
[----:B------:R-:W-:Y:S05]  /*1140*/  BSYNC.RECONVERGENT B1 ;  /* 0x0000000000017941 */ /* 0x000fea0003800200 */
.L_x_139:
[----:B------:R-:W-:Y:S01]  /*1150*/  ISETP.GT.AND P0, PT, R11, 0x1b, PT ;  /* 0x0000001b0b00780c */ /* 0x000fe20003f04270 */
[----:B-1----:R1:W1:Y:S01]  /*1160*/  SHFL.DOWN PT, R6, R4, 0x4, 0x1f ;  /* 0x08801f0004067f89 */ /* 0x00226200000e0000 */
[----:B------:R-:W-:Y:S01]  /*1170*/  BSSY.RECONVERGENT B1, `(.L_x_141) ;  /* 0x000001d000017945 */ /* 0x000fe20003800200 */
[----:B----4-:R-:W-:Y:S02]  /*1180*/  IMAD.MOV.U32 R14, RZ, RZ, R8 ;  /* 0x000000ffff0e7224 */ /* 0x010fe400078e0008 */
[----:B--2---:R2:W4:Y:S01]  /*1190*/  SHFL.DOWN PT, R7, R5, 0x4, 0x1f ;  /* 0x08801f0005077f89 */ /* 0x00452200000e0000 */
[----:B---3--:R-:W-:Y:S02]  /*11a0*/  IMAD.MOV.U32 R15, RZ, RZ, R9 ;  /* 0x000000ffff0f7224 */ /* 0x008fe400078e0009 */
[----:B0-----:R-:W-:Y:S01]  /*11b0*/  IMAD.MOV.U32 R2, RZ, RZ, R4 ;  /* 0x000000ffff027224 */ /* 0x001fe200078e0004 */
[----:B------:R2:W0:Y:S01]  /*11c0*/  SHFL.DOWN PT, R13, R8, 0x4, 0x1f ;  /* 0x08801f00080d7f89 */ /* 0x00042200000e0000 */
[----:B------:R-:W-:-:S03]  /*11d0*/  IMAD.MOV.U32 R3, RZ, RZ, R5 ;  /* 0x000000ffff037224 */ /* 0x000fc600078e0005 */
[----:B------:R2:W3:Y:S01]  /*11e0*/  SHFL.DOWN PT, R12, R9, 0x4, 0x1f ;  /* 0x08801f00090c7f89 */ /* 0x0004e200000e0000 */
[----:B------:R-:W-:Y:S05]  /*11f0*/  @P0 BRA `(.L_x_142) ;  /* 0x0000000000500947 */ /* 0x000fea0003800000 */
[----:B-1--4-:R-:W-:Y:S01]  /*1200*/  DSETP.GEU.AND P0, PT, |R4|, |R6|, PT ;  /* 0x400000060400722a */ /* 0x012fe20003f0e200 */
[----:B0-----:R-:W-:Y:S02]  /*1210*/  IMAD.MOV.U32 R14, RZ, RZ, R13 ;  /* 0x000000ffff0e7224 */ /* 0x001fe400078e000d */
        /* <DEDUP_REMOVED lines=18> */
.L_x_142:
[----:B------:R-:W-:Y:S05]  /*1340*/  BSYNC.RECONVERGENT B1 ;  /* 0x0000000000017941 */ /* 0x000fea0003800200 */
.L_x_141:
[----:B------:R-:W-:Y:S01]  /*1350*/  ISETP.GT.AND P0, PT, R11, 0x17, PT ;  /* 0x000000170b00780c */ /* 0x000fe20003f04270 */
[----:B-1----:R1:W1:Y:S01]  /*1360*/  SHFL.DOWN PT, R4, R2, 0x8, 0x1f ;  /* 0x09001f0002047f89 */ /* 0x00226200000e0000 */
[----:B------:R-:W-:Y:S01]  /*1370*/  BSSY.RECONVERGENT B1, `(.L_x_143) ;  /* 0x000001d000017945 */ /* 0x000fe20003800200 */
[----:B---3--:R-:W-:Y:S02]  /*1380*/  IMAD.MOV.U32 R12, RZ, RZ, R14 ;  /* 0x000000ffff0c7224 */ /* 0x008fe400078e000e */
[----:B--2---:R2:W3:Y:S01]  /*1390*/  SHFL.DOWN PT, R5, R3, 0x8, 0x1f ;  /* 0x09001f0003057f89 */ /* 0x0044e200000e0000 */
[----:B0-----:R-:W-:Y:S02]  /*13a0*/  IMAD.MOV.U32 R13, RZ, RZ, R15 ;  /* 0x000000ffff0d7224 */ /* 0x001fe400078e000f */
[----:B------:R-:W-:Y:S01]  /*13b0*/  IMAD.MOV.U32 R8, RZ, RZ, R2 ;  /* 0x000000ffff087224 */ /* 0x000fe200078e0002 */
[----:B----4-:R2:W0:Y:S01]  /*13c0*/  SHFL.DOWN PT, R7, R14, 0x8, 0x1f ;  /* 0x09001f000e077f89 */ /* 0x01042200000e0000 */
[----:B------:R-:W-:-:S03]  /*13d0*/  IMAD.MOV.U32 R9, RZ, RZ, R3 ;  /* 0x000000ffff097224 */ /* 0x000fc600078e0003 */
[----:B------:R2:W4:Y:S01]  /*13e0*/  SHFL.DOWN PT, R6, R15, 0x8, 0x1f ;  /* 0x09001f000f067f89 */ /* 0x00052200000e0000 */
[----:B------:R-:W-:Y:S05]  /*13f0*/  @P0 BRA `(.L_x_144) ;  /* 0x0000000000500947 */ /* 0x000fea0003800000 */
[----:B-1-3--:R-:W-:Y:S01]  /*1400*/  DSETP.GEU.AND P0, PT, |R2|, |R4|, PT ;  /* 0x400000040200722a */ /* 0x00afe20003f0e200 */
[----:B0-----:R-:W-:Y:S02]  /*1410*/  IMAD.MOV.U32 R12, RZ, RZ, R7 ;  /* 0x000000ffff0c7224 */ /* 0x001fe400078e0007 */
        /* <DEDUP_REMOVED lines=18> */
.L_x_144:
[----:B------:R-:W-:Y:S05]  /*1540*/  BSYNC.RECONVERGENT B1 ;  /* 0x0000000000017941 */ /* 0x000fea0003800200 */
.L_x_143:
[----:B------:R-:W-:Y:S01]  /*1550*/  ISETP.GT.AND P0, PT, R11, 0xf, PT ;  /* 0x0000000f0b00780c */ /* 0x000fe20003f04270 */
[----:B-1----:R1:W1:Y:S01]  /*1560*/  SHFL.DOWN PT, R2, R8, 0x10, 0x1f ;  /* 0x0a001f0008027f89 */ /* 0x00226200000e0000 */
[----:B------:R-:W-:Y:S01]  /*1570*/  BSSY.RECONVERGENT B1, `(.L_x_145) ;  /* 0x000001d000017945 */ /* 0x000fe20003800200 */
[----:B------:R-:W-:Y:S02]  /*1580*/  IMAD.MOV.U32 R4, RZ, RZ, R12 ;  /* 0x000000ffff047224 */ /* 0x000fe400078e000c */
[----:B--2---:R2:W1:Y:S01]  /*1590*/  SHFL.DOWN PT, R3, R9, 0x10, 0x1f ;  /* 0x0a001f0009037f89 */ /* 0x00446200000e0000 */
[----:B---3--:R-:W-:Y:S02]  /*15a0*/  IMAD.MOV.U32 R5, RZ, RZ, R13 ;  /* 0x000000ffff057224 */ /* 0x008fe400078e000d */
[----:B----4-:R-:W-:Y:S01]  /*15b0*/  IMAD.MOV.U32 R6, RZ, RZ, R8 ;  /* 0x000000ffff067224 */ /* 0x010fe200078e0008 */
[----:B------:R2:W3:Y:S01]  /*15c0*/  SHFL.DOWN PT, R15, R12, 0x10, 0x1f ;  /* 0x0a001f000c0f7f89 */ /* 0x0004e200000e0000 */
[----:B0-----:R-:W-:-:S03]  /*15d0*/  IMAD.MOV.U32 R7, RZ, RZ, R9 ;  /* 0x000000ffff077224 */ /* 0x001fc600078e0009 */
[----:B------:R2:W0:Y:S01]  /*15e0*/  SHFL.DOWN PT, R14, R13, 0x10, 0x1f ;  /* 0x0a001f000d0e7f89 */ /* 0x00042200000e0000 */
[----:B------:R-:W-:Y:S05]  /*15f0*/  @P0 BRA `(.L_x_146) ;  /* 0x0000000000500947 */ /* 0x000fea0003800000 */
[----:B-1----:R-:W-:Y:S01]  /*1600*/  DSETP.GEU.AND P0, PT, |R8|, |R2|, PT ;  /* 0x400000020800722a */ /* 0x002fe20003f0e200 */
[----:B---3--:R-:W-:Y:S02]  /*1610*/  IMAD.MOV.U32 R4, RZ, RZ, R15 ;  /* 0x000000ffff047224 */ /* 0x008fe400078e000f */
        /* <DEDUP_REMOVED lines=18> */
.L_x_146:
[----:B------:R-:W-:Y:S05]  /*1740*/  BSYNC.RECONVERGENT B1 ;  /* 0x0000000000017941 */ /* 0x000fea0003800200 */
.L_x_145:
        /* <DEDUP_REMOVED lines=11> */
.L_x_148:
[----:B------:R-:W-:Y:S05]  /*1800*/  BSYNC.RECONVERGENT B1 ;  /* 0x0000000000017941 */ /* 0x000fea0003800200 */
.L_x_147:
[----:B------:R-:W-:Y:S01]  /*1810*/  BAR.SYNC.DEFER_BLOCKING 0x0 ;  /* 0x0000000000007b1d */ /* 0x000fe20000010000 */
[----:B------:R-:W-:-:S13]  /*1820*/  ISETP.NE.AND P1, PT, R10, RZ, PT ;  /* 0x000000ff0a00720c */ /* 0x000fda0003f25270 */
[----:B------:R-:W-:Y:S05]  /*1830*/  @P1 BRA `(.L_x_149) ;  /* 0x0000005000201947 */ /* 0x000fea0003800000 */
[----:B-1--4-:R-:W1:Y:S01]  /*1840*/  S2R R3, SR_CgaCtaId ;  /* 0x0000000000037919 */ /* 0x012e620000008800 */
[----:B------:R-:W-:Y:S01]  /*1850*/  MOV R20, 0x400 ;  /* 0x0000040000147802 */ /* 0x000fe20000000f00 */
[----:B------:R-:W-:Y:S03]  /*1860*/  BSSY.RECONVERGENT B1, `(.L_x_150) ;  /* 0x000001a000017945 */ /* 0x000fe60003800200 */
[----:B-1----:R-:W-:-:S05]  /*1870*/  LEA R20, R3, R20, 0x18 ;  /* 0x0000001403147211 */ /* 0x002fca00078ec0ff */
[----:B------:R-:W1:Y:S04]  /*1880*/  LDS.64 R16, [R20+0x18] ;  /* 0x0000180014107984 */ /* 0x000e680000000a00 */
[----:B--2---:R-:W2:Y:S04]  /*1890*/  LDS.128 R8, [R20+0x20] ;  /* 0x0000200014087984 */ /* 0x004ea80000000c00 */
[----:B------:R4:W4:Y:S04]  /*18a0*/  LDS.64 R2, [R20+0x80] ;  /* 0x0000800014027984 */ /* 0x0009280000000a00 */
[----:B0--3--:R0:W3:Y:S01]  /*18b0*/  LDS.128 R12, [R20+0x30] ;  /* 0x00003000140c7984 */ /* 0x0090e20000000c00 */
[----:B-1----:R-:W-:Y:S01]  /*18c0*/  DSETP.GEU.AND P0, PT, |R6|, |R16|, PT ;  /* 0x400000100600722a */ /* 0x002fe20003f0e200 */
[----:B------:R-:W-:-:S02]  /*18d0*/  IMAD.MOV.U32 R22, RZ, RZ, R16 ;  /* 0x000000ffff167224 */ /* 0x000fc400078e0010 */
[----:B------:R-:W-:Y:S02]  /*18e0*/  IMAD.MOV.U32 R23, RZ, RZ, R17 ;  /* 0x000000ffff177224 */ /* 0x000fe400078e0011 */
[----:B--2---:R-:W-:Y:S02]  /*18f0*/  IMAD.MOV.U32 R24, RZ, RZ, R8 ;  /* 0x000000ffff187224 */ /* 0x004fe400078e0008 */
[----:B------:R-:W-:-:S07]  /*1900*/  IMAD.MOV.U32 R25, RZ, RZ, R9 ;  /* 0x000000ffff197224 */ /* 0x000fce00078e0009 */
[----:B0--34-:R-:W-:Y:S05]  /*1910*/  @!P0 BRA `(.L_x_151) ;  /* 0x0000000000388947 */ /* 0x019fea0003800000 */
[----:B------:R-:W-:Y:S01]  /*1920*/  DSETP.GEU.AND P0, PT, |R16|, |R6|, PT ;  /* 0x400000061000722a */ /* 0x000fe20003f0e200 */
[----:B------:R-:W-:Y:S01]  /*1930*/  IMAD.MOV.U32 R22, RZ, RZ, R6 ;  /* 0x000000ffff167224 */ /* 0x000fe200078e0006 */
[----:B------:R-:W-:Y:S01]  /*1940*/  MOV R25, R5 ;  /* 0x0000000500197202 */ /* 0x000fe20000000f00 */
[----:B------:R-:W-:Y:S02]  /*1950*/  IMAD.MOV.U32 R23, RZ, RZ, R7 ;  /* 0x000000ffff177224 */ /* 0x000fe400078e0007 */
[----:B------:R-:W-:-:S09]  /*1960*/  IMAD.MOV.U32 R24, RZ, RZ, R4 ;  /* 0x000000ffff187224 */ /* 0x000fd200078e0004 */
        /* <DEDUP_REMOVED lines=9> */
.L_x_151:
[----:B------:R-:W-:Y:S05]  /*1a00*/  BSYNC.RECONVERGENT B1 ;  /* 0x0000000000017941 */ /* 0x000fea0003800200 */
.L_x_150:
        /* <DEDUP_REMOVED lines=23> */
.L_x_153:
[----:B------:R-:W-:Y:S05]  /*1b80*/  BSYNC.RECONVERGENT B1 ;  /* 0x0000000000017941 */ /* 0x000fea0003800200 */
.L_x_152:
        /* <DEDUP_REMOVED lines=21> */
.L_x_155:
[----:B------:R-:W-:Y:S05]  /*1ce0*/  BSYNC.RECONVERGENT B1 ;  /* 0x0000000000017941 */ /* 0x000fea0003800200 */
.L_x_154:
        /* <DEDUP_REMOVED lines=23> */
.L_x_157:
[----:B------:R-:W-:Y:S05]  /*1e60*/  BSYNC.RECONVERGENT B1 ;  /* 0x0000000000017941 */ /* 0x000fea0003800200 */
.L_x_156:
        /* <DEDUP_REMOVED lines=21> */
.L_x_159:
[----:B------:R-:W-:Y:S05]  /*1fc0*/  BSYNC.RECONVERGENT B1 ;  /* 0x0000000000017941 */ /* 0x000fea0003800200 */
.L_x_158:
        /* <DEDUP_REMOVED lines=21> */
.L_x_161:
[----:B------:R-:W-:Y:S05]  /*2120*/  BSYNC.RECONVERGENT B1 ;  /* 0x0000000000017941 */ /* 0x000fea0003800200 */
.L_x_160:
        /* <DEDUP_REMOVED lines=21> */
.L_x_136:
[----:B------:R-:W0:Y:S01]  /*2280*/  S2R R2, SR_LANEID ;  /* 0x0000000000027919 */ /* 0x000e220000000000 */
[----:B------:R-:W-:Y:S01]  /*2290*/  LOP3.LUT R3, R10, 0x3e0, RZ, 0xc0, !PT ;  /* 0x000003e00a037812 */ /* 0x000fe200078ec0ff */
[----:B------:R-:W-:Y:S01]  /*22a0*/  BSSY.RECONVERGENT B1, `(.L_x_162) ;  /* 0x0000024000017945 */ /* 0x000fe20003800200 */
[----:B------:R-:W-:Y:S02]  /*22b0*/  IMAD.MOV.U32 R18, RZ, RZ, R21 ;  /* 0x000000ffff127224 */ /* 0x000fe400078e0015 */
[----:B------:R-:W-:Y:S01]  /*22c0*/  LOP3.LUT R6, RZ, R3, RZ, 0x33, !PT ;  /* 0x00000003ff067212 */ /* 0x000fe200078e33ff */
[----:B------:R-:W-:Y:S02]  /*22d0*/  VIADD R4, R3, 0x20 ;  /* 0x0000002003047836 */ /* 0x000fe40000000000 */
[----:B------:R-:W-:Y:S02]  /*22e0*/  IMAD.MOV.U32 R22, RZ, RZ, R20 ;  /* 0x000000ffff167224 */ /* 0x000fe400078e0014 */
[----:B------:R-:W-:Y:S01]  /*22f0*/  IMAD.IADD R3, R9, 0x1, R6 ;  /* 0x0000000109037824 */ /* 0x000fe200078e0206 */
[----:B------:R-:W-:Y:S01]  /*2300*/  ISETP.GT.AND P0, PT, R4, R9, PT ;  /* 0x000000090400720c */ /* 0x000fe20003f04270 */
[----:B-----5:R-:W-:-:S02]  /*2310*/  IMAD.MOV.U32 R4, RZ, RZ, R14 ;  /* 0x000000ffff047224 */ /* 0x020fc400078e000e */
[----:B------:R-:W-:Y:S01]  /*2320*/  IMAD.MOV.U32 R5, RZ, RZ, R15 ;  /* 0x000000ffff057224 */ /* 0x000fe200078e000f */
[----:B------:R-:W-:-:S05]  /*2330*/  SEL R3, R3, 0x1f, P0 ;  /* 0x0000001f03037807 */ /* 0x000fca0000000000 */
[----:B------:R1:W2:Y:S04]  /*2340*/  SHFL.DOWN PT, R6, R14, 0x1, R3 ;  /* 0x082000000e067989 */ /* 0x0002a800000e0003 */
[----:B------:R1:W3:Y:S04]  /*2350*/  SHFL.DOWN PT, R7, R15, 0x1, R3 ;  /* 0x082000000f077989 */ /* 0x0002e800000e0003 */
[----:B------:R1:W4:Y:S01]  /*2360*/  SHFL.DOWN PT, R8, R21, 0x1, R3 ;  /* 0x0820000015087989 */ /* 0x00032200000e0003 */
[----:B0-----:R-:W-:-:S03]  /*2370*/  ISETP.GE.AND P0, PT, R2, R3, PT ;  /* 0x000000030200720c */ /* 0x001fc60003f06270 */
[----:B------:R1:W0:Y:S10]  /*2380*/  SHFL.DOWN PT, R11, R20, 0x1, R3 ;  /* 0x08200000140b7989 */ /* 0x00023400000e0003 */
[----:B-12---:R-:W-:Y:S05]  /*2390*/  @P0 BRA `(.L_x_163) ;  /* 0x0000000000500947 */ /* 0x006fea0003800000 */
[----:B---3--:R-:W-:Y:S01]  /*23a0*/  DSETP.GEU.AND P0, PT, |R14|, |R6|, PT ;  /* 0x400000060e00722a */ /* 0x008fe20003f0e200 */
        /* <DEDUP_REMOVED lines=19> */
.L_x_163:
[----:B------:R-:W-:Y:S05]  /*24e0*/  BSYNC.RECONVERGENT B1 ;  /* 0x0000000000017941 */ /* 0x000fea0003800200 */
.L_x_162:
[----:B------:R-:W-:Y:S01]  /*24f0*/  IADD3 R6, PT, PT, R2, 0x2, RZ ;  /* 0x0000000202067810 */ /* 0x000fe20007ffe0ff */
[----:B------:R1:W2:Y:S01]  /*2500*/  SHFL.DOWN PT, R12, R4, 0x2, R3 ;  /* 0x08400000040c7989 */ /* 0x0002a200000e0003 */
[----:B------:R-:W-:Y:S01]  /*2510*/  BSSY.RECONVERGENT B1, `(.L_x_164) ;  /* 0x000001e000017945 */ /* 0x000fe20003800200 */
[----:B----4-:R-:W-:Y:S01]  /*2520*/  IMAD.MOV.U32 R8, RZ, RZ, R18 ;  /* 0x000000ffff087224 */ /* 0x010fe200078e0012 */
[----:B------:R-:W-:Y:S01]  /*2530*/  ISETP.GT.AND P0, PT, R6, R3, PT ;  /* 0x000000030600720c */ /* 0x000fe20003f04270 */
[----:B------:R1:W4:Y:S01]  /*2540*/  SHFL.DOWN PT, R13, R5, 0x2, R3 ;  /* 0x08400000050d7989 */ /* 0x00032200000e0003 */
[----:B------:R-:W-:Y:S02]  /*2550*/  IMAD.MOV.U32 R16, RZ, RZ, R22 ;  /* 0x000000ffff107224 */ /* 0x000fe400078e0016 */
[----:B------:R-:W-:Y:S01]  /*2560*/  IMAD.MOV.U32 R6, RZ, RZ, R4 ;  /* 0x000000ffff067224 */ /* 0x000fe200078e0004 */
[----:B0-----:R1:W0:Y:S01]  /*2570*/  SHFL.DOWN PT, R11, R18, 0x2, R3 ;  /* 0x08400000120b7989 */ /* 0x00122200000e0003 */
[----:B---3--:R-:W-:-:S03]  /*2580*/  IMAD.MOV.U32 R7, RZ, RZ, R5 ;  /* 0x000000ffff077224 */ /* 0x008fc600078e0005 */
[----:B------:R1:W3:Y:S04]  /*2590*/  SHFL.DOWN PT, R15, R22, 0x2, R3 ;  /* 0x08400000160f7989 */ /* 0x0002e800000e0003 */
[----:B------:R-:W-:Y:S05]  /*25a0*/  @P0 BRA `(.L_x_165) ;  /* 0x0000000000500947 */ /* 0x000fea0003800000 */
[----:B--2-4-:R-:W-:Y:S01]  /*25b0*/  DSETP.GEU.AND P0, PT, |R4|, |R12|, PT ;  /* 0x4000000c0400722a */ /* 0x014fe20003f0e200 */
        /* <DEDUP_REMOVED lines=19> */
.L_x_165:
[----:B------:R-:W-:Y:S05]  /*26f0*/  BSYNC.RECONVERGENT B1 ;  /* 0x0000000000017941 */ /* 0x000fea0003800200 */
.L_x_164:
[----:B-1----:R-:W-:Y:S01]  /*2700*/  VIADD R4, R2, 0x4 ;  /* 0x0000000402047836 */ /* 0x002fe20000000000 */
[----:B--2---:R1:W2:Y:S01]  /*2710*/  SHFL.DOWN PT, R12, R6, 0x4, R3 ;  /* 0x08800000060c7989 */ /* 0x0042a200000e0003 */
[----:B------:R-:W-:Y:S01]  /*2720*/  BSSY.RECONVERGENT B1, `(.L_x_166) ;  /* 0x000001e000017945 */ /* 0x000fe20003800200 */
[----:B------:R-:W-:Y:S02]  /*2730*/  IMAD.MOV.U32 R14, RZ, RZ, R8 ;  /* 0x000000ffff0e7224 */ /* 0x000fe400078e0008 */
[----:B------:R-:W-:Y:S01]  /*2740*/  ISETP.GT.AND P0, PT, R4, R3, PT ;  /* 0x000000030400720c */ /* 0x000fe20003f04270 */
[----:B----4-:R1:W4:Y:S01]  /*2750*/  SHFL.DOWN PT, R13, R7, 0x4, R3 ;  /* 0x08800000070d7989 */ /* 0x01032200000e0003 */
[----:B------:R-:W-:Y:S02]  /*2760*/  IMAD.MOV.U32 R18, RZ, RZ, R16 ;  /* 0x000000ffff127224 */ /* 0x000fe400078e0010 */
[----:B------:R-:W-:Y:S01]  /*2770*/  IMAD.MOV.U32 R4, RZ, RZ, R6 ;  /* 0x000000ffff047224 */ /* 0x000fe200078e0006 */
[----:B0-----:R1:W0:Y:S01]  /*2780*/  SHFL.DOWN PT, R11, R8, 0x4, R3 ;  /* 0x08800000080b7989 */ /* 0x00122200000e0003 */
[----:B------:R-:W-:-:S03]  /*2790*/  IMAD.MOV.U32 R5, RZ, RZ, R7 ;  /* 0x000000ffff057224 */ /* 0x000fc600078e0007 */
[----:B---3--:R1:W3:Y:S04]  /*27a0*/  SHFL.DOWN PT, R15, R16, 0x4, R3 ;  /* 0x08800000100f7989 */ /* 0x0082e800000e0003 */
        /* <DEDUP_REMOVED lines=21> */
.L_x_167:
[----:B------:R-:W-:Y:S05]  /*2900*/  BSYNC.RECONVERGENT B1 ;  /* 0x0000000000017941 */ /* 0x000fea0003800200 */
.L_x_166:
[----:B-1----:R-:W-:Y:S01]  /*2910*/  VIADD R8, R2, 0x8 ;  /* 0x0000000802087836 */ /* 0x002fe20000000000 */
[----:B------:R1:W1:Y:S01]  /*2920*/  SHFL.DOWN PT, R6, R4, 0x8, R3 ;  /* 0x0900000004067989 */ /* 0x00026200000e0003 */
[----:B------:R-:W-:Y:S01]  /*2930*/  BSSY.RECONVERGENT B1, `(.L_x_168) ;  /* 0x000001e000017945 */ /* 0x000fe20003800200 */
[----:B------:R-:W-:Y:S02]  /*2940*/  IMAD.MOV.U32 R16, RZ, RZ, R18 ;  /* 0x000000ffff107224 */ /* 0x000fe400078e0012 */
[----:B------:R-:W-:Y:S01]  /*2950*/  ISETP.GT.AND P0, PT, R8, R3, PT ;  /* 0x000000030800720c */ /* 0x000fe20003f04270 */
[----:B------:R1:W1:Y:S01]  /*2960*/  SHFL.DOWN PT, R7, R5, 0x8, R3 ;  /* 0x0900000005077989 */ /* 0x00026200000e0003 */
[----:B------:R-:W-:Y:S02]  /*2970*/  IMAD.MOV.U32 R8, RZ, RZ, R14 ;  /* 0x000000ffff087224 */ /* 0x000fe400078e000e */
[----:B--2---:R-:W-:Y:S01]  /*2980*/  IMAD.MOV.U32 R12, RZ, RZ, R4 ;  /* 0x000000ffff0c7224 */ /* 0x004fe200078e0004 */
[----:B0-----:R0:W2:Y:S01]  /*2990*/  SHFL.DOWN PT, R11, R14, 0x8, R3 ;  /* 0x090000000e0b7989 */ /* 0x0010a200000e0003 */
[----:B----4-:R-:W-:-:S03]  /*29a0*/  IMAD.MOV.U32 R13, RZ, RZ, R5 ;  /* 0x000000ffff0d7224 */ /* 0x010fc600078e0005 */
[----:B---3--:R0:W3:Y:S04]  /*29b0*/  SHFL.DOWN PT, R15, R18, 0x8, R3 ;  /* 0x09000000120f7989 */ /* 0x0080e800000e0003 */
[----:B------:R-:W-:Y:S05]  /*29c0*/  @P0 BRA `(.L_x_169) ;  /* 0x0000000000500947 */ /* 0x000fea0003800000 */
[----:B-1----:R-:W-:Y:S01]  /*29d0*/  DSETP.GEU.AND P0, PT, |R4|, |R6|, PT ;  /* 0x400000060400722a */ /* 0x002fe20003f0e200 */
[----:B--2---:R-:W-:Y:S02]  /*29e0*/  IMAD.MOV.U32 R8, RZ, RZ, R11 ;  /* 0x000000ffff087224 */ /* 0x004fe400078e000b */
        /* <DEDUP_REMOVED lines=18> */
.L_x_169:
[----:B------:R-:W-:Y:S05]  /*2b10*/  BSYNC.RECONVERGENT B1 ;  /* 0x0000000000017941 */ /* 0x000fea0003800200 */
.L_x_168:
[----:B-1----:R-:W-:Y:S01]  /*2b20*/  VIADD R4, R2, 0x10 ;  /* 0x0000001002047836 */ /* 0x002fe20000000000 */
[----:B0-----:R0:W1:Y:S01]  /*2b30*/  SHFL.DOWN PT, R14, R12, 0x10, R3 ;  /* 0x0a0000000c0e7989 */ /* 0x00106200000e0003 */
[----:B------:R-:W-:Y:S01]  /*2b40*/  BSSY.RECONVERGENT B1, `(.L_x_170) ;  /* 0x000001e000017945 */ /* 0x000fe20003800200 */
[----:B------:R-:W-:Y:S02]  /*2b50*/  IMAD.MOV.U32 R5, RZ, RZ, R16 ;  /* 0x000000ffff057224 */ /* 0x000fe400078e0010 */
[----:B------:R-:W-:Y:S01]  /*2b60*/  ISETP.GT.AND P0, PT, R4, R3, PT ;  /* 0x000000030400720c */ /* 0x000fe20003f04270 */
[----:B---3--:R0:W3:Y:S01]  /*2b70*/  SHFL.DOWN PT, R15, R13, 0x10, R3 ;  /* 0x0a0000000d0f7989 */ /* 0x0080e200000e0003 */
[----:B------:R-:W-:Y:S02]  /*2b80*/  IMAD.MOV.U32 R4, RZ, RZ, R8 ;  /* 0x000000ffff047224 */ /* 0x000fe400078e0008 */
[----:B------:R-:W-:Y:S01]  /*2b90*/  IMAD.MOV.U32 R6, RZ, RZ, R12 ;  /* 0x000000ffff067224 */ /* 0x000fe200078e000c */
[----:B--2---:R0:W2:Y:S01]  /*2ba0*/  SHFL.DOWN PT, R11, R8, 0x10, R3 ;  /* 0x0a000000080b7989 */ /* 0x0040a200000e0003 */
[----:B------:R-:W-:-:S03]  /*2bb0*/  IMAD.MOV.U32 R7, RZ, RZ, R13 ;  /* 0x000000ffff077224 */ /* 0x000fc600078e000d */
[----:B------:R0:W4:Y:S04]  /*2bc0*/  SHFL.DOWN PT, R17, R16, 0x10, R3 ;  /* 0x0a00000010117989 */ /* 0x00012800000e0003 */
[----:B------:R-:W-:Y:S05]  /*2bd0*/  @P0 BRA `(.L_x_171) ;  /* 0x0000000000500947 */ /* 0x000fea0003800000 */
[----:B-1-3--:R-:W-:Y:S01]  /*2be0*/  DSETP.GEU.AND P0, PT, |R12|, |R14|, PT ;  /* 0x4000000e0c00722a */ /* 0x00afe20003f0e200 */
        /* <DEDUP_REMOVED lines=19> */
.L_x_171:
[----:B------:R-:W-:Y:S05]  /*2d20*/  BSYNC.RECONVERGENT B1 ;  /* 0x0000000000017941 */ /* 0x000fea0003800200 */
.L_x_170:
[----:B------:R-:W-:Y:S01]  /*2d30*/  ISETP.NE.AND P0, PT, R2, RZ, PT ;  /* 0x000000ff0200720c */ /* 0x000fe20003f05270 */
[----:B------:R-:W-:-:S12]  /*2d40*/  BSSY.RECONVERGENT B1, `(.L_x_172) ;  /* 0x000000a000017945 */ /* 0x000fd80003800200 */
[----:B------:R-:W-:Y:S05]  /*2d50*/  @P0 BRA `(.L_x_173) ;  /* 0x0000000000200947 */ /* 0x000fea0003800000 */
[----:B0-----:R-:W0:Y:S01]  /*2d60*/  S2R R8, SR_CgaCtaId ;  /* 0x0000000000087919 */ /* 0x001e220000008800 */
[----:B------:R-:W-:Y:S02]  /*2d70*/  MOV R3, 0x400 ;  /* 0x0000040000037802 */ /* 0x000fe40000000f00 */
[----:B------:R-:W-:-:S04]  /*2d80*/  SHF.R.U32.HI R2, RZ, 0x1, R10 ;  /* 0x00000001ff027819 */ /* 0x000fc8000001160a */
[----:B------:R-:W-:Y:S02]  /*2d90*/  LOP3.LUT R2, R2, 0x1f0, RZ, 0xc0, !PT ;  /* 0x000001f002027812 */ /* 0x000fe400078ec0ff */
[----:B0-----:R-:W-:-:S05]  /*2da0*/  LEA R3, R8, R3, 0x18 ;  /* 0x0000000308037211 */ /* 0x001fca00078ec0ff */
[----:B------:R-:W-:-:S05]  /*2db0*/  IMAD.IADD R3, R2, 0x1, R3 ;  /* 0x0000000102037824 */ /* 0x000fca00078e0203 */
[----:B------:R0:W-:Y:S04]  /*2dc0*/  STS.64 [R3+0x10], R4 ;  /* 0x0000100403007388 */ /* 0x0001e80000000a00 */
[----:B------:R0:W-:Y:S02]  /*2dd0*/  STS.64 [R3+0x8], R6 ;  /* 0x0000080603007388 */ /* 0x0001e40000000a00 */
.L_x_173:
[----:B------:R-:W-:Y:S05]  /*2de0*/  BSYNC.RECONVERGENT B1 ;  /* 0x0000000000017941 */ /* 0x000fea0003800200 */
.L_x_172:
[----:B------:R-:W-:Y:S01]  /*2df0*/  BAR.SYNC.DEFER_BLOCKING 0x0 ;  /* 0x0000000000007b1d */ /* 0x000fe20000010000 */
[----:B------:R-:W-:-:S13]  /*2e00*/  ISETP.NE.AND P1, PT, R10, RZ, PT ;  /* 0x000000ff0a00720c */ /* 0x000fda0003f25270 */
[----:B------:R-:W-:Y:S05]  /*2e10*/  @P1 BRA `(.L_x_149) ;  /* 0x0000003800a81947 */ /* 0x000fea0003800000 */
[----:B------:R-:W-:Y:S01]  /*2e20*/  ISETP.GE.AND P0, PT, R9, 0x21, PT ;  /* 0x000000210900780c */ /* 0x000fe20003f06270 */
[----:B0-----:R-:W-:Y:S02]  /*2e30*/  IMAD.MOV.U32 R13, RZ, RZ, R4 ;  /* 0x000000ffff0d7224 */ /* 0x001fe400078e0004 */
[----:B------:R-:W-:Y:S02]  /*2e40*/  IMAD.MOV.U32 R8, RZ, RZ, R5 ;  /* 0x000000ffff087224 */ /* 0x000fe400078e0005 */
[----:B------:R-:W-:Y:S02]  /*2e50*/  IMAD.MOV.U32 R2, RZ, RZ, R6 ;  /* 0x000000ffff027224 */ /* 0x000fe400078e0006 */
[----:B------:R-:W-:-:S06]  /*2e60*/  IMAD.MOV.U32 R3, RZ, RZ, R7 ;  /* 0x000000ffff037224 */ /* 0x000fcc00078e0007 */
[----:B------:R-:W-:Y:S05]  /*2e70*/  @!P0 BRA `(.L_x_174) ;  /* 0x00000000006c8947 */ /* 0x000fea0003800000 */
[----:B------:R-:W0:Y:S01]  /*2e80*/  S2UR UR5, SR_CgaCtaId ;  /* 0x00000000000579c3 */ /* 0x000e220000008800 */
[----:B------:R-:W-:Y:S01]  /*2e90*/  UMOV UR4, 0x400 ;  /* 0x0000040000047882 */ /* 0x000fe20000000000 */
[----:B------:R-:W-:Y:S01]  /*2ea0*/  BSSY.RECONVERGENT B1, `(.L_x_174) ;  /* 0x0000018000017945 */ /* 0x000fe20003800200 */
[----:B0-----:R-:W-:-:S09]  /*2eb0*/  ULEA UR4, UR5, UR4, 0x18 ;  /* 0x0000000405047291 */ /* 0x001fd2000f8ec0ff */
[----:B--2---:R-:W0:Y:S04]  /*2ec0*/  LDS.64 R10, [UR4+0x18] ;  /* 0x00001804ff0a7984 */ /* 0x004e280008000a00 */
[----:B-1-3--:R-:W1:Y:S01]  /*2ed0*/  LDS.64 R14, [UR4+0x20] ;  /* 0x00002004ff0e7984 */ /* 0x00ae620008000a00 */
[----:B0-----:R-:W-:Y:S01]  /*2ee0*/  DSETP.GEU.AND P0, PT, |R6|, |R10|, PT ;  /* 0x4000000a0600722a */ /* 0x001fe20003f0e200 */
[----:B------:R-:W-:Y:S02]  /*2ef0*/  IMAD.MOV.U32 R2, RZ, RZ, R10 ;  /* 0x000000ffff027224 */ /* 0x000fe400078e000a */
[----:B------:R-:W-:Y:S02]  /*2f00*/  IMAD.MOV.U32 R3, RZ, RZ, R11 ;  /* 0x000000ffff037224 */ /* 0x000fe400078e000b */
[----:B-1----:R-:W-:-:S02]  /*2f10*/  IMAD.MOV.U32 R13, RZ, RZ, R14 ;  /* 0x000000ffff0d7224 */ /* 0x002fc400078e000e */
[----:B------:R-:W-:-:S07]  /*2f20*/  IMAD.MOV.U32 R8, RZ, RZ, R15 ;  /* 0x000000ffff087224 */ /* 0x000fce00078e000f */
[----:B------:R-:W-:Y:S05]  /*2f30*/  @!P0 BRA `(.L_x_175) ;  /* 0x0000000000388947 */ /* 0x000fea0003800000 */
        /* <DEDUP_REMOVED lines=14> */
.L_x_175:
[----:B------:R-:W-:Y:S05]  /*3020*/  BSYNC.RECONVERGENT B1 ;  /* 0x0000000000017941 */ /* 0x000fea0003800200 */
.L_x_174:
[----:B------:R-:W-:Y:S01]  /*3030*/  ISETP.GE.AND P0, PT, R9, 0x41, PT ;  /* 0x000000410900780c */ /* 0x000fe20003f06270 */
[----:B--2---:R-:W-:Y:S02]  /*3040*/  IMAD.MOV.U32 R11, RZ, RZ, R13 ;  /* 0x000000ffff0b7224 */ /* 0x004fe400078e000d */
        /* <DEDUP_REMOVED lines=8> */
[----:B------:R-:W0:Y:S04]  /*30d0*/  LDS.64 R6, [UR4+0x28] ;  /* 0x00002804ff067984 */ /* 0x000e280008000a00 */
        /* <DEDUP_REMOVED lines=21> */
.L_x_177:
[----:B------:R-:W-:Y:S05]  /*3230*/  BSYNC.RECONVERGENT B1 ;  /* 0x0000000000017941 */ /* 0x000fea0003800200 */
.L_x_176:
[----:B------:R-:W-:Y:S01]  /*3240*/  ISETP.GE.AND P0, PT, R9, 0x61, PT ;  /* 0x000000610900780c */ /* 0x000fe20003f06270 */
[----:B------:R-:W-:Y:S02]  /*3250*/  IMAD.MOV.U32 R13, RZ, RZ, R11 ;  /* 0x000000ffff0d7224 */ /* 0x000fe400078e000b */
        /* <DEDUP_REMOVED lines=30> */
.L_x_179:
[----:B------:R-:W-:Y:S05]  /*3440*/  BSYNC.RECONVERGENT B1 ;  /* 0x0000000000017941 */ /* 0x000fea0003800200 */
.L_x_178:
        /* <DEDUP_REMOVED lines=32> */
.L_x_181:
[----:B------:R-:W-:Y:S05]  /*3650*/  BSYNC.RECONVERGENT B1 ;  /* 0x0000000000017941 */ /* 0x000fea0003800200 */
.L_x_180:
        /* <DEDUP_REMOVED lines=32> */
.L_x_183:
[----:B------:R-:W-:Y:S05]  /*3860*/  BSYNC.RECONVERGENT B1 ;  /* 0x0000000000017941 */ /* 0x000fea0003800200 */
.L_x_182:
        /* <DEDUP_REMOVED lines=32> */
.L_x_185:
[----:B------:R-:W-:Y:S05]  /*3a70*/  BSYNC.RECONVERGENT B1 ;  /* 0x0000000000017941 */ /* 0x000fea0003800200 */
.L_x_184:
[----:B------:R-:W-:Y:S01]  /*3a80*/  ISETP.GE.AND P0, PT, R9, 0xe1, PT ;  /* 0x000000e10900780c */ /* 0x000fe20003f06270 */
[----:B------:R-:W-:Y:S01]  /*3a90*/  IMAD.MOV.U32 R5, RZ, RZ, R10 ;  /* 0x000000ffff057224 */ /* 0x000fe200078e000a */
[----:B------:R-:W-:Y:S01]  /*3aa0*/  MOV R4, R11 ;  /* 0x0000000b00047202 */ /* 0x000fe20000000f00 */
[----:B------:R-:W-:Y:S02]  /*3ab0*/  IMAD.MOV.U32 R6, RZ, RZ, R2 ;  /* 0x000000ffff067224 */ /* 0x000fe400078e0002 */
[----:B------:R-:W-:-:S08]  /*3ac0*/  IMAD.MOV.U32 R7, RZ, RZ, R3 ;  /* 0x000000ffff077224 */ /* 0x000fd000078e0003 */
[----:B------:R-:W-:Y:S05]  /*3ad0*/  @!P0 BRA `(.L_x_149) ;  /* 0x0000002c00788947 */ /* 0x000fea0003800000 */
[----:B------:R-:W0:Y:S01]  /*3ae0*/  S2UR UR5, SR_CgaCtaId ;  /* 0x00000000000579c3 */ /* 0x000e220000008800 */
[----:B------:R-:W-:Y:S02]  /*3af0*/  UMOV UR4, 0x400 ;  /* 0x0000040000047882 */ /* 0x000fe40000000000 */
[----:B0-----:R-:W-:-:S09]  /*3b00*/  ULEA UR4, UR5, UR4, 0x18 ;  /* 0x0000000405047291 */ /* 0x001fd2000f8ec0ff */
[----:B------:R-:W0:Y:S04]  /*3b10*/  LDS.64 R8, [UR4+0x78] ;  /* 0x00007804ff087984 */ /* 0x000e280008000a00 */
[----:B------:R-:W2:Y:S01]  /*3b20*/  LDS.64 R12, [UR4+0x80] ;  /* 0x00008004ff0c7984 */ /* 0x000ea20008000a00 */
[----:B0-----:R-:W-:Y:S01]  /*3b30*/  DSETP.GEU.AND P0, PT, |R2|, |R8|, PT ;  /* 0x400000080200722a */ /* 0x001fe20003f0e200 */
        /* <DEDUP_REMOVED lines=20> */
.L_x_117:
[----:B------:R-:W0:Y:S01]  /*3c80*/  S2R R3, SR_TID.X ;  /* 0x0000000000037919 */ /* 0x000e220000002100 */
[----:B------:R-:W1:Y:S02]  /*3c90*/  LDCU.128 UR12, c[0x0][0x380] ;  /* 0x00007000ff0c77ac */ /* 0x000e640008000c00 */
[----:B-1----:R-:W-:Y:S02]  /*3ca0*/  IMAD.U32 R2, RZ, RZ, UR12 ;  /* 0x0000000cff027e24 */ /* 0x002fe4000f8e00ff */
[----:B------:R-:W-:Y:S01]  /*3cb0*/  IMAD.U32 R4, RZ, RZ, UR13 ;  /* 0x0000000dff047e24 */ /* 0x000fe2000f8e00ff */
[----:B0-----:R-:W-:-:S05]  /*3cc0*/  IADD3 R5, P0, PT, R8, R3, RZ ;  /* 0x0000000308057210 */ /* 0x001fca0007f1e0ff */
[----:B------:R-:W-:Y:S01]  /*3cd0*/  IMAD.X R6, RZ, RZ, RZ, P0 ;  /* 0x000000ffff067224 */ /* 0x000fe200000e06ff */
[----:B------:R-:W-:-:S04]  /*3ce0*/  LEA R20, P0, R5, R2, 0x3 ;  /* 0x0000000205147211 */ /* 0x000fc800078018ff */
[----:B------:R-:W-:-:S05]  /*3cf0*/  LEA.HI.X R21, R5, R4, R6, 0x3, P0 ;  /* 0x0000000405157211 */ /* 0x000fca00000f1c06 */
[----:B------:R-:W2:Y:S04]  /*3d00*/  LDG.E.64 R6, desc[UR10][R20.64] ;  /* 0x0000000a14067981 */ /* 0x000ea8000c1e1b00 */
[----:B------:R-:W2:Y:S04]  /*3d10*/  LDG.E.64 R14, desc[UR10][R20.64+0x800] ;  /* 0x0008000a140e7981 */ /* 0x000ea8000c1e1b00 */
[----:B------:R-:W3:Y:S04]  /*3d20*/  LDG.E.64 R18, desc[UR10][R20.64+0x1000] ;  /* 0x0010000a14127981 */ /* 0x000ee8000c1e1b00 */
[----:B------:R-:W4:Y:S04]  /*3d30*/  LDG.E.64 R12, desc[UR10][R20.64+0x1800] ;  /* 0x0018000a140c7981 */ /* 0x000f28000c1e1b00 */
[----:B------:R-:W5:Y:S01]  /*3d40*/  LDG.E.64 R10, desc[UR10][R20.64+0x2000] ;  /* 0x0020000a140a7981 */ /* 0x000f62000c1e1b00 */
[----:B------:R-:W-:Y:S01]  /*3d50*/  IMAD.U32 R5, RZ, RZ, UR14 ;  /* 0x0000000eff057e24 */ /* 0x000fe2000f8e00ff */
[----:B------:R-:W-:Y:S01]  /*3d60*/  LOP3.LUT R9, R3, 0x400, RZ, 0xfc, !PT ;  /* 0x0000040003097812 */ /* 0x000fe200078efcff */
[----:B------:R-:W-:Y:S01]  /*3d70*/  BSSY.RECONVERGENT B1, `(.L_x_186) ;  /* 0x0000020000017945 */ /* 0x000fe20003800200 */
[----:B------:R-:W-:-:S04]  /*3d80*/  ISETP.LE.U32.AND P0, PT, R25, UR6, PT ;  /* 0x0000000619007c0c */ /* 0x000fc8000bf03070 */
[----:B------:R-:W-:Y:S01]  /*3d90*/  ISETP.GE.U32.AND.EX P0, PT, RZ, R16, PT, P0 ;  /* 0x00000010ff00720c */ /* 0x000fe20003f06100 */
[----:B--2---:R-:W-:-:S06]  /*3da0*/  DSETP.GEU.AND P2, PT, |R6|, |R14|, PT ;  /* 0x4000000e0600722a */ /* 0x004fcc0003f4e200 */
[----:B------:R-:W-:Y:S02]  /*3db0*/  FSEL R6, R6, R14, P2 ;  /* 0x0000000e06067208 */ /* 0x000fe40001000000 */
[----:B------:R-:W-:-:S06]  /*3dc0*/  FSEL R7, R7, R15, P2 ;  /* 0x0000000f07077208 */ /* 0x000fcc0001000000 */
[----:B---3--:R-:W-:-:S06]  /*3dd0*/  DSETP.GEU.AND P3, PT, |R6|, |R18|, PT ;  /* 0x400000120600722a */ /* 0x008fcc0003f6e200 */
[----:B------:R-:W-:Y:S01]  /*3de0*/  FSEL R14, R6, R18, P3 ;  /* 0x00000012060e7208 */ /* 0x000fe20001800000 */
[----:B------:R-:W-:Y:S01]  /*3df0*/  IMAD.U32 R6, RZ, RZ, UR15 ;  /* 0x0000000fff067e24 */ /* 0x000fe2000f8e00ff */
[----:B------:R-:W-:Y:S01]  /*3e00*/  FSEL R15, R7, R19, P3 ;  /* 0x00000013070f7208 */ /* 0x000fe20001800000 */
[----:B------:R-:W-:-:S05]  /*3e10*/  VIADD R18, R3, 0x100 ;  /* 0x0000010003127836 */ /* 0x000fca0000000000 */
[----:B----4-:R-:W-:-:S06]  /*3e20*/  DSETP.GEU.AND P1, PT, |R14|, |R12|, PT ;  /* 0x4000000c0e00722a */ /* 0x010fcc0003f2e200 */
[----:B------:R-:W-:Y:S01]  /*3e30*/  FSEL R12, R14, R12, P1 ;  /* 0x0000000c0e0c7208 */ /* 0x000fe20000800000 */
[----:B------:R-:W-:Y:S01]  /*3e40*/  VIADD R14, R3, 0x200 ;  /* 0x00000200030e7836 */ /* 0x000fe20000000000 */
[----:B------:R-:W-:Y:S02]  /*3e50*/  FSEL R13, R15, R13, P1 ;  /* 0x0000000d0f0d7208 */ /* 0x000fe40000800000 */
[----:B------:R-:W-:Y:S02]  /*3e60*/  IADD3 R15, P5, PT, R8, R5, RZ ;  /* 0x00000005080f7210 */ /* 0x000fe40007fbe0ff */
[----:B------:R-:W-:Y:S02]  /*3e70*/  @P3 SEL R14, R3, R18, P2 ;  /* 0x00000012030e3207 */ /* 0x000fe40001000000 */
[----:B-----5:R-:W-:Y:S01]  /*3e80*/  DSETP.GEU.AND P4, PT, |R12|, |R10|, PT ;  /* 0x4000000a0c00722a */ /* 0x020fe20003f8e200 */
[----:B------:R-:W-:Y:S01]  /*3e90*/  IMAD.X R17, RZ, RZ, R6, P5 ;  /* 0x000000ffff117224 */ /* 0x000fe200028e0606 */
[----:B------:R-:W-:Y:S01]  /*3ea0*/  IADD3 R7, P5, PT, R9, R15, RZ ;  /* 0x0000000f09077210 */ /* 0x000fe20007fbe0ff */
[----:B------:R-:W-:-:S04]  /*3eb0*/  @!P1 VIADD R14, R3, 0x300 ;  /* 0x00000300030e9836 */ /* 0x000fc80000000000 */
[----:B------:R-:W-:-:S07]  /*3ec0*/  IMAD.X R8, RZ, RZ, R17, P5 ;  /* 0x000000ffff087224 */ /* 0x000fce00028e0611 */
[----:B------:R-:W-:Y:S05]  /*3ed0*/  @!P4 BRA `(.L_x_187) ;  /* 0x000000000024c947 */ /* 0x000fea0003800000 */
[C---:B------:R-:W-:Y:S02]  /*3ee0*/  ISETP.GE.U32.AND P1, PT, R14.reuse, R9, PT ;  /* 0x000000090e00720c */ /* 0x040fe40003f26070 */
[----:B------:R-:W-:Y:S02]  /*3ef0*/  IADD3 R14, P2, PT, R14, R15, RZ ;  /* 0x0000000f0e0e7210 */ /* 0x000fe40007f5e0ff */
[----:B------:R-:W-:-:S03]  /*3f00*/  ISETP.GE.U32.AND.EX P1, PT, RZ, RZ, PT, P1 ;  /* 0x000000ffff00720c */ /* 0x000fc60003f26110 */
[----:B------:R-:W-:-:S10]  /*3f10*/  IMAD.X R9, RZ, RZ, R17, P2 ;  /* 0x000000ffff097224 */ /* 0x000fd400010e0611 */
[----:B------:R-:W-:-:S06]  /*3f20*/  DSETP.LT.OR P1, PT, |R10|, |R12|, !P1 ;  /* 0x4000000c0a00722a */ /* 0x000fcc0004f21600 */
[----:B------:R-:W-:Y:S02]  /*3f30*/  FSEL R10, R12, R10, P1 ;  /* 0x0000000a0c0a7208 */ /* 0x000fe40000800000 */
[----:B------:R-:W-:Y:S02]  /*3f40*/  FSEL R11, R13, R11, P1 ;  /* 0x0000000b0d0b7208 */ /* 0x000fe40000800000 */
[----:B------:R-:W-:Y:S02]  /*3f50*/  SEL R7, R14, R7, P1 ;  /* 0x000000070e077207 */ /* 0x000fe40000800000 */
[----:B------:R-:W-:-:S07]  /*3f60*/  SEL R8, R9, R8, P1 ;  /* 0x0000000809087207 */ /* 0x000fce0000800000 */
.L_x_187:
[----:B------:R-:W-:Y:S05]  /*3f70*/  BSYNC.RECONVERGENT B1 ;  /* 0x0000000000017941 */ /* 0x000fea0003800200 */
.L_x_186:
[----:B------:R-:W-:Y:S05]  /*3f80*/  @P0 BRA `(.L_x_188) ;  /* 0x0000001400000947 */ /* 0x000fea0003800000 */
[----:B------:R-:W0:Y:S01]  /*3f90*/  LDCU.64 UR8, c[0x0][0x3e8] ;  /* 0x00007d00ff0877ac */ /* 0x000e220008000a00 */
[----:B------:R-:W-:Y:S01]  /*3fa0*/  ISETP.NE.AND P0, PT, R3, RZ, PT ;  /* 0x000000ff0300720c */ /* 0x000fe20003f05270 */
[----:B------:R-:W-:Y:S01]  /*3fb0*/  BSSY.RECONVERGENT B1, `(.L_x_189) ;  /* 0x0000012000017945 */ /* 0x000fe20003800200 */
[----:B------:R-:W-:Y:S01]  /*3fc0*/  UMOV UR4, 0x8 ;  /* 0x0000000800047882 */ /* 0x000fe20000000000 */
[----:B------:R-:W-:Y:S02]  /*3fd0*/  UMOV UR5, 0x0 ;  /* 0x0000000000057882 */ /* 0x000fe40000000000 */
[----:B0-----:R-:W-:-:S04]  /*3fe0*/  UIMAD.WIDE.U32 UR4, UR8, 0x1, UR4 ;  /* 0x00000001080478a5 */ /* 0x001fc8000f8e0004 */
[----:B------:R-:W-:Y:S02]  /*3ff0*/  UIADD3 UR7, UPT, UPT, UR5, UR9, URZ ;  /* 0x0000000905077290 */ /* 0x000fe4000fffe0ff */
[----:B------:R-:W-:Y:S02]  /*4000*/  IMAD.U32 R13, RZ, RZ, UR5 ;  /* 0x00000005ff0d7e24 */ /* 0x000fe4000f8e00ff */
[----:B------:R-:W-:Y:S02]  /*4010*/  IMAD.U32 R12, RZ, RZ, UR4 ;  /* 0x00000004ff0c7e24 */ /* 0x000fe4000f8e00ff */
[----:B------:R-:W-:Y:S01]  /*4020*/  IMAD.U32 R13, RZ, RZ, UR7 ;  /* 0x00000007ff0d7e24 */ /* 0x000fe2000f8e00ff */
[----:B------:R-:W-:Y:S06]  /*4030*/  @P0 BRA `(.L_x_190) ;  /* 0x0000000000240947 */ /* 0x000fec0003800000 */
[----:B------:R-:W-:Y:S02]  /*4040*/  IMAD.MOV.U32 R18, RZ, RZ, 0x500 ;  /* 0x00000500ff127424 */ /* 0x000fe400078e00ff */
[----:B------:R-:W-:-:S05]  /*4050*/  IMAD.MOV.U32 R19, RZ, RZ, 0x0 ;  /* 0x00000000ff137424 */ /* 0x000fca00078e00ff */
[----:B------:R-:W2:Y:S01]  /*4060*/  ATOMG.E.ADD.64.STRONG.GPU PT, R14, desc[UR10][R12.64], R18 ;  /* 0x800000120c0e79a8 */ /* 0x000ea200081ef50a */
[----:B------:R-:W0:Y:S01]  /*4070*/  S2UR UR5, SR_CgaCtaId ;  /* 0x00000000000579c3 */ /* 0x000e220000008800 */
[----:B------:R-:W-:Y:S02]  /*4080*/  UMOV UR4, 0x400 ;  /* 0x0000040000047882 */ /* 0x000fe40000000000 */
[----:B0-----:R-:W-:Y:S01]  /*4090*/  ULEA UR4, UR5, UR4, 0x18 ;  /* 0x0000000405047291 */ /* 0x001fe2000f8ec0ff */
[----:B--2---:R-:W-:-:S05]  /*40a0*/  IADD3 R14, P0, PT, R14, UR6, RZ ;  /* 0x000000060e0e7c10 */ /* 0x004fca000ff1e0ff */
[----:B------:R-:W-:-:S05]  /*40b0*/  IMAD.X R15, RZ, RZ, R15, P0 ;  /* 0x000000ffff0f7224 */ /* 0x000fca00000e060f */
[----:B------:R0:W-:Y:S03]  /*40c0*/  STS.64 [UR4+0x98], R14 ;  /* 0x0000980eff007988 */ /* 0x0001e60008000a04 */
.L_x_190:
[----:B------:R-:W-:Y:S05]  /*40d0*/  BSYNC.RECONVERGENT B1 ;  /* 0x0000000000017941 */ /* 0x000fea0003800200 */
.L_x_189:
[----:B------:R-:W1:Y:S08]  /*40e0*/  S2UR UR5, SR_CgaCtaId ;  /* 0x00000000000579c3 */ /* 0x000e700000008800 */
[----:B------:R-:W-:Y:S06]  /*40f0*/  BAR.SYNC.DEFER_BLOCKING 0x0 ;  /* 0x0000000000007b1d */ /* 0x000fec0000010000 */
[----:B------:R-:W-:-:S02]  /*4100*/  UMOV UR4, 0x400 ;  /* 0x0000040000047882 */ /* 0x000fc40000000000 */
[----:B-1----:R-:W-:-:S06]  /*4110*/  ULEA UR4, UR5, UR4, 0x18 ;  /* 0x0000000405047291 */ /* 0x002fcc000f8ec0ff */
[----:B------:R-:W-:-:S05]  /*4120*/  IMAD.U32 R9, RZ, RZ, UR4 ;  /* 0x00000004ff097e24 */ /* 0x000fca000f8e00ff */
[----:B------:R-:W0:Y:S02]  /*4130*/  LDS.64 R18, [R9+0x98] ;  /* 0x0000980009127984 */ /* 0x000e240000000a00 */
[----:B0-----:R-:W-:-:S04]  /*4140*/  IADD3 R14, P1, PT, R18, 0x500, RZ ;  /* 0x00000500120e7810 */ /* 0x001fc80007f3e0ff */
[----:B------:R-:W-:Y:S01]  /*4150*/  ISETP.GT.U32.AND P0, PT, R14, R25, PT ;  /* 0x000000190e00720c */ /* 0x000fe20003f04070 */
[----:B------:R-:W-:-:S05]  /*4160*/  IMAD.X R15, RZ, RZ, R19, P1 ;  /* 0x000000ffff0f7224 */ /* 0x000fca00008e0613 */
[----:B------:R-:W-:-:S13]  /*4170*/  ISETP.GT.AND.EX P0, PT, R15, R16, PT, P0 ;  /* 0x000000100f00720c */ /* 0x000fda0003f04300 */
[----:B------:R-:W-:Y:S05]  /*4180*/  @P0 BRA `(.L_x_191) ;  /* 0x0000000400b40947 */ /* 0x000fea0003800000 */
[----:B------:R-:W-:Y:S01]  /*4190*/  BSSY.RECONVERGENT B1, `(.L_x_191) ;  /* 0x000006c000017945 */ /* 0x000fe20003800200 */
[----:B------:R-:W-:Y:S01]  /*41a0*/  IMAD.MOV.U32 R20, RZ, RZ, R10 ;  /* 0x000000ffff147224 */ /* 0x000fe200078e000a */
[----:B------:R-:W0:Y:S01]  /*41b0*/  LDCU.64 UR8, c[0x0][0x398] ;  /* 0x00007300ff0877ac */ /* 0x000e220008000a00 */
[----:B------:R-:W-:Y:S02]  /*41c0*/  IMAD.MOV.U32 R21, RZ, RZ, R11 ;  /* 0x000000ffff157224 */ /* 0x000fe400078e000b */
[----:B------:R-:W-:Y:S01]  /*41d0*/  IMAD.MOV.U32 R15, RZ, RZ, R7 ;  /* 0x000000ffff0f7224 */ /* 0x000fe200078e0007 */
[----:B------:R-:W1:Y:S01]  /*41e0*/  LDCU.128 UR12, c[0x0][0x380] ;  /* 0x00007000ff0c77ac */ /* 0x000e620008000c00 */
[----:B------:R-:W-:-:S07]  /*41f0*/  IMAD.MOV.U32 R14, RZ, RZ, R8 ;  /* 0x000000ffff0e7224 */ /* 0x000fce00078e0008 */
.L_x_194:
[----:B------:R-:W-:Y:S01]  /*4200*/  IADD3 R7, P0, PT, R3, R18, RZ ;  /* 0x0000001203077210 */ /* 0x000fe20007f1e0ff */
[----:B-1----:R-:W-:Y:S02]  /*4210*/  IMAD.U32 R2, RZ, RZ, UR12 ;  /* 0x0000000cff027e24 */ /* 0x002fe4000f8e00ff */
[----:B------:R-:W-:Y:S02]  /*4220*/  IMAD.U32 R4, RZ, RZ, UR13 ;  /* 0x0000000dff047e24 */ /* 0x000fe4000f8e00ff */
[----:B------:R-:W-:Y:S01]  /*4230*/  IMAD.X R25, RZ, RZ, R19, P0 ;  /* 0x000000ffff197224 */ /* 0x000fe200000e0613 */
[----:B------:R-:W-:-:S04]  /*4240*/  LEA R10, P0, R7, R2, 0x3 ;  /* 0x00000002070a7211 */ /* 0x000fc800078018ff */
[----:B------:R-:W-:-:S05]  /*4250*/  LEA.HI.X R11, R7, R4, R25, 0x3, P0 ;  /* 0x00000004070b7211 */ /* 0x000fca00000f1c19 */
[----:B------:R-:W2:Y:S04]  /*4260*/  LDG.E.64 R16, desc[UR10][R10.64] ;  /* 0x0000000a0a107981 */ /* 0x000ea8000c1e1b00 */
[----:B------:R-:W3:Y:S01]  /*4270*/  LDG.E.64 R18, desc[UR10][R10.64+0x800] ;  /* 0x0008000a0a127981 */ /* 0x000ee2000c1e1b00 */
[----:B------:R-:W-:Y:S02]  /*4280*/  IMAD.U32 R5, RZ, RZ, UR14 ;  /* 0x0000000eff057e24 */ /* 0x000fe4000f8e00ff */
[----:B------:R-:W-:-:S03]  /*4290*/  IMAD.U32 R6, RZ, RZ, UR15 ;  /* 0x0000000fff067e24 */ /* 0x000fc6000f8e00ff */
[----:B------:R-:W-:-:S04]  /*42a0*/  IADD3 R24, P0, PT, R7, R5, RZ ;  /* 0x0000000507187210 */ /* 0x000fc80007f1e0ff */
[----:B------:R-:W-:Y:S01]  /*42b0*/  IADD3 R27, P3, PT, R24, 0x100, RZ ;  /* 0x00000100181b7810 */ /* 0x000fe20007f7e0ff */
[----:B------:R-:W-:-:S04]  /*42c0*/  IMAD.X R25, R25, 0x1, R6, P0 ;  /* 0x0000000119197824 */ /* 0x000fc800000e0606 */
[----:B------:R-:W-:Y:S01]  /*42d0*/  IMAD.X R26, RZ, RZ, R25, P3 ;  /* 0x000000ffff1a7224 */ /* 0x000fe200018e0619 */
[----:B--2---:R-:W-:-:S14]  /*42e0*/  DSETP.GEU.AND P2, PT, |R20|, |R16|, PT ;  /* 0x400000101400722a */ /* 0x004fdc0003f4e200 */
[----:B------:R-:W-:-:S04]  /*42f0*/  @P2 ISETP.GE.U32.AND P0, PT, R15, R24, PT ;  /* 0x000000180f00220c */ /* 0x000fc80003f06070 */
[----:B------:R-:W-:-:S13]  /*4300*/  @P2 ISETP.GE.AND.EX P0, PT, R14, R25, PT, P0 ;  /* 0x000000190e00220c */ /* 0x000fda0003f06300 */
[----:B------:R-:W-:-:S06]  /*4310*/  @P2 DSETP.LT.OR P0, PT, |R16|, |R20|, !P0 ;  /* 0x400000141000222a */ /* 0x000fcc0004701600 */
[----:B------:R-:W-:Y:S02]  /*4320*/  @P2 FSEL R7, R20, R16, P0 ;  /* 0x0000001014072208 */ /* 0x000fe40000000000 */
[----:B------:R-:W-:Y:S02]  /*4330*/  @P2 FSEL R20, R21, R17, P0 ;  /* 0x0000001115142208 */ /* 0x000fe40000000000 */
[C---:B------:R-:W-:Y:S01]  /*4340*/  IADD3 R21, P5, PT, R24.reuse, 0x300, RZ ;  /* 0x0000030018157810 */ /* 0x040fe20007fbe0ff */
[----:B------:R-:W-:Y:S01]  /*4350*/  @P2 IMAD.MOV.U32 R16, RZ, RZ, R7 ;  /* 0x000000ffff102224 */ /* 0x000fe200078e0007 */
[C---:B------:R-:W-:Y:S01]  /*4360*/  IADD3 R7, P6, PT, R24.reuse, 0x400, RZ ;  /* 0x0000040018077810 */ /* 0x040fe20007fde0ff */
[----:B------:R-:W-:Y:S01]  /*4370*/  @P2 IMAD.MOV.U32 R17, RZ, RZ, R20 ;  /* 0x000000ffff112224 */ /* 0x000fe200078e0014 */
[----:B------:R-:W-:Y:S01]  /*4380*/  IADD3 R20, P4, PT, R24, 0x200, RZ ;  /* 0x0000020018147810 */ /* 0x000fe20007f9e0ff */
[--C-:B------:R-:W-:Y:S01]  /*4390*/  IMAD.X R23, RZ, RZ, R25.reuse, P5 ;  /* 0x000000ffff177224 */ /* 0x100fe200028e0619 */
[----:B------:R-:W-:Y:S01]  /*43a0*/  @P2 SEL R24, R15, R24, P0 ;  /* 0x000000180f182207 */ /* 0x000fe20000000000 */
[----:B------:R-:W-:-:S02]  /*43b0*/  IMAD.X R8, RZ, RZ, R25, P6 ;  /* 0x000000ffff087224 */ /* 0x000fc400030e0619 */
[----:B------:R-:W-:Y:S01]  /*43c0*/  IMAD.X R22, RZ, RZ, R25, P4 ;  /* 0x000000ffff167224 */ /* 0x000fe200020e0619 */
[----:B------:R-:W-:Y:S01]  /*43d0*/  @P2 SEL R25, R14, R25, P0 ;  /* 0x000000190e192207 */ /* 0x000fe20000000000 */
[----:B---3--:R-:W-:Y:S01]  /*43e0*/  DSETP.GEU.AND P1, PT, |R16|, |R18|, PT ;  /* 0x400000121000722a */ /* 0x008fe20003f2e200 */
[----:B------:R-:W2:-:S13]  /*43f0*/  LDG.E.64 R14, desc[UR10][R10.64+0x1000] ;  /* 0x0010000a0a0e7981 */ /* 0x000e9a000c1e1b00 */
[----:B------:R-:W-:-:S04]  /*4400*/  @P1 ISETP.GE.U32.AND P0, PT, R24, R27, PT ;  /* 0x0000001b1800120c */ /* 0x000fc80003f06070 */
[----:B------:R-:W-:-:S13]  /*4410*/  @P1 ISETP.GE.AND.EX P0, PT, R25, R26, PT, P0 ;  /* 0x0000001a1900120c */ /* 0x000fda0003f06300 */
[----:B------:R-:W-:-:S06]  /*4420*/  @P1 DSETP.LT.OR P0, PT, |R18|, |R16|, !P0 ;  /* 0x400000101200122a */ /* 0x000fcc0004701600 */
[----:B------:R-:W-:Y:S02]  /*4430*/  @P1 FSEL R28, R16, R18, P0 ;  /* 0x00000012101c1208 */ /* 0x000fe40000000000 */
[----:B------:R-:W-:Y:S02]  /*4440*/  @P1 FSEL R29, R17, R19, P0 ;  /* 0x00000013111d1208 */ /* 0x000fe40000000000 */
[----:B------:R-:W3:Y:S01]  /*4450*/  LDG.E.64 R16, desc[UR10][R10.64+0x1800] ;  /* 0x0018000a0a107981 */ /* 0x000ee2000c1e1b00 */
[----:B------:R-:W-:Y:S02]  /*4460*/  @P1 IMAD.MOV.U32 R18, RZ, RZ, R28 ;  /* 0x000000ffff121224 */ /* 0x000fe400078e001c */
[----:B------:R-:W-:Y:S01]  /*4470*/  @P1 IMAD.MOV.U32 R19, RZ, RZ, R29 ;  /* 0x000000ffff131224 */ /* 0x000fe200078e001d */
[----:B------:R-:W-:Y:S02]  /*4480*/  @P1 SEL R27, R24, R27, P0 ;  /* 0x0000001b181b1207 */ /* 0x000fe40000000000 */
[----:B------:R-:W-:Y:S01]  /*4490*/  @P1 SEL R26, R25, R26, P0 ;  /* 0x0000001a191a1207 */ /* 0x000fe20000000000 */
[----:B------:R-:W-:Y:S01]  /*44a0*/  BSSY.RECONVERGENT B2, `(.L_x_192) ;  /* 0x000001d000027945 */ /* 0x000fe20003800200 */
[----:B------:R-:W5:Y:S01]  /*44b0*/  LDG.E.64 R10, desc[UR10][R10.64+0x2000] ;  /* 0x0020000a0a0a7981 */ /* 0x000f62000c1e1b00 */
[----:B------:R-:W-:Y:S06]  /*44c0*/  BAR.SYNC.DEFER_BLOCKING 0x0 ;  /* 0x0000000000007b1d */ /* 0x000fec0000010000 */
[----:B--2---:R-:W-:-:S14]  /*44d0*/  DSETP.GEU.AND P2, PT, |R18|, |R14|, PT ;  /* 0x4000000e1200722a */ /* 0x004fdc0003f4e200 */
[----:B------:R-:W-:-:S04]  /*44e0*/  @P2 ISETP.GE.U32.AND P0, PT, R27, R20, PT ;  /* 0x000000141b00220c */ /* 0x000fc80003f06070 */
[----:B------:R-:W-:-:S13]  /*44f0*/  @P2 ISETP.GE.AND.EX P0, PT, R26, R22, PT, P0 ;  /* 0x000000161a00220c */ /* 0x000fda0003f06300 */
[----:B------:R-:W-:-:S06]  /*4500*/  @P2 DSETP.LT.OR P0, PT, |R14|, |R18|, !P0 ;  /* 0x400000120e00222a */ /* 0x000fcc0004701600 */
[----:B------:R-:W-:Y:S02]  /*4510*/  @P2 FSEL R18, R18, R14, P0 ;  /* 0x0000000e12122208 */ /* 0x000fe40000000000 */
[----:B------:R-:W-:-:S03]  /*4520*/  @P2 FSEL R19, R19, R15, P0 ;  /* 0x0000000f13132208 */ /* 0x000fc60000000000 */
[----:B------:R-:W-:Y:S02]  /*4530*/  @P2 IMAD.MOV.U32 R14, RZ, RZ, R18 ;  /* 0x000000ffff0e2224 */ /* 0x000fe400078e0012 */
[----:B------:R-:W-:-:S06]  /*4540*/  @P2 IMAD.MOV.U32 R15, RZ, RZ, R19 ;  /* 0x000000ffff0f2224 */ /* 0x000fcc00078e0013 */
[----:B---3--:R-:W-:Y:S01]  /*4550*/  DSETP.GEU.AND P1, PT, |R14|, |R16|, PT ;  /* 0x400000100e00722a */ /* 0x008fe20003f2e200 */
[----:B------:R-:W-:Y:S02]  /*4560*/  @P2 SEL R20, R27, R20, P0 ;  /* 0x000000141b142207 */ /* 0x000fe40000000000 */
[----:B------:R-:W-:Y:S02]  /*4570*/  @P2 SEL R22, R26, R22, P0 ;  /* 0x000000161a162207 */ /* 0x000fe40000000000 */
[----:B------:R-:W-:-:S09]  /*4580*/  ISETP.NE.AND P2, PT, R3, RZ, PT ;  /* 0x000000ff0300720c */ /* 0x000fd20003f45270 */
[----:B------:R-:W-:-:S04]  /*4590*/  @P1 ISETP.GE.U32.AND P0, PT, R20, R21, PT ;  /* 0x000000151400120c */ /* 0x000fc80003f06070 */
[----:B------:R-:W-:-:S13]  /*45a0*/  @P1 ISETP.GE.AND.EX P0, PT, R22, R23, PT, P0 ;  /* 0x000000171600120c */ /* 0x000fda0003f06300 */
[----:B------:R-:W-:Y:S01]  /*45b0*/  @P1 DSETP.LT.OR P0, PT, |R16|, |R14|, !P0 ;  /* 0x4000000e1000122a */ /* 0x000fe20004701600 */
[----:B------:R-:W-:-:S13]  /*45c0*/  @P2 BRA `(.L_x_193) ;  /* 0x0000000000282947 */ /* 0x000fda0003800000 */
[----:B------:R-:W-:Y:S02]  /*45d0*/  IMAD.MOV.U32 R24, RZ, RZ, 0x500 ;  /* 0x00000500ff187424 */ /* 0x000fe400078e00ff */
[----:B------:R-:W-:-:S06]  /*45e0*/  IMAD.MOV.U32 R25, RZ, RZ, 0x0 ;  /* 0x00000000ff197424 */ /* 0x000fcc00078e00ff */
[----:B------:R-:W2:Y:S01]  /*45f0*/  ATOMG.E.ADD.64.STRONG.GPU PT, R24, desc[UR10][R12.64], R24 ;  /* 0x800000180c1879a8 */ /* 0x000ea200081ef50a */
[----:B------:R-:W1:Y:S01]  /*4600*/  S2UR UR5, SR_CgaCtaId ;  /* 0x00000000000579c3 */ /* 0x000e620000008800 */
[----:B------:R-:W-:Y:S02]  /*4610*/  UMOV UR4, 0x400 ;  /* 0x0000040000047882 */ /* 0x000fe40000000000 */
[----:B-1----:R-:W-:-:S06]  /*4620*/  ULEA UR4, UR5, UR4, 0x18 ;  /* 0x0000000405047291 */ /* 0x002fcc000f8ec0ff */
[----:B------:R-:W-:Y:S01]  /*4630*/  IMAD.U32 R9, RZ, RZ, UR4 ;  /* 0x00000004ff097e24 */ /* 0x000fe2000f8e00ff */
[----:B--2---:R-:W-:-:S05]  /*4640*/  IADD3 R18, P2, PT, R24, UR6, RZ ;  /* 0x0000000618127c10 */ /* 0x004fca000ff5e0ff */
[----:B------:R-:W-:-:S05]  /*4650*/  IMAD.X R19, RZ, RZ, R25, P2 ;  /* 0x000000ffff137224 */ /* 0x000fca00010e0619 */
[----:B------:R1:W-:Y:S03]  /*4660*/  STS.64 [R9+0x98], R18 ;  /* 0x0000981209007388 */ /* 0x0003e60000000a00 */
.L_x_193:
[----:B0-----:R-:W-:Y:S05]  /*4670*/  BSYNC.RECONVERGENT B2 ;  /* 0x0000000000027941 */ /* 0x001fea0003800200 */
.L_x_192:
[----:B------:R-:W-:Y:S01]  /*4680*/  BAR.SYNC.DEFER_BLOCKING 0x0 ;  /* 0x0000000000007b1d */ /* 0x000fe20000010000 */
[----:B------:R-:W-:Y:S01]  /*4690*/  @P1 FSEL R14, R14, R16, P0 ;  /* 0x000000100e0e1208 */ /* 0x000fe20000000000 */
[----:B------:R-:W-:Y:S01]  /*46a0*/  IMAD.U32 R25, RZ, RZ, UR8 ;  /* 0x00000008ff197e24 */ /* 0x000fe2000f8e00ff */
[----:B------:R-:W-:Y:S02]  /*46b0*/  @P1 FSEL R15, R15, R17, P0 ;  /* 0x000000110f0f1208 */ /* 0x000fe40000000000 */
[----:B------:R-:W-:Y:S01]  /*46c0*/  @P1 SEL R21, R20, R21, P0 ;  /* 0x0000001514151207 */ /* 0x000fe20000000000 */
[----:B------:R-:W-:Y:S01]  /*46d0*/  @P1 IMAD.MOV.U32 R16, RZ, RZ, R14 ;  /* 0x000000ffff101224 */ /* 0x000fe200078e000e */
[----:B------:R-:W-:Y:S01]  /*46e0*/  @P1 SEL R23, R22, R23, P0 ;  /* 0x0000001716171207 */ /* 0x000fe20000000000 */
[----:B------:R-:W-:-:S06]  /*46f0*/  @P1 IMAD.MOV.U32 R17, RZ, RZ, R15 ;  /* 0x000000ffff111224 */ /* 0x000fcc00078e000f */
[----:B-----5:R-:W-:Y:S01]  /*4700*/  DSETP.GEU.AND P2, PT, |R16|, |R10|, PT ;  /* 0x4000000a1000722a */ /* 0x020fe20003f4e200 */
[----:B-1----:R-:W0:-:S13]  /*4710*/  LDS.64 R18, [R9+0x98] ;  /* 0x0000980009127984 */ /* 0x002e1a0000000a00 */
[----:B------:R-:W-:-:S04]  /*4720*/  @P2 ISETP.GE.U32.AND P0, PT, R21, R7, PT ;  /* 0x000000071500220c */ /* 0x000fc80003f06070 */
[----:B------:R-:W-:-:S13]  /*4730*/  @P2 ISETP.GE.AND.EX P0, PT, R23, R8, PT, P0 ;  /* 0x000000081700220c */ /* 0x000fda0003f06300 */
[----:B------:R-:W-:-:S06]  /*4740*/  @P2 DSETP.LT.OR P0, PT, |R10|, |R16|, !P0 ;  /* 0x400000100a00222a */ /* 0x000fcc0004701600 */
[----:B------:R-:W-:Y:S02]  /*4750*/  @P2 FSEL R17, R17, R11, P0 ;  /* 0x0000000b11112208 */ /* 0x000fe40000000000 */
[----:B------:R-:W-:Y:S02]  /*4760*/  @P2 SEL R7, R21, R7, P0 ;  /* 0x0000000715072207 */ /* 0x000fe40000000000 */
[----:B------:R-:W-:Y:S01]  /*4770*/  @P2 SEL R8, R23, R8, P0 ;  /* 0x0000000817082207 */ /* 0x000fe20000000000 */
[----:B------:R-:W-:-:S04]  /*4780*/  @P2 IMAD.MOV.U32 R11, RZ, RZ, R17 ;  /* 0x000000ffff0b2224 */ /* 0x000fc800078e0011 */
[----:B------:R-:W-:Y:S01]  /*4790*/  IMAD.MOV.U32 R21, RZ, RZ, R11 ;  /* 0x000000ffff157224 */ /* 0x000fe200078e000b */
[----:B0-----:R-:W-:-:S04]  /*47a0*/  IADD3 R14, P3, PT, R18, 0x500, RZ ;  /* 0x00000500120e7810 */ /* 0x001fc80007f7e0ff */
[----:B------:R-:W-:Y:S01]  /*47b0*/  ISETP.GT.U32.AND P1, PT, R14, R25, PT ;  /* 0x000000190e00720c */ /* 0x000fe20003f24070 */
[----:B------:R-:W-:Y:S01]  /*47c0*/  IMAD.X R15, RZ, RZ, R19, P3 ;  /* 0x000000ffff0f7224 */ /* 0x000fe200018e0613 */
[----:B------:R-:W-:Y:S01]  /*47d0*/  @P2 FSEL R14, R16, R10, P0 ;  /* 0x0000000a100e2208 */ /* 0x000fe20000000000 */
[----:B------:R-:W-:-:S04]  /*47e0*/  IMAD.U32 R16, RZ, RZ, UR9 ;  /* 0x00000009ff107e24 */ /* 0x000fc8000f8e00ff */
[----:B------:R-:W-:Y:S01]  /*47f0*/  @P2 IMAD.MOV.U32 R10, RZ, RZ, R14 ;  /* 0x000000ffff0a2224 */ /* 0x000fe200078e000e */
[----:B------:R-:W-:Y:S01]  /*4800*/  ISETP.GT.AND.EX P0, PT, R15, R16, PT, P1 ;  /* 0x000000100f00720c */ /* 0x000fe20003f04310 */
[----:B------:R-:W-:Y:S01]  /*4810*/  IMAD.MOV.U32 R14, RZ, RZ, R8 ;  /* 0x000000ffff0e7224 */ /* 0x000fe200078e0008 */
[----:B------:R-:W-:Y:S01]  /*4820*/  MOV R15, R7 ;  /* 0x00000007000f7202 */ /* 0x000fe20000000f00 */
[----:B------:R-:W-:-:S10]  /*4830*/  IMAD.MOV.U32 R20, RZ, RZ, R10 ;  /* 0x000000ffff147224 */ /* 0x000fd400078e000a */
[----:B------:R-:W-:Y:S05]  /*4840*/  @!P0 BRA `(.L_x_194) ;  /* 0xfffffff8006c8947 */ /* 0x000fea000383ffff */
[----:B------:R-:W-:Y:S05]  /*4850*/  BSYNC.RECONVERGENT B1 ;  /* 0x0000000000017941 */ /* 0x000fea0003800200 */
.L_x_191:
[----:B------:R-:W-:Y:S01]  /*4860*/  ISETP.GE.U32.AND P0, PT, R18, R25, PT ;  /* 0x000000191200720c */ /* 0x000fe20003f06070 */
[----:B------:R-:W-:Y:S03]  /*4870*/  BSSY.RECONVERGENT B1, `(.L_x_188) ;  /* 0x00000b1000017945 */ /* 0x000fe60003800200 */
[----:B------:R-:W-:-:S13]  /*4880*/  ISETP.GE.AND.EX P0, PT, R19, R16, PT, P0 ;  /* 0x000000101300720c */ /* 0x000fda0003f06300 */
[----:B------:R-:W-:Y:S05]  /*4890*/  @P0 BRA `(.L_x_195) ;  /* 0x0000000800b80947 */ /* 0x000fea0003800000 */
[----:B------:R-:W-:-:S05]  /*48a0*/  IMAD.IADD R20, R25, 0x1, -R18 ;  /* 0x0000000119147824 */ /* 0x000fca00078e0a12 */
[----:B------:R-:W-:-:S13]  /*48b0*/  ISETP.GE.AND P0, PT, R3, R20, PT ;  /* 0x000000140300720c */ /* 0x000fda0003f06270 */
[----:B------:R-:W-:Y:S05]  /*48c0*/  @P0 BRA `(.L_x_195) ;  /* 0x0000000800ac0947 */ /* 0x000fea0003800000 */
[----:B------:R-:W-:Y:S01]  /*48d0*/  LOP3.LUT R9, RZ, R3, RZ, 0x33, !PT ;  /* 0x00000003ff097212 */ /* 0x000fe200078e33ff */
[----:B------:R-:W-:Y:S03]  /*48e0*/  BSSY.RECONVERGENT B2, `(.L_x_196) ;  /* 0x0000035000027945 */ /* 0x000fe60003800200 */
[----:B------:R-:W-:-:S04]  /*48f0*/  IADD3 R25, PT, PT, -R18, R25, R9 ;  /* 0x0000001912197210 */ /* 0x000fc80007ffe109 */
[----:B------:R-:W-:-:S04]  /*4900*/  LOP3.LUT R9, R25, 0x300, RZ, 0xc0, !PT ;  /* 0x0000030019097812 */ /* 0x000fc800078ec0ff */
[----:B------:R-:W-:Y:S01]  /*4910*/  ISETP.NE.AND P0, PT, R9, 0x300, PT ;  /* 0x000003000900780c */ /* 0x000fe20003f05270 */
[----:B------:R-:W-:-:S12]  /*4920*/  IMAD.MOV.U32 R9, RZ, RZ, R3 ;  /* 0x000000ffff097224 */ /* 0x000fd800078e0003 */
[----:B------:R-:W-:Y:S05]  /*4930*/  @!P0 BRA `(.L_x_197) ;  /* 0x0000000000bc8947 */ /* 0x000fea0003800000 */
[----:B------:R-:W-:Y:S02]  /*4940*/  IADD3 R15, P0, PT, R3, R18, RZ ;  /* 0x00000012030f7210 */ /* 0x000fe40007f1e0ff */
[----:B------:R-:W-:Y:S02]  /*4950*/  LEA.HI R9, R25, 0x1, RZ, 0x18 ;  /* 0x0000000119097811 */ /* 0x000fe400078fc0ff */
[C---:B------:R-:W-:Y:S01]  /*4960*/  LEA R2, P1, R15.reuse, R2, 0x3 ;  /* 0x000000020f027211 */ /* 0x040fe200078218ff */
[----:B------:R-:W-:Y:S01]  /*4970*/  IMAD.X R13, RZ, RZ, R19, P0 ;  /* 0x000000ffff0d7224 */ /* 0x000fe200000e0613 */
[----:B------:R-:W-:Y:S02]  /*4980*/  IADD3 R14, P0, PT, R15, R5, RZ ;  /* 0x000000050f0e7210 */ /* 0x000fe40007f1e0ff */
[----:B------:R-:W-:Y:S01]  /*4990*/  LOP3.LUT R5, R9, 0x3, RZ, 0xc0, !PT ;  /* 0x0000000309057812 */ /* 0x000fe200078ec0ff */
[----:B------:R-:W-:Y:S01]  /*49a0*/  IMAD.MOV.U32 R9, RZ, RZ, R3 ;  /* 0x000000ffff097224 */ /* 0x000fe200078e0003 */
[----:B------:R-:W-:Y:S01]  /*49b0*/  LEA.HI.X R15, R15, R4, R13, 0x3, P1 ;  /* 0x000000040f0f7211 */ /* 0x000fe200008f1c0d */
[----:B------:R-:W-:-:S02]  /*49c0*/  IMAD.X R16, R13, 0x1, R6, P0 ;  /* 0x000000010d107824 */ /* 0x000fc400000e0606 */
[----:B------:R-:W-:-:S07]  /*49d0*/  IMAD.MOV R6, RZ, RZ, -R5 ;  /* 0x000000ffff067224 */ /* 0x000fce00078e0a05 */
.L_x_200:
        /* <DEDUP_REMOVED lines=9> */
[----:B------:R-:W-:Y:S02]  /*4a70*/  IMAD.MOV.U32 R4, RZ, RZ, R10 ;  /* 0x000000ffff047224 */ /* 0x000fe400078e000a */
        /* <DEDUP_REMOVED lines=21> */
.L_x_199:
[----:B------:R-:W-:Y:S05]  /*4bd0*/  BSYNC.RECONVERGENT B3 ;  /* 0x0000000000037941 */ /* 0x000fea0003800200 */
.L_x_198:
[----:B------:R-:W-:Y:S01]  /*4be0*/  IADD3 R14, P0, PT, R14, 0x100, RZ ;  /* 0x000001000e0e7810 */ /* 0x000fe20007f1e0ff */
[----:B------:R-:W-:Y:S02]  /*4bf0*/  VIADD R9, R9, 0x100 ;  /* 0x0000010009097836 */ /* 0x000fe40000000000 */
[----:B------:R-:W-:Y:S02]  /*4c00*/  IMAD.X R15, RZ, RZ, R15, P3 ;  /* 0x000000ffff0f7224 */ /* 0x000fe400018e060f */
[----:B------:R-:W-:Y:S01]  /*4c10*/  IMAD.X R16, RZ, RZ, R16, P0 ;  /* 0x000000ffff107224 */ /* 0x000fe200000e0610 */
[----:B------:R-:W-:Y:S07]  /*4c20*/  @P2 BRA `(.L_x_200) ;  /* 0xfffffffc006c2947 */ /* 0x000fee000383ffff */
.L_x_197:
[----:B------:R-:W-:Y:S05]  /*4c30*/  BSYNC.RECONVERGENT B2 ;  /* 0x0000000000027941 */ /* 0x000fea0003800200 */
.L_x_196:
[----:B------:R-:W-:-:S13]  /*4c40*/  ISETP.GE.U32.AND P0, PT, R25, 0x300, PT ;  /* 0x000003001900780c */ /* 0x000fda0003f06070 */
[----:B------:R-:W-:Y:S05]  /*4c50*/  @!P0 BRA `(.L_x_195) ;  /* 0x0000000400c88947 */ /* 0x000fea0003800000 */
[----:B------:R-:W0:Y:S01]  /*4c60*/  LDC.64 R16, c[0x0][0x380] ;  /* 0x0000e000ff107b82 */ /* 0x000e220000000a00 */
[----:B------:R-:W-:-:S07]  /*4c70*/  VIADD R21, R9, 0x200 ;  /* 0x0000020009157836 */ /* 0x000fce0000000000 */
[----:B------:R-:W1:Y:S02]  /*4c80*/  LDC.64 R14, c[0x0][0x388] ;  /* 0x0000e200ff0e7b82 */ /* 0x000e640000000a00 */
.L_x_209:
[----:B------:R-:W-:-:S05]  /*4c90*/  VIADD R5, R21, 0xfffffe00 ;  /* 0xfffffe0015057836 */ /* 0x000fca0000000000 */
[----:B------:R-:W-:-:S05]  /*4ca0*/  IADD3 R5, P0, PT, R5, R18, RZ ;  /* 0x0000001205057210 */ /* 0x000fca0007f1e0ff */
[----:B------:R-:W-:Y:S01]  /*4cb0*/  IMAD.X R2, RZ, RZ, R19, P0 ;  /* 0x000000ffff027224 */ /* 0x000fe200000e0613 */
[----:B0-----:R-:W-:-:S04]  /*4cc0*/  LEA R22, P0, R5, R16, 0x3 ;  /* 0x0000001005167211 */ /* 0x001fc800078018ff */
[----:B------:R-:W-:-:S05]  /*4cd0*/  LEA.HI.X R23, R5, R17, R2, 0x3, P0 ;  /* 0x0000001105177211 */ /* 0x000fca00000f1c02 */
[----:B------:R-:W2:Y:S04]  /*4ce0*/  LDG.E.64 R24, desc[UR10][R22.64] ;  /* 0x0000000a16187981 */ /* 0x000ea8000c1e1b00 */
[----:B------:R0:W5:Y:S01]  /*4cf0*/  LDG.E.64 R12, desc[UR10][R22.64+0x800] ;  /* 0x0008000a160c7981 */ /* 0x000162000c1e1b00 */
        /* <DEDUP_REMOVED lines=23> */
.L_x_202:
[----:B------:R-:W-:Y:S05]  /*4e70*/  BSYNC.RECONVERGENT B2 ;  /* 0x0000000000027941 */ /* 0x000fea0003800200 */
.L_x_201:
[----:B------:R0:W5:Y:S04]  /*4e80*/  LDG.E.64 R6, desc[UR10][R22.64+0x1000] ;  /* 0x0010000a16067981 */ /* 0x000168000c1e1b00 */
[----:B------:R0:W5:Y:S02]  /*4e90*/  LDG.E.64 R24, desc[UR10][R22.64+0x1800] ;  /* 0x0018000a16187981 */ /* 0x000164000c1e1b00 */
[----:B-----5:R-:W-:Y:S01]  /*4ea0*/  DSETP.GEU.AND P0, PT, |R4|, |R12|, PT ;  /* 0x4000000c0400722a */ /* 0x020fe20003f0e200 */
[----:B------:R-:W-:Y:S01]  /*4eb0*/  VIADD R11, R21, 0xffffff00 ;  /* 0xffffff00150b7836 */ /* 0x000fe20000000000 */
[----:B------:R-:W-:Y:S01]  /*4ec0*/  BSSY.RECONVERGENT B2, `(.L_x_203) ;  /* 0x0000016000027945 */ /* 0x000fe20003800200 */
[----:B------:R-:W-:-:S03]  /*4ed0*/  IMAD.MOV.U32 R10, RZ, RZ, R12 ;  /* 0x000000ffff0a7224 */ /* 0x000fc600078e000c */
[----:B------:R-:W-:Y:S01]  /*4ee0*/  IADD3 R28, P1, P2, R18, R14, R11 ;  /* 0x0000000e121c7210 */ /* 0x000fe20007a3e00b */
[----:B------:R-:W-:-:S03]  /*4ef0*/  IMAD.MOV.U32 R11, RZ, RZ, R13 ;  /* 0x000000ffff0b7224 */ /* 0x000fc600078e000d */
[----:B------:R-:W-:Y:S01]  /*4f00*/  IADD3.X R27, PT, PT, R19, R15, RZ, P1, P2 ;  /* 0x0000000f131b7210 */ /* 0x000fe20000fe44ff */
[----:B------:R-:W-:-:S04]  /*4f10*/  IMAD.MOV.U32 R8, RZ, RZ, R28 ;  /* 0x000000ffff087224 */ /* 0x000fc800078e001c */
        /* <DEDUP_REMOVED lines=16> */
.L_x_204:
[----:B------:R-:W-:Y:S05]  /*5020*/  BSYNC.RECONVERGENT B2 ;  /* 0x0000000000027941 */ /* 0x000fea0003800200 */
.L_x_203:
[----:B------:R-:W-:Y:S01]  /*5030*/  DSETP.GEU.AND P0, PT, |R10|, |R6|, PT ;  /* 0x400000060a00722a */ /* 0x000fe20003f0e200 */
[----:B------:R-:W-:Y:S01]  /*5040*/  IADD3 R23, P1, P2, R18, R14, R21 ;  /* 0x0000000e12177210 */ /* 0x000fe20007a3e015 */
[----:B------:R-:W-:Y:S01]  /*5050*/  BSSY.RECONVERGENT B2, `(.L_x_205) ;  /* 0x0000016000027945 */ /* 0x000fe20003800200 */
[----:B------:R-:W-:Y:S02]  /*5060*/  VIADD R13, R21, 0x100 ;  /* 0x00000100150d7836 */ /* 0x000fe40000000000 */
[----:B------:R-:W-:Y:S01]  /*5070*/  IADD3.X R27, PT, PT, R19, R15, RZ, P1, P2 ;  /* 0x0000000f131b7210 */ /* 0x000fe20000fe44ff */
[----:B------:R-:W-:Y:S02]  /*5080*/  IMAD.MOV.U32 R2, RZ, RZ, R23 ;  /* 0x000000ffff027224 */ /* 0x000fe400078e0017 */
        /* <DEDUP_REMOVED lines=18> */
.L_x_206:
[----:B------:R-:W-:Y:S05]  /*51b0*/  BSYNC.RECONVERGENT B2 ;  /* 0x0000000000027941 */ /* 0x000fea0003800200 */
.L_x_205:
[----:B------:R-:W-:Y:S01]  /*51c0*/  DSETP.GEU.AND P0, PT, |R4|, |R24|, PT ;  /* 0x400000180400722a */ /* 0x000fe20003f0e200 */
[----:B------:R-:W-:Y:S01]  /*51d0*/  IADD3 R13, P1, P2, R18, R14, R13 ;  /* 0x0000000e120d7210 */ /* 0x000fe20007a3e00d */
[----:B------:R-:W-:Y:S01]  /*51e0*/  BSSY.RECONVERGENT B2, `(.L_x_207) ;  /* 0x0000015000027945 */ /* 0x000fe20003800200 */
[----:B------:R-:W-:Y:S02]  /*51f0*/  IMAD.MOV.U32 R10, RZ, RZ, R24 ;  /* 0x000000ffff0a7224 */ /* 0x000fe400078e0018 */
[----:B------:R-:W-:Y:S01]  /*5200*/  IADD3.X R6, PT, PT, R19, R15, RZ, P1, P2 ;  /* 0x0000000f13067210 */ /* 0x000fe20000fe44ff */
[----:B------:R-:W-:Y:S02]  /*5210*/  IMAD.MOV.U32 R7, RZ, RZ, R13 ;  /* 0x000000ffff077224 */ /* 0x000fe400078e000d */
[----:B------:R-:W-:Y:S02]  /*5220*/  IMAD.MOV.U32 R11, RZ, RZ, R25 ;  /* 0x000000ffff0b7224 */ /* 0x000fe400078e0019 */
[----:B------:R-:W-:-:S04]  /*5230*/  IMAD.MOV.U32 R8, RZ, RZ, R6 ;  /* 0x000000ffff087224 */ /* 0x000fc800078e0006 */
[----:B------:R-:W-:Y:S05]  /*5240*/  @!P0 BRA `(.L_x_208) ;  /* 0x0000000000388947 */ /* 0x000fea0003800000 */
[----:B------:R-:W-:Y:S01]  /*5250*/  DSETP.GEU.AND P0, PT, |R24|, |R4|, PT ;  /* 0x400000041800722a */ /* 0x000fe20003f0e200 */
[----:B------:R-:W-:Y:S01]  /*5260*/  MOV R7, R2 ;  /* 0x0000000200077202 */ /* 0x000fe20000000f00 */
[----:B------:R-:W-:Y:S02]  /*5270*/  IMAD.MOV.U32 R8, RZ, RZ, R9 ;  /* 0x000000ffff087224 */ /* 0x000fe400078e0009 */
[----:B------:R-:W-:Y:S02]  /*5280*/  IMAD.MOV.U32 R10, RZ, RZ, R4 ;  /* 0x000000ffff0a7224 */ /* 0x000fe400078e0004 */
[----:B------:R-:W-:-:S08]  /*5290*/  IMAD.MOV.U32 R11, RZ, RZ, R5 ;  /* 0x000000ffff0b7224 */ /* 0x000fd000078e0005 */
        /* <DEDUP_REMOVED lines=9> */
.L_x_208:
[----:B------:R-:W-:Y:S05]  /*5330*/  BSYNC.RECONVERGENT B2 ;  /* 0x0000000000027941 */ /* 0x000fea0003800200 */
.L_x_207:
[C---:B------:R-:W-:Y:S02]  /*5340*/  VIADD R5, R21.reuse, 0x200 ;  /* 0x0000020015057836 */ /* 0x040fe40000000000 */
[----:B------:R-:W-:-:S03]  /*5350*/  VIADD R21, R21, 0x400 ;  /* 0x0000040015157836 */ /* 0x000fc60000000000 */
[----:B------:R-:W-:-:S13]  /*5360*/  ISETP.GE.AND P0, PT, R5, R20, PT ;  /* 0x000000140500720c */ /* 0x000fda0003f06270 */
[----:B------:R-:W-:Y:S05]  /*5370*/  @!P0 BRA `(.L_x_209) ;  /* 0xfffffff800448947 */ /* 0x000fea000383ffff */
.L_x_195:
[----:B------:R-:W-:Y:S05]  /*5380*/  BSYNC.RECONVERGENT B1 ;  /* 0x0000000000017941 */ /* 0x000fea0003800200 */
.L_x_188:
        /* <DEDUP_REMOVED lines=32> */
.L_x_211:
[----:B------:R-:W-:Y:S05]  /*5590*/  BSYNC.RECONVERGENT B1 ;  /* 0x0000000000017941 */ /* 0x000fea0003800200 */
.L_x_210:
        /* <DEDUP_REMOVED lines=31> */
.L_x_213:
[----:B------:R-:W-:Y:S05]  /*5790*/  BSYNC.RECONVERGENT B1 ;  /* 0x0000000000017941 */ /* 0x000fea0003800200 */
.L_x_212:
        /* <DEDUP_REMOVED lines=31> */
.L_x_215:
[----:B------:R-:W-:Y:S05]  /*5990*/  BSYNC.RECONVERGENT B1 ;  /* 0x0000000000017941 */ /* 0x000fea0003800200 */
.L_x_214:
[----:B------:R-:W-:Y:S01]  /*59a0*/  ISETP.GT.AND P0, PT, R2, 0x17, PT ;  /* 0x000000170200780c */ /* 0x000fe20003f04270 */
[----:B-1----:R1:W1:Y:S01]  /*59b0*/  SHFL.DOWN PT, R6, R4, 0x8, 0x1f ;  /* 0x09001f0004067f89 */ /* 0x00226200000e0000 */
[----:B------:R-:W-:Y:S01]  /*59c0*/  BSSY.RECONVERGENT B1, `(.L_x_216) ;  /* 0x000001d000017945 */ /* 0x000fe20003800200 */
[----:B--2---:R-:W-:Y:S02]  /*59d0*/  IMAD.MOV.U32 R12, RZ, RZ, R10 ;  /* 0x000000ffff0c7224 */ /* 0x004fe400078e000a */
[----:B------:R2:W1:Y:S01]  /*59e0*/  SHFL.DOWN PT, R7, R5, 0x8, 0x1f ;  /* 0x09001f0005077f89 */ /* 0x00046200000e0000 */
[----:B------:R-:W-:Y:S02]  /*59f0*/  IMAD.MOV.U32 R13, RZ, RZ, R11 ;  /* 0x000000ffff0d7224 */ /* 0x000fe400078e000b */
[----:B------:R-:W-:Y:S01]  /*5a00*/  IMAD.MOV.U32 R8, RZ, RZ, R4 ;  /* 0x000000ffff087224 */ /* 0x000fe200078e0004 */
[----:B0-----:R2:W0:Y:S01]  /*5a10*/  SHFL.DOWN PT, R15, R10, 0x8, 0x1f ;  /* 0x09001f000a0f7f89 */ /* 0x00142200000e0000 */
[----:B----4-:R-:W-:-:S03]  /*5a20*/  IMAD.MOV.U32 R9, RZ, RZ, R5 ;  /* 0x000000ffff097224 */ /* 0x010fc600078e0005 */
[----:B---3--:R2:W3:Y:S01]  /*5a30*/  SHFL.DOWN PT, R14, R11, 0x8, 0x1f ;  /* 0x09001f000b0e7f89 */ /* 0x0084e200000e0000 */
[----:B------:R-:W-:Y:S05]  /*5a40*/  @P0 BRA `(.L_x_217) ;  /* 0x0000000000500947 */ /* 0x000fea0003800000 */
[----:B-1----:R-:W-:Y:S01]  /*5a50*/  DSETP.GEU.AND P0, PT, |R4|, |R6|, PT ;  /* 0x400000060400722a */ /* 0x002fe20003f0e200 */
        /* <DEDUP_REMOVED lines=19> */
.L_x_217:
[----:B------:R-:W-:Y:S05]  /*5b90*/  BSYNC.RECONVERGENT B1 ;  /* 0x0000000000017941 */ /* 0x000fea0003800200 */
.L_x_216:
[----:B------:R-:W-:Y:S01]  /*5ba0*/  ISETP.GT.AND P0, PT, R2, 0xf, PT ;  /* 0x0000000f0200780c */ /* 0x000fe20003f04270 */
[----:B--2---:R2:W4:Y:S01]  /*5bb0*/  SHFL.DOWN PT, R10, R8, 0x10, 0x1f ;  /* 0x0a001f00080a7f89 */ /* 0x00452200000e0000 */
[----:B------:R-:W-:Y:S01]  /*5bc0*/  BSSY.RECONVERGENT B1, `(.L_x_218) ;  /* 0x000001d000017945 */ /* 0x000fe20003800200 */
[----:B-1----:R-:W-:Y:S02]  /*5bd0*/  IMAD.MOV.U32 R4, RZ, RZ, R12 ;  /* 0x000000ffff047224 */ /* 0x002fe400078e000c */
[----:B------:R2:W1:Y:S01]  /*5be0*/  SHFL.DOWN PT, R11, R9, 0x10, 0x1f ;  /* 0x0a001f00090b7f89 */ /* 0x00046200000e0000 */
[----:B------:R-:W-:Y:S02]  /*5bf0*/  IMAD.MOV.U32 R5, RZ, RZ, R13 ;  /* 0x000000ffff057224 */ /* 0x000fe400078e000d */
[----:B------:R-:W-:Y:S01]  /*5c00*/  IMAD.MOV.U32 R6, RZ, RZ, R8 ;  /* 0x000000ffff067224 */ /* 0x000fe200078e0008 */
[----:B0-----:R2:W0:Y:S01]  /*5c10*/  SHFL.DOWN PT, R15, R12, 0x10, 0x1f ;  /* 0x0a001f000c0f7f89 */ /* 0x00142200000e0000 */
[----:B------:R-:W-:-:S03]  /*5c20*/  IMAD.MOV.U32 R7, RZ, RZ, R9 ;  /* 0x000000ffff077224 */ /* 0x000fc600078e0009 */
[----:B---3--:R2:W3:Y:S01]  /*5c30*/  SHFL.DOWN PT, R14, R13, 0x10, 0x1f ;  /* 0x0a001f000d0e7f89 */ /* 0x0084e200000e0000 */
        /* <DEDUP_REMOVED lines=21> */
.L_x_219:
[----:B------:R-:W-:Y:S05]  /*5d90*/  BSYNC.RECONVERGENT B1 ;  /* 0x0000000000017941 */ /* 0x000fea0003800200 */
.L_x_218:
[----:B------:R-:W-:Y:S01]  /*5da0*/  ISETP.NE.AND P0, PT, R2, RZ, PT ;  /* 0x000000ff0200720c */ /* 0x000fe20003f05270 */
[----:B------:R-:W-:-:S12]  /*5db0*/  BSSY.RECONVERGENT B1, `(.L_x_220) ;  /* 0x000000a000017945 */ /* 0x000fd80003800200 */
[----:B------:R-:W-:Y:S05]  /*5dc0*/  @P0 BRA `(.L_x_221) ;  /* 0x0000000000200947 */ /* 0x000fea0003800000 */
[----:B--2---:R-:W2:Y:S01]  /*5dd0*/  S2R R9, SR_CgaCtaId ;  /* 0x0000000000097919 */ /* 0x004ea20000008800 */
[----:B------:R-:W-:Y:S02]  /*5de0*/  MOV R8, 0x400 ;  /* 0x0000040000087802 */ /* 0x000fe40000000f00 */
[----:B------:R-:W-:-:S04]  /*5df0*/  SHF.R.U32.HI R2, RZ, 0x1, R3 ;  /* 0x00000001ff027819 */ /* 0x000fc80000011603 */
[----:B------:R-:W-:Y:S02]  /*5e00*/  LOP3.LUT R2, R2, 0x1f0, RZ, 0xc0, !PT ;  /* 0x000001f002027812 */ /* 0x000fe400078ec0ff */
[----:B--2---:R-:W-:-:S05]  /*5e10*/  LEA R9, R9, R8, 0x18 ;  /* 0x0000000809097211 */ /* 0x004fca00078ec0ff */
[----:B------:R-:W-:-:S05]  /*5e20*/  IMAD.IADD R9, R2, 0x1, R9 ;  /* 0x0000000102097824 */ /* 0x000fca00078e0209 */
[----:B------:R2:W-:Y:S04]  /*5e30*/  STS.64 [R9+0x10], R4 ;  /* 0x0000100409007388 */ /* 0x0005e80000000a00 */
[----:B------:R2:W-:Y:S02]  /*5e40*/  STS.64 [R9+0x8], R6 ;  /* 0x0000080609007388 */ /* 0x0005e40000000a00 */
.L_x_221:
[----:B------:R-:W-:Y:S05]  /*5e50*/  BSYNC.RECONVERGENT B1 ;  /* 0x0000000000017941 */ /* 0x000fea0003800200 */
.L_x_220:
[----:B------:R-:W-:Y:S01]  /*5e60*/  BAR.SYNC.DEFER_BLOCKING 0x0 ;  /* 0x0000000000007b1d */ /* 0x000fe20000010000 */
[----:B------:R-:W-:-:S13]  /*5e70*/  ISETP.NE.AND P1, PT, R3, RZ, PT ;  /* 0x000000ff0300720c */ /* 0x000fda0003f25270 */
[----:B------:R-:W-:Y:S05]  /*5e80*/  @P1 BRA `(.L_x_149) ;  /* 0x00000008008c1947 */ /* 0x000fea0003800000 */
[----:B------:R-:W5:Y:S01]  /*5e90*/  S2R R3, SR_CgaCtaId ;  /* 0x0000000000037919 */ /* 0x000f620000008800 */
[----:B------:R-:W-:Y:S01]  /*5ea0*/  MOV R20, 0x400 ;  /* 0x0000040000147802 */ /* 0x000fe20000000f00 */
[----:B------:R-:W-:Y:S03]  /*5eb0*/  BSSY.RECONVERGENT B1, `(.L_x_222) ;  /* 0x000001a000017945 */ /* 0x000fe60003800200 */
[----:B-----5:R-:W-:-:S05]  /*5ec0*/  LEA R20, R3, R20, 0x18 ;  /* 0x0000001403147211 */ /* 0x020fca00078ec0ff */
[----:B------:R-:W5:Y:S04]  /*5ed0*/  LDS.64 R16, [R20+0x18] ;  /* 0x0000180014107984 */ /* 0x000f680000000a00 */
[----:B-12-4-:R-:W1:Y:S04]  /*5ee0*/  LDS.128 R8, [R20+0x20] ;  /* 0x0000200014087984 */ /* 0x016e680000000c00 */
[----:B------:R2:W4:Y:S04]  /*5ef0*/  LDS.64 R2, [R20+0x80] ;  /* 0x0000800014027984 */ /* 0x0005280000000a00 */
[----:B0--3--:R2:W0:Y:S01]  /*5f00*/  LDS.128 R12, [R20+0x30] ;  /* 0x00003000140c7984 */ /* 0x0094220000000c00 */
[----:B-----5:R-:W-:Y:S01]  /*5f10*/  DSETP.GEU.AND P0, PT, |R6|, |R16|, PT ;  /* 0x400000100600722a */ /* 0x020fe20003f0e200 */
[----:B------:R-:W-:-:S02]  /*5f20*/  IMAD.MOV.U32 R22, RZ, RZ, R16 ;  /* 0x000000ffff167224 */ /* 0x000fc400078e0010 */
[----:B------:R-:W-:Y:S02]  /*5f30*/  IMAD.MOV.U32 R23, RZ, RZ, R17 ;  /* 0x000000ffff177224 */ /* 0x000fe400078e0011 */
[----:B-1----:R-:W-:Y:S02]  /*5f40*/  IMAD.MOV.U32 R25, RZ, RZ, R8 ;  /* 0x000000ffff197224 */ /* 0x002fe400078e0008 */
[----:B------:R-:W-:-:S07]  /*5f50*/  IMAD.MOV.U32 R21, RZ, RZ, R9 ;  /* 0x000000ffff157224 */ /* 0x000fce00078e0009 */
[----:B0-2-4-:R-:W-:Y:S05]  /*5f60*/  @!P0 BRA `(.L_x_223) ;  /* 0x0000000000388947 */ /* 0x015fea0003800000 */
        /* <DEDUP_REMOVED lines=14> */
.L_x_223:
[----:B------:R-:W-:Y:S05]  /*6050*/  BSYNC.RECONVERGENT B1 ;  /* 0x0000000000017941 */ /* 0x000fea0003800200 */
.L_x_222:
        /* <DEDUP_REMOVED lines=23> */
.L_x_225:
[----:B------:R-:W-:Y:S05]  /*61d0*/  BSYNC.RECONVERGENT B1 ;  /* 0x0000000000017941 */ /* 0x000fea0003800200 */
.L_x_224:
        /* <DEDUP_REMOVED lines=21> */
.L_x_227:
[----:B------:R-:W-:Y:S05]  /*6330*/  BSYNC.RECONVERGENT B1 ;  /* 0x0000000000017941 */ /* 0x000fea0003800200 */
.L_x_226:
        /* <DEDUP_REMOVED lines=23> */
.L_x_229:
[----:B------:R-:W-:Y:S05]  /*64b0*/  BSYNC.RECONVERGENT B1 ;  /* 0x0000000000017941 */ /* 0x000fea0003800200 */
.L_x_228:
        /* <DEDUP_REMOVED lines=21> */
.L_x_231:
[----:B------:R-:W-:Y:S05]  /*6610*/  BSYNC.RECONVERGENT B1 ;  /* 0x0000000000017941 */ /* 0x000fea0003800200 */
.L_x_230:
        /* <DEDUP_REMOVED lines=21> */
.L_x_233:
[----:B------:R-:W-:Y:S05]  /*6770*/  BSYNC.RECONVERGENT B1 ;  /* 0x0000000000017941 */ /* 0x000fea0003800200 */
.L_x_232:
        /* <DEDUP_REMOVED lines=20> */
.L_x_149:
[----:B------:R-:W-:Y:S05]  /*68c0*/  BSYNC.RECONVERGENT B0 ;  /* 0x0000000000007941 */ /* 0x000fea0003800200 */
.L_x_116:
[----:B------:R-:W-:Y:S05]  /*68d0*/  @P1 EXIT ;  /* 0x000000000000194d */ /* 0x000fea0003800000 */
[----:B01--4-:R-:W0:Y:S02]  /*68e0*/  LDC.64 R2, c[0x0][0x390] ;  /* 0x0000e400ff027b82 */ /* 0x013e240000000a00 */
[----:B0-----:R-:W-:-:S05]  /*68f0*/  IMAD.WIDE.U32 R2, R0, 0x10, R2 ;  /* 0x0000001000027825 */ /* 0x001fca00078e0002 */
[----:B------:R-:W-:Y:S04]  /*6900*/  STG.E.64 desc[UR10][R2.64], R6 ;  /* 0x0000000602007986 */ /* 0x000fe8000c101b0a */
[----:B------:R-:W-:Y:S01]  /*6910*/  STG.E.64 desc[UR10][R2.64+0x8], R4 ;  /* 0x0000080402007986 */ /* 0x000fe2000c101b0a */
[----:B------:R-:W-:Y:S05]  /*6920*/  EXIT ;  /* 0x000000000000794d */ /* 0x000fea0003800000 */
.L_x_234:
        /* <DEDUP_REMOVED lines=13> */
.L_x_733:


//--------------------- .text._ZN6thrust24THRUST_300001_SM_1000_NS8cuda_cub4core6detail13_kernel_agentINS1_8__reduce11ReduceAgentINS0_12zip_iteratorIN4cuda3std3__45tupleIJNS0_10device_ptrIdEENS0_17counting_iteratorIlNS0_11use_defaultESF_SF_EEEEEEEPNSB_IJdlEEESJ_lNS1_9__extrema9arg_max_fIdl10comparatorEEEEJSI_SK_lSO_EEEvDpT0_ --------------------------
	.section	.text._ZN6thrust24THRUST_300001_SM_1000_NS8cuda_cub4core6detail13_kernel_agentINS1_8__reduce11ReduceAgentINS0_12zip_iteratorIN4cuda3std3__45tupleIJNS0_10device_ptrIdEENS0_17counting_iteratorIlNS0_11use_defaultESF_SF_EEEEEEEPNSB_IJdlEEESJ_lNS1_9__extrema9arg_max_fIdl10comparatorEEEEJSI_SK_lSO_EEEvDpT0_,"ax",@progbits
	.align	128
        .global         _ZN6thrust24THRUST_300001_SM_1000_NS8cuda_cub4core6detail13_kernel_agentINS1_8__reduce11ReduceAgentINS0_12zip_iteratorIN4cuda3std3__45tupleIJNS0_10device_ptrIdEENS0_17counting_iteratorIlNS0_11use_defaultESF_SF_EEEEEEEPNSB_IJdlEEESJ_lNS1_9__extrema9arg_max_fIdl10comparatorEEEEJSI_SK_lSO_EEEvDpT0_
        .type           _ZN6thrust24THRUST_300001_SM_1000_NS8cuda_cub4core6detail13_kernel_agentINS1_8__reduce11ReduceAgentINS0_12zip_iteratorIN4cuda3std3__45tupleIJNS0_10device_ptrIdEENS0_17counting_iteratorIlNS0_11use_defaultESF_SF_EEEEEEEPNSB_IJdlEEESJ_lNS1_9__extrema9arg_max_fIdl10comparatorEEEEJSI_SK_lSO_EEEvDpT0_,@function
        .size           _ZN6thrust24THRUST_300001_SM_1000_NS8cuda_cub4core6detail13_kernel_agentINS1_8__reduce11ReduceAgentINS0_12zip_iteratorIN4cuda3std3__45tupleIJNS0_10device_ptrIdEENS0_17counting_iteratorIlNS0_11use_defaultESF_SF_EEEEEEEPNSB_IJdlEEESJ_lNS1_9__extrema9arg_max_fIdl10comparatorEEEEJSI_SK_lSO_EEEvDpT0_,(.L_x_734 - _ZN6thrust24THRUST_300001_SM_1000_NS8cuda_cub4core6detail13_kernel_agentINS1_8__reduce11ReduceAgentINS0_12zip_iteratorIN4cuda3std3__45tupleIJNS0_10device_ptrIdEENS0_17counting_iteratorIlNS0_11use_defaultESF_SF_EEEEEEEPNSB_IJdlEEESJ_lNS1_9__extrema9arg_max_fIdl10comparatorEEEEJSI_SK_lSO_EEEvDpT0_)
        .other          _ZN6thrust24THRUST_300001_SM_1000_NS8cuda_cub4core6detail13_kernel_agentINS1_8__reduce11ReduceAgentINS0_12zip_iteratorIN4cuda3std3__45tupleIJNS0_10device_ptrIdEENS0_17counting_iteratorIlNS0_11use_defaultESF_SF_EEEEEEEPNSB_IJdlEEESJ_lNS1_9__extrema9arg_max_fIdl10comparatorEEEEJSI_SK_lSO_EEEvDpT0_,@"STO_CUDA_ENTRY STV_DEFAULT"
_ZN6thrust24THRUST_300001_SM_1000_NS8cuda_cub4core6detail13_kernel_agentINS1_8__reduce11ReduceAgentINS0_12zip_iteratorIN4cuda3std3__45tupleIJNS0_10device_ptrIdEENS0_17counting_iteratorIlNS0_11use_defaultESF_SF_EEEEEEEPNSB_IJdlEEESJ_lNS1_9__extrema9arg_max_fIdl10comparatorEEEEJSI_SK_lSO_EEEvDpT0_:
.text._ZN6thrust24THRUST_300001_SM_1000_NS8cuda_cub4core6detail13_kernel_agentINS1_8__reduce11ReduceAgentINS0_12zip_iteratorIN4cuda3std3__45tupleIJNS0_10device_ptrIdEENS0_17counting_iteratorIlNS0_11use_defaultESF_SF_EEEEEEEPNSB_IJdlEEESJ_lNS1_9__extrema9arg_max_fIdl10comparatorEEEEJSI_SK_lSO_EEEvDpT0_:
[----:B------:R-:W-:Y:S01]  /*0000*/  LDC R1, c[0x0][0x37c] ;  /* 0x0000df00ff017b82 */ /* 0x000fe20000000800 */
[----:B------:R-:W0:Y:S02]  /*0010*/  LDCU.64 UR4, c[0x0][0x398] ;  /* 0x00007300ff0477ac */ /* 0x000e240008000a00 */
[----:B0-----:R-:W-:-:S04]  /*0020*/  ISETP.NE.U32.AND P0, PT, RZ, UR4, PT ;  /* 0x00000004ff007c0c */ /* 0x001fc8000bf05070 */
[----:B------:R-:W-:-:S13]  /*0030*/  ISETP.NE.AND.EX P0, PT, RZ, UR5, PT, P0 ;  /* 0x00000005ff007c0c */ /* 0x000fda000bf05300 */
[----:B------:R-:W-:Y:S05]  /*0040*/  @!P0 EXIT ;  /* 0x000000000000894d */ /* 0x000fea0003800000 */
[----:B------:R-:W-:Y:S01]  /*0050*/  UISETP.GT.U32.AND UP0, UPT, UR4, 0x4ff, UPT ;  /* 0x000004ff0400788c */ /* 0x000fe2000bf04070 */
[----:B------:R-:W-:Y:S01]  /*0060*/  BSSY.RECONVERGENT B0, `(.L_x_235) ;  /* 0x000063e000007945 */ /* 0x000fe20003800200 */
[----:B------:R-:W0:Y:S02]  /*0070*/  LDCU.64 UR8, c[0x0][0x358] ;  /* 0x00006b00ff0877ac */ /* 0x000e240008000a00 */
[----:B------:R-:W-:-:S09]  /*0080*/  UISETP.GT.AND.EX UP0, UPT, UR5, URZ, UPT, UP0 ;  /* 0x000000ff0500728c */ /* 0x000fd2000bf04300 */
        /* <DEDUP_REMOVED lines=9> */
[----:B------:R-:W1:Y:S01]  /*0120*/  LDC.64 R2, c[0x0][0x380] ;  /* 0x0000e000ff027b82 */ /* 0x000e620000000a00 */
[----:B------:R-:W2:Y:S01]  /*0130*/  LDCU.64 UR6, c[0x0][0x388] ;  /* 0x00007100ff0677ac */ /* 0x000ea20008000a00 */
[----:B-1----:R-:W-:-:S06]  /*0140*/  IMAD.WIDE.U32 R2, R0, 0x8, R2 ;  /* 0x0000000800027825 */ /* 0x002fcc00078e0002 */
[----:B0-----:R-:W5:Y:S01]  /*0150*/  LDG.E.64 R2, desc[UR8][R2.64] ;  /* 0x0000000802027981 */ /* 0x001f62000c1e1b00 */
[C---:B--2---:R-:W-:Y:S01]  /*0160*/  IADD3 R9, P0, PT, R0.reuse, UR6, RZ ;  /* 0x0000000600097c10 */ /* 0x044fe2000ff1e0ff */
[----:B------:R-:W-:-:S04]  /*0170*/  VIADD R10, R0, 0x100 ;  /* 0x00000100000a7836 */ /* 0x000fc80000000000 */
[----:B------:R-:W-:-:S08]  /*0180*/  IMAD.X R8, RZ, RZ, UR7, P0 ;  /* 0x00000007ff087e24 */ /* 0x000fd000080e06ff */
.L_x_238:
[----:B0-----:R-:W-:Y:S05]  /*0190*/  BSYNC.RECONVERGENT B1 ;  /* 0x0000000000017941 */ /* 0x001fea0003800200 */
.L_x_237:
[----:B------:R-:W-:Y:S01]  /*01a0*/  ISETP.GE.AND P0, PT, R10, UR4, PT ;  /* 0x000000040a007c0c */ /* 0x000fe2000bf06270 */
[----:B------:R-:W-:-:S12]  /*01b0*/  BSSY.RECONVERGENT B1, `(.L_x_239) ;  /* 0x00000a9000017945 */ /* 0x000fd80003800200 */
[----:B------:R-:W-:Y:S05]  /*01c0*/  @P0 BRA `(.L_x_240) ;  /* 0x00000008009c0947 */ /* 0x000fea0003800000 */
[----:B------:R-:W-:Y:S01]  /*01d0*/  LOP3.LUT R4, RZ, R10, RZ, 0x33, !PT ;  /* 0x0000000aff047212 */ /* 0x000fe200078e33ff */
[----:B------:R-:W-:Y:S04]  /*01e0*/  BSSY.RECONVERGENT B2, `(.L_x_241) ;  /* 0x0000034000027945 */ /* 0x000fe80003800200 */
[----:B------:R-:W-:-:S05]  /*01f0*/  VIADD R16, R4, UR4 ;  /* 0x0000000404107c36 */ /* 0x000fca0008000000 */
[----:B------:R-:W-:-:S04]  /*0200*/  LOP3.LUT R4, R16, 0x300, RZ, 0xc0, !PT ;  /* 0x0000030010047812 */ /* 0x000fc800078ec0ff */
[----:B------:R-:W-:-:S13]  /*0210*/  ISETP.NE.AND P0, PT, R4, 0x300, PT ;  /* 0x000003000400780c */ /* 0x000fda0003f05270 */
[----:B------:R-:W-:Y:S05]  /*0220*/  @!P0 BRA `(.L_x_242) ;  /* 0x0000000000bc8947 */ /* 0x000fea0003800000 */
[----:B------:R-:W0:Y:S01]  /*0230*/  LDC.64 R4, c[0x0][0x380] ;  /* 0x0000e000ff047b82 */ /* 0x000e220000000a00 */
[----:B------:R-:W1:Y:S01]  /*0240*/  LDCU.64 UR6, c[0x0][0x388] ;  /* 0x00007100ff0677ac */ /* 0x000e620008000a00 */
[----:B------:R-:W-:-:S04]  /*0250*/  LEA.HI R6, R16, 0x1, RZ, 0x18 ;  /* 0x0000000110067811 */ /* 0x000fc800078fc0ff */
[----:B------:R-:W-:-:S05]  /*0260*/  LOP3.LUT R6, R6, 0x3, RZ, 0xc0, !PT ;  /* 0x0000000306067812 */ /* 0x000fca00078ec0ff */
[----:B------:R-:W-:Y:S01]  /*0270*/  IMAD.MOV R11, RZ, RZ, -R6 ;  /* 0x000000ffff0b7224 */ /* 0x000fe200078e0a06 */
[C---:B-1----:R-:W-:Y:S01]  /*0280*/  IADD3 R14, P0, PT, R10.reuse, UR6, RZ ;  /* 0x000000060a0e7c10 */ /* 0x042fe2000ff1e0ff */
[----:B0-----:R-:W-:-:S04]  /*0290*/  IMAD.WIDE.U32 R4, R10, 0x8, R4 ;  /* 0x000000080a047825 */ /* 0x001fc800078e0004 */
[----:B------:R-:W-:Y:S02]  /*02a0*/  IMAD.MOV.U32 R12, RZ, RZ, R4 ;  /* 0x000000ffff0c7224 */ /* 0x000fe400078e0004 */
[----:B------:R-:W-:Y:S02]  /*02b0*/  IMAD.MOV.U32 R13, RZ, RZ, R5 ;  /* 0x000000ffff0d7224 */ /* 0x000fe400078e0005 */
[----:B------:R-:W-:-:S07]  /*02c0*/  IMAD.X R15, RZ, RZ, UR7, P0 ;  /* 0x00000007ff0f7e24 */ /* 0x000fce00080e06ff */
.L_x_245:
        /* <DEDUP_REMOVED lines=31> */
.L_x_244:
[----:B------:R-:W-:Y:S05]  /*04c0*/  BSYNC.RECONVERGENT B3 ;  /* 0x0000000000037941 */ /* 0x000fea0003800200 */
.L_x_243:
[----:B------:R-:W-:Y:S01]  /*04d0*/  IADD3 R14, P0, PT, R14, 0x100, RZ ;  /* 0x000001000e0e7810 */ /* 0x000fe20007f1e0ff */
[----:B------:R-:W-:Y:S02]  /*04e0*/  VIADD R10, R10, 0x100 ;  /* 0x000001000a0a7836 */ /* 0x000fe40000000000 */
[----:B------:R-:W-:Y:S02]  /*04f0*/  IMAD.X R13, RZ, RZ, R13, P3 ;  /* 0x000000ffff0d7224 */ /* 0x000fe400018e060d */
[----:B------:R-:W-:Y:S01]  /*0500*/  IMAD.X R15, RZ, RZ, R15, P0 ;  /* 0x000000ffff0f7224 */ /* 0x000fe200000e060f */
[----:B------:R-:W-:Y:S07]  /*0510*/  @P2 BRA `(.L_x_245) ;  /* 0xfffffffc006c2947 */ /* 0x000fee000383ffff */
.L_x_242:
[----:B------:R-:W-:Y:S05]  /*0520*/  BSYNC.RECONVERGENT B2 ;  /* 0x0000000000027941 */ /* 0x000fea0003800200 */
.L_x_241:
[----:B------:R-:W-:-:S13]  /*0530*/  ISETP.GE.U32.AND P0, PT, R16, 0x300, PT ;  /* 0x000003001000780c */ /* 0x000fda0003f06070 */
[----:B------:R-:W-:Y:S05]  /*0540*/  @!P0 BRA `(.L_x_240) ;  /* 0x0000000400bc8947 */ /* 0x000fea0003800000 */
[----:B------:R-:W0:Y:S01]  /*0550*/  LDC.64 R4, c[0x0][0x380] ;  /* 0x0000e000ff047b82 */ /* 0x000e220000000a00 */
[----:B------:R-:W-:-:S07]  /*0560*/  VIADD R20, R10, 0x200 ;  /* 0x000002000a147836 */ /* 0x000fce0000000000 */
[----:B------:R-:W1:Y:S02]  /*0570*/  LDC.64 R6, c[0x0][0x388] ;  /* 0x0000e200ff067b82 */ /* 0x000e640000000a00 */
.L_x_254:
[----:B------:R-:W-:-:S04]  /*0580*/  VIADD R17, R20, 0xfffffe00 ;  /* 0xfffffe0014117836 */ /* 0x000fc80000000000 */
[----:B0-----:R-:W-:-:S05]  /*0590*/  IMAD.WIDE R24, R17, 0x8, R4 ;  /* 0x0000000811187825 */ /* 0x001fca00078e0204 */
[----:B------:R-:W2:Y:S04]  /*05a0*/  LDG.E.64 R18, desc[UR8][R24.64] ;  /* 0x0000000818127981 */ /* 0x000ea8000c1e1b00 */
[----:B-----5:R0:W5:Y:S04]  /*05b0*/  LDG.E.64 R14, desc[UR8][R24.64+0x800] ;  /* 0x00080008180e7981 */ /* 0x020168000c1e1b00 */
[----:B------:R0:W5:Y:S04]  /*05c0*/  LDG.E.64 R12, desc[UR8][R24.64+0x1000] ;  /* 0x00100008180c7981 */ /* 0x000168000c1e1b00 */
[----:B------:R0:W5:Y:S01]  /*05d0*/  LDG.E.64 R10, desc[UR8][R24.64+0x1800] ;  /* 0x00180008180a7981 */ /* 0x000162000c1e1b00 */
[----:B-1----:R-:W-:Y:S01]  /*05e0*/  IADD3 R26, P1, PT, R17, R6, RZ ;  /* 0x00000006111a7210 */ /* 0x002fe20007f3e0ff */
[----:B------:R-:W-:Y:S01]  /*05f0*/  BSSY.RECONVERGENT B2, `(.L_x_246) ;  /* 0x0000017000027945 */ /* 0x000fe20003800200 */
[----:B------:R-:W-:-:S02]  /*0600*/  VIADD R23, R20, 0xffffff00 ;  /* 0xffffff0014177836 */ /* 0x000fc40000000000 */
[----:B------:R-:W-:Y:S01]  /*0610*/  LEA.HI.X.SX32 R27, R17, R7, 0x1, P1 ;  /* 0x00000007111b7211 */ /* 0x000fe200008f0eff */
[----:B------:R-:W-:-:S04]  /*0620*/  IMAD.MOV.U32 R22, RZ, RZ, R26 ;  /* 0x000000ffff167224 */ /* 0x000fc800078e001a */
        /* <DEDUP_REMOVED lines=19> */
.L_x_247:
[----:B------:R-:W-:Y:S05]  /*0760*/  BSYNC.RECONVERGENT B2 ;  /* 0x0000000000027941 */ /* 0x000fea0003800200 */
.L_x_246:
[----:B-----5:R-:W-:Y:S01]  /*0770*/  DSETP.GEU.AND P0, PT, |R16|, |R14|, PT ;  /* 0x4000000e1000722a */ /* 0x020fe20003f0e200 */
[C---:B------:R-:W-:Y:S01]  /*0780*/  IADD3 R19, P1, PT, R23.reuse, R6, RZ ;  /* 0x0000000617137210 */ /* 0x040fe20007f3e0ff */
[----:B------:R-:W-:Y:S01]  /*0790*/  BSSY.RECONVERGENT B2, `(.L_x_248) ;  /* 0x0000015000027945 */ /* 0x000fe20003800200 */
[----:B------:R-:W-:Y:S02]  /*07a0*/  IMAD.MOV.U32 R2, RZ, RZ, R14 ;  /* 0x000000ffff027224 */ /* 0x000fe400078e000e */
[----:B------:R-:W-:Y:S01]  /*07b0*/  LEA.HI.X.SX32 R18, R23, R7, 0x1, P1 ;  /* 0x0000000717127211 */ /* 0x000fe200008f0eff */
[----:B------:R-:W-:Y:S02]  /*07c0*/  IMAD.MOV.U32 R9, RZ, RZ, R19 ;  /* 0x000000ffff097224 */ /* 0x000fe400078e0013 */
[----:B------:R-:W-:Y:S01]  /*07d0*/  IMAD.MOV.U32 R3, RZ, RZ, R15 ;  /* 0x000000ffff037224 */ /* 0x000fe200078e000f */
[----:B------:R-:W-:-:S05]  /*07e0*/  MOV R8, R18 ;  /* 0x0000001200087202 */ /* 0x000fca0000000f00 */
        /* <DEDUP_REMOVED lines=15> */
.L_x_249:
[----:B------:R-:W-:Y:S05]  /*08e0*/  BSYNC.RECONVERGENT B2 ;  /* 0x0000000000027941 */ /* 0x000fea0003800200 */
.L_x_248:
[----:B------:R-:W-:Y:S01]  /*08f0*/  DSETP.GEU.AND P0, PT, |R2|, |R12|, PT ;  /* 0x4000000c0200722a */ /* 0x000fe20003f0e200 */
[CC--:B------:R-:W-:Y:S01]  /*0900*/  IADD3 R22, P1, PT, R20.reuse, R6.reuse, RZ ;  /* 0x0000000614167210 */ /* 0x0c0fe20007f3e0ff */
[C---:B------:R-:W-:Y:S01]  /*0910*/  VIADD R16, R20.reuse, 0x100 ;  /* 0x0000010014107836 */ /* 0x040fe20000000000 */
[----:B------:R-:W-:Y:S01]  /*0920*/  BSSY.RECONVERGENT B2, `(.L_x_250) ;  /* 0x0000016000027945 */ /* 0x000fe20003800200 */
[----:B------:R-:W-:Y:S01]  /*0930*/  IMAD.MOV.U32 R14, RZ, RZ, R12 ;  /* 0x000000ffff0e7224 */ /* 0x000fe200078e000c */
[----:B------:R-:W-:Y:S01]  /*0940*/  LEA.HI.X.SX32 R19, R20, R7, 0x1, P1 ;  /* 0x0000000714137211 */ /* 0x000fe200008f0eff */
[----:B------:R-:W-:Y:S01]  /*0950*/  IMAD.MOV.U32 R17, RZ, RZ, R22 ;  /* 0x000000ffff117224 */ /* 0x000fe200078e0016 */
[----:B------:R-:W-:Y:S01]  /*0960*/  IADD3 R24, P2, PT, R16, R6, RZ ;  /* 0x0000000610187210 */ /* 0x000fe20007f5e0ff */
[----:B------:R-:W-:Y:S02]  /*0970*/  IMAD.MOV.U32 R15, RZ, RZ, R13 ;  /* 0x000000ffff0f7224 */ /* 0x000fe400078e000d */
[----:B------:R-:W-:-:S04]  /*0980*/  IMAD.MOV.U32 R18, RZ, RZ, R19 ;  /* 0x000000ffff127224 */ /* 0x000fc800078e0013 */
[----:B------:R-:W-:Y:S06]  /*0990*/  @!P0 BRA `(.L_x_251) ;  /* 0x0000000000388947 */ /* 0x000fec0003800000 */
        /* <DEDUP_REMOVED lines=14> */
.L_x_251:
[----:B------:R-:W-:Y:S05]  /*0a80*/  BSYNC.RECONVERGENT B2 ;  /* 0x0000000000027941 */ /* 0x000fea0003800200 */
.L_x_250:
[----:B------:R-:W-:Y:S01]  /*0a90*/  DSETP.GEU.AND P0, PT, |R14|, |R10|, PT ;  /* 0x4000000a0e00722a */ /* 0x000fe20003f0e200 */
[----:B------:R-:W-:Y:S01]  /*0aa0*/  LEA.HI.X.SX32 R13, R16, R7, 0x1, P2 ;  /* 0x00000007100d7211 */ /* 0x000fe200010f0eff */
[----:B------:R-:W-:Y:S01]  /*0ab0*/  BSSY.RECONVERGENT B2, `(.L_x_252) ;  /* 0x0000014000027945 */ /* 0x000fe20003800200 */
[----:B------:R-:W-:Y:S02]  /*0ac0*/  IMAD.MOV.U32 R9, RZ, RZ, R24 ;  /* 0x000000ffff097224 */ /* 0x000fe400078e0018 */
[----:B------:R-:W-:Y:S02]  /*0ad0*/  IMAD.MOV.U32 R2, RZ, RZ, R10 ;  /* 0x000000ffff027224 */ /* 0x000fe400078e000a */
[----:B------:R-:W-:Y:S02]  /*0ae0*/  IMAD.MOV.U32 R8, RZ, RZ, R13 ;  /* 0x000000ffff087224 */ /* 0x000fe400078e000d */
[----:B------:R-:W-:-:S05]  /*0af0*/  IMAD.MOV.U32 R3, RZ, RZ, R11 ;  /* 0x000000ffff037224 */ /* 0x000fca00078e000b */
        /* <DEDUP_REMOVED lines=15> */
.L_x_253:
[----:B------:R-:W-:Y:S05]  /*0bf0*/  BSYNC.RECONVERGENT B2 ;  /* 0x0000000000027941 */ /* 0x000fea0003800200 */
.L_x_252:
[C---:B------:R-:W-:Y:S02]  /*0c00*/  VIADD R10, R20.reuse, 0x200 ;  /* 0x00000200140a7836 */ /* 0x040fe40000000000 */
[----:B------:R-:W-:-:S03]  /*0c10*/  VIADD R20, R20, 0x400 ;  /* 0x0000040014147836 */ /* 0x000fc60000000000 */
[----:B------:R-:W-:-:S13]  /*0c20*/  ISETP.GE.AND P0, PT, R10, UR5, PT ;  /* 0x000000050a007c0c */ /* 0x000fda000bf06270 */
[----:B------:R-:W-:Y:S05]  /*0c30*/  @!P0 BRA `(.L_x_254) ;  /* 0xfffffff800508947 */ /* 0x000fea000383ffff */
.L_x_240:
[----:B------:R-:W-:Y:S05]  /*0c40*/  BSYNC.RECONVERGENT B1 ;  /* 0x0000000000017941 */ /* 0x000fea0003800200 */
.L_x_239:
[----:B------:R-:W0:Y:S02]  /*0c50*/  LDCU UR6, c[0x0][0x398] ;  /* 0x00007300ff0677ac */ /* 0x000e240008000800 */
[----:B0-----:R-:W-:-:S09]  /*0c60*/  UISETP.GE.AND UP0, UPT, UR6, 0x100, UPT ;  /* 0x000001000600788c */ /* 0x001fd2000bf06270 */
[----:B------:R-:W-:Y:S05]  /*0c70*/  BRA.U !UP0, `(.L_x_255) ;  /* 0x0000001508507547 */ /* 0x000fea000b800000 */
        /* <DEDUP_REMOVED lines=32> */
.L_x_257:
[----:B------:R-:W-:Y:S05]  /*0e80*/  BSYNC.RECONVERGENT B1 ;  /* 0x0000000000017941 */ /* 0x000fea0003800200 */
.L_x_256:
        /* <DEDUP_REMOVED lines=31> */
.L_x_259:
[----:B------:R-:W-:Y:S05]  /*1080*/  BSYNC.RECONVERGENT B1 ;  /* 0x0000000000017941 */ /* 0x000fea0003800200 */
.L_x_258:
[----:B------:R-:W-:Y:S01]  /*1090*/  ISETP.GT.AND P0, PT, R10, 0x1b, PT ;  /* 0x0000001b0a00780c */ /* 0x000fe20003f04270 */
[----:B-1----:R1:W1:Y:S01]  /*10a0*/  SHFL.DOWN PT, R6, R2, 0x4, 0x1f ;  /* 0x08801f0002067f89 */ /* 0x00226200000e0000 */
[----:B------:R-:W-:Y:S01]  /*10b0*/  BSSY.RECONVERGENT B1, `(.L_x_260) ;  /* 0x000001d000017945 */ /* 0x000fe20003800200 */
[----:B0-----:R-:W-:Y:S02]  /*10c0*/  IMAD.MOV.U32 R11, RZ, RZ, R8 ;  /* 0x000000ffff0b7224 */ /* 0x001fe400078e0008 */
[----:B--2---:R0:W2:Y:S01]  /*10d0*/  SHFL.DOWN PT, R7, R3, 0x4, 0x1f ;  /* 0x08801f0003077f89 */ /* 0x0040a200000e0000 */
[----:B------:R-:W-:Y:S02]  /*10e0*/  IMAD.MOV.U32 R12, RZ, RZ, R9 ;  /* 0x000000ffff0c7224 */ /* 0x000fe400078e0009 */
[----:B------:R-:W-:Y:S01]  /*10f0*/  IMAD.MOV.U32 R4, RZ, RZ, R2 ;  /* 0x000000ffff047224 */ /* 0x000fe200078e0002 */
[----:B----4-:R0:W4:Y:S01]  /*1100*/  SHFL.DOWN PT, R13, R8, 0x4, 0x1f ;  /* 0x08801f00080d7f89 */ /* 0x01012200000e0000 */
[----:B------:R-:W-:-:S03]  /*1110*/  IMAD.MOV.U32 R5, RZ, RZ, R3 ;  /* 0x000000ffff057224 */ /* 0x000fc600078e0003 */
[----:B---3--:R0:W3:Y:S01]  /*1120*/  SHFL.DOWN PT, R14, R9, 0x4, 0x1f ;  /* 0x08801f00090e7f89 */ /* 0x0080e200000e0000 */
[----:B------:R-:W-:Y:S05]  /*1130*/  @P0 BRA `(.L_x_261) ;  /* 0x0000000000500947 */ /* 0x000fea0003800000 */
[----:B-12---:R-:W-:Y:S01]  /*1140*/  DSETP.GEU.AND P0, PT, |R2|, |R6|, PT ;  /* 0x400000060200722a */ /* 0x006fe20003f0e200 */
[----:B----4-:R-:W-:Y:S02]  /*1150*/  IMAD.MOV.U32 R11, RZ, RZ, R13 ;  /* 0x000000ffff0b7224 */ /* 0x010fe400078e000d */
        /* <DEDUP_REMOVED lines=18> */
.L_x_261:
[----:B------:R-:W-:Y:S05]  /*1280*/  BSYNC.RECONVERGENT B1 ;  /* 0x0000000000017941 */ /* 0x000fea0003800200 */
.L_x_260:
        /* <DEDUP_REMOVED lines=31> */
.L_x_263:
[----:B------:R-:W-:Y:S05]  /*1480*/  BSYNC.RECONVERGENT B1 ;  /* 0x0000000000017941 */ /* 0x000fea0003800200 */
.L_x_262:
[----:B------:R-:W-:Y:S01]  /*1490*/  ISETP.GT.AND P0, PT, R10, 0xf, PT ;  /* 0x0000000f0a00780c */ /* 0x000fe20003f04270 */
[----:B-1----:R1:W1:Y:S01]  /*14a0*/  SHFL.DOWN PT, R4, R2, 0x10, 0x1f ;  /* 0x0a001f0002047f89 */ /* 0x00226200000e0000 */
[----:B------:R-:W-:Y:S01]  /*14b0*/  BSSY.RECONVERGENT B1, `(.L_x_264) ;  /* 0x000001d000017945 */ /* 0x000fe20003800200 */
[----:B---3--:R-:W-:Y:S01]  /*14c0*/  MOV R14, R8 ;  /* 0x00000008000e7202 */ /* 0x008fe20000000f00 */
[----:B------:R-:W-:Y:S01]  /*14d0*/  IMAD.MOV.U32 R15, RZ, RZ, R9 ;  /* 0x000000ffff0f7224 */ /* 0x000fe200078e0009 */
[----:B0-----:R0:W3:Y:S01]  /*14e0*/  SHFL.DOWN PT, R5, R3, 0x10, 0x1f ;  /* 0x0a001f0003057f89 */ /* 0x0010e200000e0000 */
[----:B------:R-:W-:Y:S02]  /*14f0*/  IMAD.MOV.U32 R12, RZ, RZ, R2 ;  /* 0x000000ffff0c7224 */ /* 0x000fe400078e0002 */
[----:B----4-:R-:W-:Y:S01]  /*1500*/  IMAD.MOV.U32 R13, RZ, RZ, R3 ;  /* 0x000000ffff0d7224 */ /* 0x010fe200078e0003 */
[----:B--2---:R0:W2:Y:S04]  /*1510*/  SHFL.DOWN PT, R7, R8, 0x10, 0x1f ;  /* 0x0a001f0008077f89 */ /* 0x0040a800000e0000 */
[----:B------:R0:W4:Y:S01]  /*1520*/  SHFL.DOWN PT, R6, R9, 0x10, 0x1f ;  /* 0x0a001f0009067f89 */ /* 0x00012200000e0000 */
        /* <DEDUP_REMOVED lines=21> */
.L_x_265:
[----:B------:R-:W-:Y:S05]  /*1680*/  BSYNC.RECONVERGENT B1 ;  /* 0x0000000000017941 */ /* 0x000fea0003800200 */
.L_x_264:
        /* <DEDUP_REMOVED lines=11> */
.L_x_267:
[----:B------:R-:W-:Y:S05]  /*1740*/  BSYNC.RECONVERGENT B1 ;  /* 0x0000000000017941 */ /* 0x000fea0003800200 */
.L_x_266:
        /* <DEDUP_REMOVED lines=8> */
[----:B-1234-:R-:W1:Y:S04]  /*17d0*/  LDS.128 R4, [R0+0x20] ;  /* 0x0000200000047984 */ /* 0x01ee680000000c00 */
[----:B------:R2:W3:Y:S04]  /*17e0*/  LDS.64 R2, [R0+0x80] ;  /* 0x0000800000027984 */ /* 0x0004e80000000a00 */
[----:B------:R2:W4:Y:S01]  /*17f0*/  LDS.128 R8, [R0+0x30] ;  /* 0x0000300000087984 */ /* 0x0005220000000c00 */
        /* <DEDUP_REMOVED lines=20> */
.L_x_270:
[----:B------:R-:W-:Y:S05]  /*1940*/  BSYNC.RECONVERGENT B1 ;  /* 0x0000000000017941 */ /* 0x000fea0003800200 */
.L_x_269:
        /* <DEDUP_REMOVED lines=23> */
.L_x_272:
[----:B------:R-:W-:Y:S05]  /*1ac0*/  BSYNC.RECONVERGENT B1 ;  /* 0x0000000000017941 */ /* 0x000fea0003800200 */
.L_x_271:
        /* <DEDUP_REMOVED lines=21> */
.L_x_274:
[----:B------:R-:W-:Y:S05]  /*1c20*/  BSYNC.RECONVERGENT B1 ;  /* 0x0000000000017941 */ /* 0x000fea0003800200 */
.L_x_273:
[----:B------:R0:W1:Y:S01]  /*1c30*/  LDS.128 R8, [R0+0x60] ;  /* 0x0000600000087984 */ /* 0x0000620000000c00 */
[----:B------:R-:W-:Y:S01]  /*1c40*/  DSETP.GEU.AND P0, PT, |R20|, |R14|, PT ;  /* 0x4000000e1400722a */ /* 0x000fe20003f0e200 */
[----:B------:R-:W-:Y:S01]  /*1c50*/  BSSY.RECONVERGENT B1, `(.L_x_275) ;  /* 0x0000015000017945 */ /* 0x000fe20003800200 */
[----:B------:R-:W-:Y:S01]  /*1c60*/  MOV R12, R14 ;  /* 0x0000000e000c7202 */ /* 0x000fe20000000f00 */
        /* <DEDUP_REMOVED lines=19> */
.L_x_276:
[----:B------:R-:W-:Y:S05]  /*1da0*/  BSYNC.RECONVERGENT B1 ;  /* 0x0000000000017941 */ /* 0x000fea0003800200 */
.L_x_275:
        /* <DEDUP_REMOVED lines=21> */
.L_x_278:
[----:B------:R-:W-:Y:S05]  /*1f00*/  BSYNC.RECONVERGENT B1 ;  /* 0x0000000000017941 */ /* 0x000fea0003800200 */
.L_x_277:
        /* <DEDUP_REMOVED lines=21> */
.L_x_280:
[----:B------:R-:W-:Y:S05]  /*2060*/  BSYNC.RECONVERGENT B1 ;  /* 0x0000000000017941 */ /* 0x000fea0003800200 */
.L_x_279:
        /* <DEDUP_REMOVED lines=21> */
.L_x_255:
[----:B------:R-:W0:Y:S01]  /*21c0*/  S2R R4, SR_LANEID ;  /* 0x0000000000047919 */ /* 0x000e220000000000 */
[----:B------:R-:W-:Y:S01]  /*21d0*/  LOP3.LUT R5, R0, 0x3e0, RZ, 0xc0, !PT ;  /* 0x000003e000057812 */ /* 0x000fe200078ec0ff */
[----:B------:R-:W-:Y:S01]  /*21e0*/  BSSY.RECONVERGENT B1, `(.L_x_281) ;  /* 0x0000024000017945 */ /* 0x000fe20003800200 */
[----:B------:R-:W-:Y:S02]  /*21f0*/  IMAD.MOV.U32 R12, RZ, RZ, R9 ;  /* 0x000000ffff0c7224 */ /* 0x000fe400078e0009 */
[----:B------:R-:W-:Y:S02]  /*2200*/  IMAD.MOV.U32 R14, RZ, RZ, R8 ;  /* 0x000000ffff0e7224 */ /* 0x000fe400078e0008 */
[----:B------:R-:W-:Y:S01]  /*2210*/  VIADD R6, R5, 0x20 ;  /* 0x0000002005067836 */ /* 0x000fe20000000000 */
[----:B------:R-:W-:Y:S01]  /*2220*/  LOP3.LUT R5, RZ, R5, RZ, 0x33, !PT ;  /* 0x00000005ff057212 */ /* 0x000fe200078e33ff */
[----:B-----5:R-:W-:-:S03]  /*2230*/  IMAD.MOV.U32 R7, RZ, RZ, R3 ;  /* 0x000000ffff077224 */ /* 0x020fc600078e0003 */
[----:B------:R-:W-:Y:S01]  /*2240*/  ISETP.GT.AND P0, PT, R6, UR6, PT ;  /* 0x0000000606007c0c */ /* 0x000fe2000bf04270 */
[----:B------:R-:W-:Y:S01]  /*2250*/  VIADD R5, R5, UR6 ;  /* 0x0000000605057c36 */ /* 0x000fe20008000000 */
[----:B------:R-:W-:-:S04]  /*2260*/  MOV R6, R2 ;  /* 0x0000000200067202 */ /* 0x000fc80000000f00 */
[----:B------:R-:W-:-:S05]  /*2270*/  SEL R5, R5, 0x1f, P0 ;  /* 0x0000001f05057807 */ /* 0x000fca0000000000 */
[----:B------:R1:W2:Y:S04]  /*2280*/  SHFL.DOWN PT, R10, R2, 0x1, R5 ;  /* 0x08200000020a7989 */ /* 0x0002a800000e0005 */
[----:B------:R1:W3:Y:S04]  /*2290*/  SHFL.DOWN PT, R11, R3, 0x1, R5 ;  /* 0x08200000030b7989 */ /* 0x0002e800000e0005 */
[----:B------:R1:W4:Y:S01]  /*22a0*/  SHFL.DOWN PT, R16, R9, 0x1, R5 ;  /* 0x0820000009107989 */ /* 0x00032200000e0005 */
[----:B0-----:R-:W-:-:S03]  /*22b0*/  ISETP.GE.AND P0, PT, R4, R5, PT ;  /* 0x000000050400720c */ /* 0x001fc60003f06270 */
[----:B------:R1:W0:Y:S10]  /*22c0*/  SHFL.DOWN PT, R13, R8, 0x1, R5 ;  /* 0x08200000080d7989 */ /* 0x00023400000e0005 */
[----:B-1----:R-:W-:Y:S05]  /*22d0*/  @P0 BRA `(.L_x_282) ;  /* 0x0000000000500947 */ /* 0x002fea0003800000 */
[----:B--23--:R-:W-:Y:S01]  /*22e0*/  DSETP.GEU.AND P0, PT, |R2|, |R10|, PT ;  /* 0x4000000a0200722a */ /* 0x00cfe20003f0e200 */
        /* <DEDUP_REMOVED lines=19> */
.L_x_282:
[----:B------:R-:W-:Y:S05]  /*2420*/  BSYNC.RECONVERGENT B1 ;  /* 0x0000000000017941 */ /* 0x000fea0003800200 */
.L_x_281:
[----:B------:R-:W-:Y:S01]  /*2430*/  VIADD R2, R4, 0x2 ;  /* 0x0000000204027836 */ /* 0x000fe20000000000 */
[----:B------:R1:W1:Y:S01]  /*2440*/  SHFL.DOWN PT, R8, R6, 0x2, R5 ;  /* 0x0840000006087989 */ /* 0x00026200000e0005 */
[----:B------:R-:W-:Y:S01]  /*2450*/  BSSY.RECONVERGENT B1, `(.L_x_283) ;  /* 0x000001e000017945 */ /* 0x000fe20003800200 */
[----:B--2---:R-:W-:Y:S02]  /*2460*/  IMAD.MOV.U32 R10, RZ, RZ, R12 ;  /* 0x000000ffff0a7224 */ /* 0x004fe400078e000c */
[----:B------:R-:W-:Y:S01]  /*2470*/  ISETP.GT.AND P0, PT, R2, R5, PT ;  /* 0x000000050200720c */ /* 0x000fe20003f04270 */
[----:B------:R2:W1:Y:S01]  /*2480*/  SHFL.DOWN PT, R9, R7, 0x2, R5 ;  /* 0x0840000007097989 */ /* 0x00046200000e0005 */
[----:B----4-:R-:W-:Y:S02]  /*2490*/  IMAD.MOV.U32 R16, RZ, RZ, R14 ;  /* 0x000000ffff107224 */ /* 0x010fe400078e000e */
[----:B------:R-:W-:Y:S01]  /*24a0*/  IMAD.MOV.U32 R2, RZ, RZ, R6 ;  /* 0x000000ffff027224 */ /* 0x000fe200078e0006 */
[----:B---3--:R2:W3:Y:S01]  /*24b0*/  SHFL.DOWN PT, R11, R12, 0x2, R5 ;  /* 0x084000000c0b7989 */ /* 0x0084e200000e0005 */
[----:B------:R-:W-:-:S03]  /*24c0*/  IMAD.MOV.U32 R3, RZ, RZ, R7 ;  /* 0x000000ffff037224 */ /* 0x000fc600078e0007 */
[----:B0-----:R2:W0:Y:S04]  /*24d0*/  SHFL.DOWN PT, R13, R14, 0x2, R5 ;  /* 0x084000000e0d7989 */ /* 0x00142800000e0005 */
        /* <DEDUP_REMOVED lines=21> */
.L_x_284:
[----:B------:R-:W-:Y:S05]  /*2630*/  BSYNC.RECONVERGENT B1 ;  /* 0x0000000000017941 */ /* 0x000fea0003800200 */
.L_x_283:
[----:B-1----:R-:W-:Y:S01]  /*2640*/  VIADD R6, R4, 0x4 ;  /* 0x0000000404067836 */ /* 0x002fe20000000000 */
[----:B------:R1:W4:Y:S01]  /*2650*/  SHFL.DOWN PT, R8, R2, 0x4, R5 ;  /* 0x0880000002087989 */ /* 0x00032200000e0005 */
[----:B------:R-:W-:Y:S01]  /*2660*/  BSSY.RECONVERGENT B1, `(.L_x_285) ;  /* 0x000001e000017945 */ /* 0x000fe20003800200 */
[----:B--2---:R-:W-:Y:S02]  /*2670*/  IMAD.MOV.U32 R12, RZ, RZ, R10 ;  /* 0x000000ffff0c7224 */ /* 0x004fe400078e000a */
[----:B------:R-:W-:Y:S01]  /*2680*/  ISETP.GT.AND P0, PT, R6, R5, PT ;  /* 0x000000050600720c */ /* 0x000fe20003f04270 */
[----:B------:R1:W2:Y:S01]  /*2690*/  SHFL.DOWN PT, R9, R3, 0x4, R5 ;  /* 0x0880000003097989 */ /* 0x0002a200000e0005 */
[----:B------:R-:W-:Y:S02]  /*26a0*/  IMAD.MOV.U32 R14, RZ, RZ, R16 ;  /* 0x000000ffff0e7224 */ /* 0x000fe400078e0010 */
[----:B------:R-:W-:Y:S01]  /*26b0*/  IMAD.MOV.U32 R6, RZ, RZ, R2 ;  /* 0x000000ffff067224 */ /* 0x000fe200078e0002 */
[----:B---3--:R1:W3:Y:S01]  /*26c0*/  SHFL.DOWN PT, R11, R10, 0x4, R5 ;  /* 0x088000000a0b7989 */ /* 0x0082e200000e0005 */
[----:B------:R-:W-:-:S03]  /*26d0*/  IMAD.MOV.U32 R7, RZ, RZ, R3 ;  /* 0x000000ffff077224 */ /* 0x000fc600078e0003 */
[----:B0-----:R1:W0:Y:S04]  /*26e0*/  SHFL.DOWN PT, R13, R16, 0x4, R5 ;  /* 0x08800000100d7989 */ /* 0x00122800000e0005 */
[----:B------:R-:W-:Y:S05]  /*26f0*/  @P0 BRA `(.L_x_286) ;  /* 0x0000000000500947 */ /* 0x000fea0003800000 */
[----:B--2-4-:R-:W-:Y:S01]  /*2700*/  DSETP.GEU.AND P0, PT, |R2|, |R8|, PT ;  /* 0x400000080200722a */ /* 0x014fe20003f0e200 */
        /* <DEDUP_REMOVED lines=19> */
.L_x_286:
[----:B------:R-:W-:Y:S05]  /*2840*/  BSYNC.RECONVERGENT B1 ;  /* 0x0000000000017941 */ /* 0x000fea0003800200 */
.L_x_285:
[----:B-1----:R-:W-:Y:S01]  /*2850*/  IADD3 R2, PT, PT, R4, 0x8, RZ ;  /* 0x0000000804027810 */ /* 0x002fe20007ffe0ff */
[----:B----4-:R1:W4:Y:S01]  /*2860*/  SHFL.DOWN PT, R8, R6, 0x8, R5 ;  /* 0x0900000006087989 */ /* 0x01032200000e0005 */
[----:B------:R-:W-:Y:S01]  /*2870*/  BSSY.RECONVERGENT B1, `(.L_x_287) ;  /* 0x000001e000017945 */ /* 0x000fe20003800200 */
[----:B------:R-:W-:Y:S01]  /*2880*/  IMAD.MOV.U32 R10, RZ, RZ, R12 ;  /* 0x000000ffff0a7224 */ /* 0x000fe200078e000c */
[----:B------:R-:W-:Y:S01]  /*2890*/  ISETP.GT.AND P0, PT, R2, R5, PT ;  /* 0x000000050200720c */ /* 0x000fe20003f04270 */
[----:B--2---:R1:W2:Y:S01]  /*28a0*/  SHFL.DOWN PT, R9, R7, 0x8, R5 ;  /* 0x0900000007097989 */ /* 0x0042a200000e0005 */
        /* <DEDUP_REMOVED lines=26> */
.L_x_288:
[----:B------:R-:W-:Y:S05]  /*2a50*/  BSYNC.RECONVERGENT B1 ;  /* 0x0000000000017941 */ /* 0x000fea0003800200 */
.L_x_287:
[----:B----4-:R-:W-:Y:S01]  /*2a60*/  VIADD R8, R4, 0x10 ;  /* 0x0000001004087836 */ /* 0x010fe20000000000 */
[----:B-1----:R1:W4:Y:S01]  /*2a70*/  SHFL.DOWN PT, R6, R2, 0x10, R5 ;  /* 0x0a00000002067989 */ /* 0x00232200000e0005 */
[----:B------:R-:W-:Y:S01]  /*2a80*/  BSSY.RECONVERGENT B1, `(.L_x_289) ;  /* 0x000001e000017945 */ /* 0x000fe20003800200 */
[----:B------:R-:W-:Y:S02]  /*2a90*/  IMAD.MOV.U32 R14, RZ, RZ, R10 ;  /* 0x000000ffff0e7224 */ /* 0x000fe400078e000a */
[----:B------:R-:W-:Y:S01]  /*2aa0*/  ISETP.GT.AND P0, PT, R8, R5, PT ;  /* 0x000000050800720c */ /* 0x000fe20003f04270 */
[----:B------:R1:W1:Y:S01]  /*2ab0*/  SHFL.DOWN PT, R7, R3, 0x10, R5 ;  /* 0x0a00000003077989 */ /* 0x00026200000e0005 */
[----:B------:R-:W-:Y:S02]  /*2ac0*/  IMAD.MOV.U32 R15, RZ, RZ, R16 ;  /* 0x000000ffff0f7224 */ /* 0x000fe400078e0010 */
[----:B------:R-:W-:Y:S01]  /*2ad0*/  IMAD.MOV.U32 R12, RZ, RZ, R2 ;  /* 0x000000ffff0c7224 */ /* 0x000fe200078e0002 */
[----:B--2---:R2:W1:Y:S01]  /*2ae0*/  SHFL.DOWN PT, R9, R10, 0x10, R5 ;  /* 0x0a0000000a097989 */ /* 0x00446200000e0005 */
[----:B0-----:R-:W-:-:S03]  /*2af0*/  IMAD.MOV.U32 R13, RZ, RZ, R3 ;  /* 0x000000ffff0d7224 */ /* 0x001fc600078e0003 */
[----:B---3--:R2:W0:Y:S04]  /*2b00*/  SHFL.DOWN PT, R11, R16, 0x10, R5 ;  /* 0x0a000000100b7989 */ /* 0x00842800000e0005 */
[----:B------:R-:W-:Y:S05]  /*2b10*/  @P0 BRA `(.L_x_290) ;  /* 0x0000000000500947 */ /* 0x000fea0003800000 */
[----:B-1--4-:R-:W-:Y:S01]  /*2b20*/  DSETP.GEU.AND P0, PT, |R2|, |R6|, PT ;  /* 0x400000060200722a */ /* 0x012fe20003f0e200 */
[----:B------:R-:W-:Y:S02]  /*2b30*/  IMAD.MOV.U32 R14, RZ, RZ, R9 ;  /* 0x000000ffff0e7224 */ /* 0x000fe400078e0009 */
        /* <DEDUP_REMOVED lines=18> */
.L_x_290:
[----:B------:R-:W-:Y:S05]  /*2c60*/  BSYNC.RECONVERGENT B1 ;  /* 0x0000000000017941 */ /* 0x000fea0003800200 */
.L_x_289:
[----:B------:R-:W-:Y:S01]  /*2c70*/  ISETP.NE.AND P0, PT, R4, RZ, PT ;  /* 0x000000ff0400720c */ /* 0x000fe20003f05270 */
[----:B------:R-:W-:-:S12]  /*2c80*/  BSSY.RECONVERGENT B1, `(.L_x_291) ;  /* 0x000000a000017945 */ /* 0x000fd80003800200 */
[----:B------:R-:W-:Y:S05]  /*2c90*/  @P0 BRA `(.L_x_292) ;  /* 0x0000000000200947 */ /* 0x000fea0003800000 */
[----:B------:R-:W3:Y:S01]  /*2ca0*/  S2R R4, SR_CgaCtaId ;  /* 0x0000000000047919 */ /* 0x000ee20000008800 */
[----:B-1----:R-:W-:Y:S02]  /*2cb0*/  MOV R3, 0x400 ;  /* 0x0000040000037802 */ /* 0x002fe40000000f00 */
[----:B------:R-:W-:-:S04]  /*2cc0*/  SHF.R.U32.HI R2, RZ, 0x1, R0 ;  /* 0x00000001ff027819 */ /* 0x000fc80000011600 */
[----:B------:R-:W-:Y:S02]  /*2cd0*/  LOP3.LUT R2, R2, 0x1f0, RZ, 0xc0, !PT ;  /* 0x000001f002027812 */ /* 0x000fe400078ec0ff */
[----:B---3--:R-:W-:-:S05]  /*2ce0*/  LEA R3, R4, R3, 0x18 ;  /* 0x0000000304037211 */ /* 0x008fca00078ec0ff */
[----:B------:R-:W-:-:S05]  /*2cf0*/  IMAD.IADD R3, R2, 0x1, R3 ;  /* 0x0000000102037824 */ /* 0x000fca00078e0203 */
[----:B------:R3:W-:Y:S04]  /*2d00*/  STS.64 [R3+0x10], R14 ;  /* 0x0000100e03007388 */ /* 0x0007e80000000a00 */
[----:B------:R3:W-:Y:S02]  /*2d10*/  STS.64 [R3+0x8], R12 ;  /* 0x0000080c03007388 */ /* 0x0007e40000000a00 */
.L_x_292:
[----:B------:R-:W-:Y:S05]  /*2d20*/  BSYNC.RECONVERGENT B1 ;  /* 0x0000000000017941 */ /* 0x000fea0003800200 */
.L_x_291:
[----:B------:R-:W-:Y:S01]  /*2d30*/  BAR.SYNC.DEFER_BLOCKING 0x0 ;  /* 0x0000000000007b1d */ /* 0x000fe20000010000 */
[----:B------:R-:W-:-:S13]  /*2d40*/  ISETP.NE.AND P1, PT, R0, RZ, PT ;  /* 0x000000ff0000720c */ /* 0x000fda0003f25270 */
[----:B------:R-:W-:Y:S05]  /*2d50*/  @P1 BRA `(.L_x_268) ;  /* 0x0000003400b81947 */ /* 0x000fea0003800000 */
[----:B------:R-:W-:Y:S01]  /*2d60*/  UISETP.GE.AND UP0, UPT, UR6, 0x21, UPT ;  /* 0x000000210600788c */ /* 0x000fe2000bf06270 */
[----:B0-----:R-:W-:Y:S02]  /*2d70*/  IMAD.MOV.U32 R11, RZ, RZ, R14 ;  /* 0x000000ffff0b7224 */ /* 0x001fe400078e000e */
[----:B------:R-:W-:Y:S02]  /*2d80*/  IMAD.MOV.U32 R8, RZ, RZ, R15 ;  /* 0x000000ffff087224 */ /* 0x000fe400078e000f */
[----:B-1----:R-:W-:Y:S02]  /*2d90*/  IMAD.MOV.U32 R2, RZ, RZ, R12 ;  /* 0x000000ffff027224 */ /* 0x002fe400078e000c */
[----:B---3--:R-:W-:Y:S02]  /*2da0*/  IMAD.MOV.U32 R3, RZ, RZ, R13 ;  /* 0x000000ffff037224 */ /* 0x008fe400078e000d */
[----:B------:R-:W-:Y:S05]  /*2db0*/  BRA.U !UP0, `(.L_x_293) ;  /* 0x00000001086c7547 */ /* 0x000fea000b800000 */
[----:B------:R-:W0:Y:S01]  /*2dc0*/  S2UR UR5, SR_CgaCtaId ;  /* 0x00000000000579c3 */ /* 0x000e220000008800 */
[----:B------:R-:W-:Y:S01]  /*2dd0*/  UMOV UR4, 0x400 ;  /* 0x0000040000047882 */ /* 0x000fe20000000000 */
[----:B------:R-:W-:Y:S01]  /*2de0*/  BSSY.RECONVERGENT B1, `(.L_x_293) ;  /* 0x0000018000017945 */ /* 0x000fe20003800200 */
[----:B0-----:R-:W-:-:S09]  /*2df0*/  ULEA UR4, UR5, UR4, 0x18 ;  /* 0x0000000405047291 */ /* 0x001fd2000f8ec0ff */
[----:B--2---:R-:W0:Y:S04]  /*2e00*/  LDS.64 R4, [UR4+0x18] ;  /* 0x00001804ff047984 */ /* 0x004e280008000a00 */
        /* <DEDUP_REMOVED lines=21> */
.L_x_294:
[----:B------:R-:W-:Y:S05]  /*2f60*/  BSYNC.RECONVERGENT B1 ;  /* 0x0000000000017941 */ /* 0x000fea0003800200 */
.L_x_293:
[----:B------:R-:W-:Y:S01]  /*2f70*/  UISETP.GE.AND UP0, UPT, UR6, 0x41, UPT ;  /* 0x000000410600788c */ /* 0x000fe2000bf06270 */
[----:B------:R-:W-:Y:S02]  /*2f80*/  IMAD.MOV.U32 R9, RZ, RZ, R11 ;  /* 0x000000ffff097224 */ /* 0x000fe400078e000b */
[----:B------:R-:W-:Y:S02]  /*2f90*/  IMAD.MOV.U32 R0, RZ, RZ, R8 ;  /* 0x000000ffff007224 */ /* 0x000fe400078e0008 */
[----:B------:R-:W-:Y:S02]  /*2fa0*/  IMAD.MOV.U32 R4, RZ, RZ, R2 ;  /* 0x000000ffff047224 */ /* 0x000fe400078e0002 */
[----:B--2---:R-:W-:Y:S02]  /*2fb0*/  IMAD.MOV.U32 R5, RZ, RZ, R3 ;  /* 0x000000ffff057224 */ /* 0x004fe400078e0003 */
[----:B------:R-:W-:Y:S05]  /*2fc0*/  BRA.U !UP0, `(.L_x_295) ;  /* 0x00000001086c7547 */ /* 0x000fea000b800000 */
[----:B------:R-:W0:Y:S01]  /*2fd0*/  S2UR UR5, SR_CgaCtaId ;  /* 0x00000000000579c3 */ /* 0x000e220000008800 */
[----:B------:R-:W-:Y:S01]  /*2fe0*/  UMOV UR4, 0x400 ;  /* 0x0000040000047882 */ /* 0x000fe20000000000 */
[----:B------:R-:W-:Y:S01]  /*2ff0*/  BSSY.RECONVERGENT B1, `(.L_x_295) ;  /* 0x0000018000017945 */ /* 0x000fe20003800200 */
[----:B0-----:R-:W-:-:S09]  /*3000*/  ULEA UR4, UR5, UR4, 0x18 ;  /* 0x0000000405047291 */ /* 0x001fd2000f8ec0ff */
[----:B----4-:R-:W0:Y:S04]  /*3010*/  LDS.64 R6, [UR4+0x28] ;  /* 0x00002804ff067984 */ /* 0x010e280008000a00 */
        /* <DEDUP_REMOVED lines=21> */
.L_x_296:
[----:B------:R-:W-:Y:S05]  /*3170*/  BSYNC.RECONVERGENT B1 ;  /* 0x0000000000017941 */ /* 0x000fea0003800200 */
.L_x_295:
        /* <DEDUP_REMOVED lines=32> */
.L_x_298:
[----:B------:R-:W-:Y:S05]  /*3380*/  BSYNC.RECONVERGENT B1 ;  /* 0x0000000000017941 */ /* 0x000fea0003800200 */
.L_x_297:
        /* <DEDUP_REMOVED lines=32> */
.L_x_300:
[----:B------:R-:W-:Y:S05]  /*3590*/  BSYNC.RECONVERGENT B1 ;  /* 0x0000000000017941 */ /* 0x000fea0003800200 */
.L_x_299:
        /* <DEDUP_REMOVED lines=32> */
.L_x_302:
[----:B------:R-:W-:Y:S05]  /*37a0*/  BSYNC.RECONVERGENT B1 ;  /* 0x0000000000017941 */ /* 0x000fea0003800200 */
.L_x_301:
        /* <DEDUP_REMOVED lines=32> */
.L_x_304:
[----:B------:R-:W-:Y:S05]  /*39b0*/  BSYNC.RECONVERGENT B1 ;  /* 0x0000000000017941 */ /* 0x000fea0003800200 */
.L_x_303:
        /* <DEDUP_REMOVED lines=32> */
.L_x_236:
[----:B------:R-:W1:Y:S01]  /*3bc0*/  S2R R0, SR_TID.X ;  /* 0x0000000000007919 */ /* 0x000e620000002100 */
[----:B------:R-:W1:Y:S01]  /*3bd0*/  LDC.64 R2, c[0x0][0x380] ;  /* 0x0000e000ff027b82 */ /* 0x000e620000000a00 */
[----:B------:R-:W2:Y:S01]  /*3be0*/  LDCU.64 UR6, c[0x0][0x388] ;  /* 0x00007100ff0677ac */ /* 0x000ea20008000a00 */
[----:B-1----:R-:W-:-:S05]  /*3bf0*/  IMAD.WIDE.U32 R2, R0, 0x8, R2 ;  /* 0x0000000800027825 */ /* 0x002fca00078e0002 */
[----:B0-----:R-:W3:Y:S04]  /*3c00*/  LDG.E.64 R4, desc[UR8][R2.64] ;  /* 0x0000000802047981 */ /* 0x001ee8000c1e1b00 */
[----:B------:R-:W3:Y:S04]  /*3c10*/  LDG.E.64 R6, desc[UR8][R2.64+0x800] ;  /* 0x0008000802067981 */ /* 0x000ee8000c1e1b00 */
[----:B------:R-:W4:Y:S04]  /*3c20*/  LDG.E.64 R8, desc[UR8][R2.64+0x1000] ;  /* 0x0010000802087981 */ /* 0x000f28000c1e1b00 */
[----:B------:R-:W5:Y:S04]  /*3c30*/  LDG.E.64 R12, desc[UR8][R2.64+0x1800] ;  /* 0x00180008020c7981 */ /* 0x000f68000c1e1b00 */
[----:B------:R-:W5:Y:S01]  /*3c40*/  LDG.E.64 R10, desc[UR8][R2.64+0x2000] ;  /* 0x00200008020a7981 */ /* 0x000f62000c1e1b00 */
[----:B------:R-:W-:Y:S01]  /*3c50*/  BSSY.RECONVERGENT B1, `(.L_x_305) ;  /* 0x000001c000017945 */ /* 0x000fe20003800200 */
[----:B---3--:R-:W-:-:S06]  /*3c60*/  DSETP.GEU.AND P0, PT, |R4|, |R6|, PT ;  /* 0x400000060400722a */ /* 0x008fcc0003f0e200 */
[----:B------:R-:W-:Y:S02]  /*3c70*/  FSEL R4, R4, R6, P0 ;  /* 0x0000000604047208 */ /* 0x000fe40000000000 */
[----:B------:R-:W-:Y:S01]  /*3c80*/  FSEL R5, R5, R7, P0 ;  /* 0x0000000705057208 */ /* 0x000fe20000000000 */
[C---:B------:R-:W-:Y:S01]  /*3c90*/  VIADD R7, R0.reuse, 0x200 ;  /* 0x0000020000077836 */ /* 0x040fe20000000000 */
[----:B------:R-:W-:-:S04]  /*3ca0*/  LOP3.LUT R6, R0, 0x400, RZ, 0xfc, !PT ;  /* 0x0000040000067812 */ /* 0x000fc800078efcff */
[----:B----4-:R-:W-:Y:S01]  /*3cb0*/  DSETP.GEU.AND P1, PT, |R4|, |R8|, PT ;  /* 0x400000080400722a */ /* 0x010fe20003f2e200 */
[----:B--2---:R-:W-:-:S05]  /*3cc0*/  IADD3 R17, P4, PT, R6, UR6, RZ ;  /* 0x0000000606117c10 */ /* 0x004fca000ff9e0ff */
[----:B------:R-:W-:Y:S01]  /*3cd0*/  FSEL R4, R4, R8, P1 ;  /* 0x0000000804047208 */ /* 0x000fe20000800000 */
[----:B------:R-:W-:Y:S01]  /*3ce0*/  IMAD.X R16, RZ, RZ, UR7, P4 ;  /* 0x00000007ff107e24 */ /* 0x000fe2000a0e06ff */
[----:B------:R-:W-:Y:S01]  /*3cf0*/  FSEL R5, R5, R9, P1 ;  /* 0x0000000905057208 */ /* 0x000fe20000800000 */
[----:B------:R-:W-:-:S05]  /*3d00*/  VIADD R9, R0, 0x100 ;  /* 0x0000010000097836 */ /* 0x000fca0000000000 */
[----:B-----5:R-:W-:Y:S01]  /*3d10*/  DSETP.GEU.AND P2, PT, |R4|, |R12|, PT ;  /* 0x4000000c0400722a */ /* 0x020fe20003f4e200 */
[----:B------:R-:W-:-:S05]  /*3d20*/  @P1 SEL R7, R0, R9, P0 ;  /* 0x0000000900071207 */ /* 0x000fca0000000000 */
[----:B------:R-:W-:Y:S02]  /*3d30*/  FSEL R4, R4, R12, P2 ;  /* 0x0000000c04047208 */ /* 0x000fe40001000000 */
[----:B------:R-:W-:-:S06]  /*3d40*/  FSEL R5, R5, R13, P2 ;  /* 0x0000000d05057208 */ /* 0x000fcc0001000000 */
[----:B------:R-:W-:Y:S01]  /*3d50*/  DSETP.GEU.AND P3, PT, |R4|, |R10|, PT ;  /* 0x4000000a0400722a */ /* 0x000fe20003f6e200 */
[----:B------:R-:W-:-:S13]  /*3d60*/  @!P2 VIADD R7, R0, 0x300 ;  /* 0x000003000007a836 */ /* 0x000fda0000000000 */
[----:B------:R-:W-:Y:S05]  /*3d70*/  @!P3 BRA `(.L_x_306) ;  /* 0x000000000024b947 */ /* 0x000fea0003800000 */
[C---:B------:R-:W-:Y:S02]  /*3d80*/  ISETP.GE.U32.AND P0, PT, R7.reuse, R6, PT ;  /* 0x000000060700720c */ /* 0x040fe40003f06070 */
[----:B------:R-:W-:Y:S02]  /*3d90*/  IADD3 R6, P1, PT, R7, UR6, RZ ;  /* 0x0000000607067c10 */ /* 0x000fe4000ff3e0ff */
[----:B------:R-:W-:-:S03]  /*3da0*/  ISETP.GE.U32.AND.EX P0, PT, RZ, RZ, PT, P0 ;  /* 0x000000ffff00720c */ /* 0x000fc60003f06100 */
[----:B------:R-:W-:-:S10]  /*3db0*/  IMAD.X R7, RZ, RZ, UR7, P1 ;  /* 0x00000007ff077e24 */ /* 0x000fd400088e06ff */
[----:B------:R-:W-:-:S06]  /*3dc0*/  DSETP.LT.OR P0, PT, |R10|, |R4|, !P0 ;  /* 0x400000040a00722a */ /* 0x000fcc0004701600 */
[----:B------:R-:W-:Y:S02]  /*3dd0*/  FSEL R10, R4, R10, P0 ;  /* 0x0000000a040a7208 */ /* 0x000fe40000000000 */
[----:B------:R-:W-:Y:S02]  /*3de0*/  FSEL R11, R5, R11, P0 ;  /* 0x0000000b050b7208 */ /* 0x000fe40000000000 */
[----:B------:R-:W-:Y:S02]  /*3df0*/  SEL R17, R6, R17, P0 ;  /* 0x0000001106117207 */ /* 0x000fe40000000000 */
[----:B------:R-:W-:-:S07]  /*3e00*/  SEL R16, R7, R16, P0 ;  /* 0x0000001007107207 */ /* 0x000fce0000000000 */
.L_x_306:
[----:B------:R-:W-:Y:S05]  /*3e10*/  BSYNC.RECONVERGENT B1 ;  /* 0x0000000000017941 */ /* 0x000fea0003800200 */
.L_x_305:
[----:B------:R-:W-:Y:S01]  /*3e20*/  UISETP.GE.U32.AND UP0, UPT, UR4, 0xa00, UPT ;  /* 0x00000a000400788c */ /* 0x000fe2000bf06070 */
[----:B------:R-:W-:Y:S02]  /*3e30*/  IMAD.MOV.U32 R19, RZ, RZ, 0x500 ;  /* 0x00000500ff137424 */ /* 0x000fe400078e00ff */
[----:B------:R-:W-:Y:S01]  /*3e40*/  IMAD.MOV.U32 R18, RZ, RZ, RZ ;  /* 0x000000ffff127224 */ /* 0x000fe200078e00ff */
[----:B------:R-:W-:-:S09]  /*3e50*/  UISETP.GE.U32.AND.EX UP0, UPT, UR5, URZ, UPT, UP0 ;  /* 0x000000ff0500728c */ /* 0x000fd2000bf06100 */
[----:B------:R-:W-:Y:S05]  /*3e60*/  BRA.U !UP0, `(.L_x_307) ;  /* 0x0000000508587547 */ /* 0x000fea000b800000 */
[----:B------:R-:W-:Y:S01]  /*3e70*/  IMAD.MOV.U32 R12, RZ, RZ, R10 ;  /* 0x000000ffff0c7224 */ /* 0x000fe200078e000a */
[----:B------:R-:W0:Y:S01]  /*3e80*/  LDCU.64 UR6, c[0x0][0x388] ;  /* 0x00007100ff0677ac */ /* 0x000e220008000a00 */
[----:B------:R-:W-:Y:S02]  /*3e90*/  IMAD.MOV.U32 R13, RZ, RZ, R11 ;  /* 0x000000ffff0d7224 */ /* 0x000fe400078e000b */
[----:B------:R-:W-:Y:S01]  /*3ea0*/  IMAD.MOV.U32 R21, RZ, RZ, 0x500 ;  /* 0x00000500ff157424 */ /* 0x000fe200078e00ff */
[----:B------:R-:W1:Y:S01]  /*3eb0*/  LDCU.64 UR4, c[0x0][0x398] ;  /* 0x00007300ff0477ac */ /* 0x000e620008000a00 */
[----:B------:R-:W-:-:S07]  /*3ec0*/  IMAD.MOV.U32 R19, RZ, RZ, RZ ;  /* 0x000000ffff137224 */ /* 0x000fce00078e00ff */
.L_x_308:
[----:B------:R-:W-:-:S04]  /*3ed0*/  LEA R24, P0, R21, R2, 0x3 ;  /* 0x0000000215187211 */ /* 0x000fc800078018ff */
[----:B------:R-:W-:-:S05]  /*3ee0*/  LEA.HI.X R25, R21, R3, R19, 0x3, P0 ;  /* 0x0000000315197211 */ /* 0x000fca00000f1c13 */
[----:B------:R-:W2:Y:S04]  /*3ef0*/  LDG.E.64 R14, desc[UR8][R24.64] ;  /* 0x00000008180e7981 */ /* 0x000ea8000c1e1b00 */
[----:B------:R-:W3:Y:S04]  /*3f00*/  LDG.E.64 R8, desc[UR8][R24.64+0x800] ;  /* 0x0008000818087981 */ /* 0x000ee8000c1e1b00 */
[----:B------:R-:W4:Y:S04]  /*3f10*/  LDG.E.64 R6, desc[UR8][R24.64+0x1000] ;  /* 0x0010000818067981 */ /* 0x000f28000c1e1b00 */
[----:B------:R-:W5:Y:S04]  /*3f20*/  LDG.E.64 R4, desc[UR8][R24.64+0x1800] ;  /* 0x0018000818047981 */ /* 0x000f68000c1e1b00 */
[----:B------:R-:W5:Y:S01]  /*3f30*/  LDG.E.64 R10, desc[UR8][R24.64+0x2000] ;  /* 0x00200008180a7981 */ /* 0x000f62000c1e1b00 */
[----:B0-----:R-:W-:-:S04]  /*3f40*/  IADD3 R20, P0, P1, R21, UR6, R0 ;  /* 0x0000000615147c10 */ /* 0x001fc8000f91e000 */
[----:B------:R-:W-:Y:S01]  /*3f50*/  IADD3.X R18, PT, PT, R19, UR7, RZ, P0, P1 ;  /* 0x0000000713127c10 */ /* 0x000fe200087e24ff */
[----:B------:R-:W-:-:S04]  /*3f60*/  IMAD.MOV.U32 R22, RZ, RZ, R20 ;  /* 0x000000ffff167224 */ /* 0x000fc800078e0014 */
[----:B------:R-:W-:Y:S01]  /*3f70*/  IMAD.MOV.U32 R23, RZ, RZ, R18 ;  /* 0x000000ffff177224 */ /* 0x000fe200078e0012 */
[----:B--2---:R-:W-:-:S14]  /*3f80*/  DSETP.GEU.AND P2, PT, |R12|, |R14|, PT ;  /* 0x4000000e0c00722a */ /* 0x004fdc0003f4e200 */
[----:B------:R-:W-:-:S04]  /*3f90*/  @P2 ISETP.GE.U32.AND P0, PT, R17, R22, PT ;  /* 0x000000161100220c */ /* 0x000fc80003f06070 */
[----:B------:R-:W-:-:S13]  /*3fa0*/  @P2 ISETP.GE.AND.EX P0, PT, R16, R23, PT, P0 ;  /* 0x000000171000220c */ /* 0x000fda0003f06300 */
[----:B------:R-:W-:-:S06]  /*3fb0*/  @P2 DSETP.LT.OR P0, PT, |R14|, |R12|, !P0 ;  /* 0x4000000c0e00222a */ /* 0x000fcc0004701600 */
[----:B------:R-:W-:Y:S02]  /*3fc0*/  @P2 FSEL R13, R13, R15, P0 ;  /* 0x0000000f0d0d2208 */ /* 0x000fe40000000000 */
[----:B------:R-:W-:Y:S02]  /*3fd0*/  @P2 FSEL R12, R12, R14, P0 ;  /* 0x0000000e0c0c2208 */ /* 0x000fe40000000000 */
[----:B------:R-:W-:Y:S01]  /*3fe0*/  @P2 SEL R22, R17, R22, P0 ;  /* 0x0000001611162207 */ /* 0x000fe20000000000 */
[----:B------:R-:W-:Y:S01]  /*3ff0*/  @P2 IMAD.MOV.U32 R15, RZ, RZ, R13 ;  /* 0x000000ffff0f2224 */ /* 0x000fe200078e000d */
[----:B------:R-:W-:Y:S01]  /*4000*/  IADD3 R13, P3, PT, R20, 0x100, RZ ;  /* 0x00000100140d7810 */ /* 0x000fe20007f7e0ff */
[----:B------:R-:W-:Y:S01]  /*4010*/  @P2 IMAD.MOV.U32 R14, RZ, RZ, R12 ;  /* 0x000000ffff0e2224 */ /* 0x000fe200078e000c */
[----:B------:R-:W-:-:S03]  /*4020*/  @P2 SEL R23, R16, R23, P0 ;  /* 0x0000001710172207 */ /* 0x000fc60000000000 */
[----:B------:R-:W-:Y:S02]  /*4030*/  IMAD.X R16, RZ, RZ, R18, P3 ;  /* 0x000000ffff107224 */ /* 0x000fe400018e0612 */
[----:B---3--:R-:W-:-:S14]  /*4040*/  DSETP.GEU.AND P1, PT, |R14|, |R8|, PT ;  /* 0x400000080e00722a */ /* 0x008fdc0003f2e200 */
        /* <DEDUP_REMOVED lines=11> */
[----:B----4-:R-:W-:-:S14]  /*4100*/  DSETP.GEU.AND P2, PT, |R8|, |R6|, PT ;  /* 0x400000060800722a */ /* 0x010fdc0003f4e200 */
        /* <DEDUP_REMOVED lines=10> */
[----:B------:R-:W-:Y:S01]  /*41b0*/  IMAD.X R9, RZ, RZ, R18, P3 ;  /* 0x000000ffff097224 */ /* 0x000fe200018e0612 */
[----:B------:R-:W-:Y:S01]  /*41c0*/  IADD3 R17, P3, PT, R20, 0x400, RZ ;  /* 0x0000040014117810 */ /* 0x000fe20007f7e0ff */
[----:B-----5:R-:W-:-:S04]  /*41d0*/  DSETP.GEU.AND P1, PT, |R6|, |R4|, PT ;  /* 0x400000040600722a */ /* 0x020fc80003f2e200 */
[----:B------:R-:W-:-:S10]  /*41e0*/  IMAD.X R16, RZ, RZ, R18, P3 ;  /* 0x000000ffff107224 */ /* 0x000fd400018e0612 */
        /* <DEDUP_REMOVED lines=8> */
[----:B------:R-:W-:Y:S01]  /*4270*/  @P1 IMAD.MOV.U32 R5, RZ, RZ, R7 ;  /* 0x000000ffff051224 */ /* 0x000fe200078e0007 */
[C---:B------:R-:W-:Y:S02]  /*4280*/  IADD3 R6, P1, PT, R21.reuse, 0xa00, RZ ;  /* 0x00000a0015067810 */ /* 0x040fe40007f3e0ff */
[----:B------:R-:W-:-:S02]  /*4290*/  IADD3 R21, P3, PT, R21, 0x500, RZ ;  /* 0x0000050015157810 */ /* 0x000fc40007f7e0ff */
[----:B-1----:R-:W-:Y:S01]  /*42a0*/  ISETP.GT.U32.AND P4, PT, R6, UR4, PT ;  /* 0x0000000406007c0c */ /* 0x002fe2000bf84070 */
[----:B------:R-:W-:Y:S01]  /*42b0*/  DSETP.GEU.AND P2, PT, |R4|, |R10|, PT ;  /* 0x4000000a0400722a */ /* 0x000fe20003f4e200 */
[--C-:B------:R-:W-:Y:S02]  /*42c0*/  IMAD.X R6, RZ, RZ, R19.reuse, P1 ;  /* 0x000000ffff067224 */ /* 0x100fe400008e0613 */
[----:B------:R-:W-:-:S03]  /*42d0*/  IMAD.X R18, RZ, RZ, R19, P3 ;  /* 0x000000ffff127224 */ /* 0x000fc600018e0613 */
[----:B------:R-:W-:Y:S01]  /*42e0*/  ISETP.GT.AND.EX P1, PT, R6, UR5, PT, P4 ;  /* 0x0000000506007c0c */ /* 0x000fe2000bf24340 */
[----:B------:R-:W-:-:S07]  /*42f0*/  IMAD.MOV.U32 R19, RZ, RZ, R18 ;  /* 0x000000ffff137224 */ /* 0x000fce00078e0012 */
        /* <DEDUP_REMOVED lines=8> */
[----:B------:R-:W-:Y:S02]  /*4380*/  @P2 IMAD.MOV.U32 R11, RZ, RZ, R5 ;  /* 0x000000ffff0b2224 */ /* 0x000fe400078e0005 */
[----:B------:R-:W-:Y:S02]  /*4390*/  IMAD.MOV.U32 R12, RZ, RZ, R10 ;  /* 0x000000ffff0c7224 */ /* 0x000fe400078e000a */
[----:B------:R-:W-:Y:S01]  /*43a0*/  IMAD.MOV.U32 R13, RZ, RZ, R11 ;  /* 0x000000ffff0d7224 */ /* 0x000fe200078e000b */
[----:B------:R-:W-:Y:S06]  /*43b0*/  @!P1 BRA `(.L_x_308) ;  /* 0xfffffff800c49947 */ /* 0x000fec000383ffff */
[----:B------:R-:W-:-:S07]  /*43c0*/  IMAD.MOV.U32 R19, RZ, RZ, R21 ;  /* 0x000000ffff137224 */ /* 0x000fce00078e0015 */
.L_x_307:
[----:B------:R-:W-:-:S04]  /*43d0*/  ISETP.GE.U32.AND P0, PT, R19, UR4, PT ;  /* 0x0000000413007c0c */ /* 0x000fc8000bf06070 */
[----:B------:R-:W-:-:S13]  /*43e0*/  ISETP.GE.AND.EX P0, PT, R18, UR5, PT, P0 ;  /* 0x0000000512007c0c */ /* 0x000fda000bf06300 */
[----:B------:R-:W-:Y:S05]  /*43f0*/  @P0 BRA `(.L_x_309) ;  /* 0x0000000800c40947 */ /* 0x000fea0003800000 */
[----:B------:R-:W-:Y:S01]  /*4400*/  IADD3 R21, PT, PT, -R19, UR4, RZ ;  /* 0x0000000413157c10 */ /* 0x000fe2000fffe1ff */
[----:B------:R-:W-:Y:S03]  /*4410*/  BSSY.RECONVERGENT B1, `(.L_x_309) ;  /* 0x00000af000017945 */ /* 0x000fe60003800200 */
[----:B------:R-:W-:-:S13]  /*4420*/  ISETP.GE.AND P0, PT, R0, R21, PT ;  /* 0x000000150000720c */ /* 0x000fda0003f06270 */
[----:B------:R-:W-:Y:S05]  /*4430*/  @P0 BRA `(.L_x_310) ;  /* 0x0000000800b00947 */ /* 0x000fea0003800000 */
[-C--:B------:R-:W-:Y:S01]  /*4440*/  LOP3.LUT R6, RZ, R0.reuse, RZ, 0x33, !PT ;  /* 0x00000000ff067212 */ /* 0x080fe200078e33ff */
[----:B------:R-:W-:Y:S01]  /*4450*/  BSSY.RECONVERGENT B2, `(.L_x_311) ;  /* 0x0000036000027945 */ /* 0x000fe20003800200 */
[----:B------:R-:W-:Y:S02]  /*4460*/  MOV R12, R0 ;  /* 0x00000000000c7202 */ /* 0x000fe40000000f00 */
        /* <DEDUP_REMOVED lines=9> */
[----:B------:R-:W-:Y:S02]  /*4500*/  LOP3.LUT R2, R2, 0x3, RZ, 0xc0, !PT ;  /* 0x0000000302027812 */ /* 0x000fe400078ec0ff */
[----:B------:R-:W-:-:S03]  /*4510*/  IADD3 R13, P0, PT, R9, UR6, RZ ;  /* 0x00000006090d7c10 */ /* 0x000fc6000ff1e0ff */
[----:B------:R-:W-:Y:S01]  /*4520*/  IMAD.MOV R7, RZ, RZ, -R2 ;  /* 0x000000ffff077224 */ /* 0x000fe200078e0a02 */
[----:B0-----:R-:W-:-:S04]  /*4530*/  LEA R8, P1, R9, UR10, 0x3 ;  /* 0x0000000a09087c11 */ /* 0x001fc8000f8218ff */
[----:B------:R-:W-:Y:S02]  /*4540*/  LEA.HI.X R9, R9, UR11, R14, 0x3, P1 ;  /* 0x0000000b09097c11 */ /* 0x000fe400088f1c0e */
[----:B------:R-:W-:-:S07]  /*4550*/  IADD3.X R14, PT, PT, R14, UR7, RZ, P0, !PT ;  /* 0x000000070e0e7c10 */ /* 0x000fce00087fe4ff */
.L_x_315:
        /* <DEDUP_REMOVED lines=31> */
.L_x_314:
[----:B------:R-:W-:Y:S05]  /*4750*/  BSYNC.RECONVERGENT B3 ;  /* 0x0000000000037941 */ /* 0x000fea0003800200 */
.L_x_313:
[----:B------:R-:W-:Y:S01]  /*4760*/  IADD3 R13, P0, PT, R13, 0x100, RZ ;  /* 0x000001000d0d7810 */ /* 0x000fe20007f1e0ff */
[----:B------:R-:W-:Y:S02]  /*4770*/  VIADD R12, R12, 0x100 ;  /* 0x000001000c0c7836 */ /* 0x000fe40000000000 */
[----:B------:R-:W-:Y:S02]  /*4780*/  IMAD.X R9, RZ, RZ, R9, P3 ;  /* 0x000000ffff097224 */ /* 0x000fe400018e0609 */
[----:B------:R-:W-:Y:S01]  /*4790*/  IMAD.X R14, RZ, RZ, R14, P0 ;  /* 0x000000ffff0e7224 */ /* 0x000fe200000e060e */
[----:B------:R-:W-:Y:S07]  /*47a0*/  @P2 BRA `(.L_x_315) ;  /* 0xfffffffc006c2947 */ /* 0x000fee000383ffff */
.L_x_312:
[----:B------:R-:W-:Y:S05]  /*47b0*/  BSYNC.RECONVERGENT B2 ;  /* 0x0000000000027941 */ /* 0x000fea0003800200 */
.L_x_311:
[----:B------:R-:W-:-:S13]  /*47c0*/  ISETP.GE.U32.AND P0, PT, R6, 0x300, PT ;  /* 0x000003000600780c */ /* 0x000fda0003f06070 */
[----:B------:R-:W-:Y:S05]  /*47d0*/  @!P0 BRA `(.L_x_310) ;  /* 0x0000000400c88947 */ /* 0x000fea0003800000 */
[----:B------:R-:W0:Y:S01]  /*47e0*/  LDC.64 R8, c[0x0][0x380] ;  /* 0x0000e000ff087b82 */ /* 0x000e220000000a00 */
[----:B------:R-:W-:-:S07]  /*47f0*/  VIADD R20, R12, 0x200 ;  /* 0x000002000c147836 */ /* 0x000fce0000000000 */
[----:B------:R-:W1:Y:S02]  /*4800*/  LDC.64 R6, c[0x0][0x388] ;  /* 0x0000e200ff067b82 */ /* 0x000e640000000a00 */
.L_x_324:
        /* <DEDUP_REMOVED lines=30> */
.L_x_317:
[----:B------:R-:W-:Y:S05]  /*49f0*/  BSYNC.RECONVERGENT B2 ;  /* 0x0000000000027941 */ /* 0x000fea0003800200 */
.L_x_316:
        /* <DEDUP_REMOVED lines=9> */
[----:B------:R-:W-:-:S03]  /*4a90*/  IMAD.MOV.U32 R24, RZ, RZ, R26 ;  /* 0x000000ffff187224 */ /* 0x000fc600078e001a */
[----:B------:R-:W-:Y:S01]  /*4aa0*/  MOV R25, R27 ;  /* 0x0000001b00197202 */ /* 0x000fe20000000f00 */
        /* <DEDUP_REMOVED lines=15> */
.L_x_319:
[----:B------:R-:W-:Y:S05]  /*4ba0*/  BSYNC.RECONVERGENT B2 ;  /* 0x0000000000027941 */ /* 0x000fea0003800200 */
.L_x_318:
[----:B------:R-:W-:Y:S01]  /*4bb0*/  DSETP.GEU.AND P0, PT, |R16|, |R10|, PT ;  /* 0x4000000a1000722a */ /* 0x000fe20003f0e200 */
[CC--:B------:R-:W-:Y:S01]  /*4bc0*/  IADD3 R13, P1, P4, R19.reuse, R6.reuse, R20 ;  /* 0x00000006130d7210 */ /* 0x0c0fe20007c3e014 */
[----:B------:R-:W-:Y:S01]  /*4bd0*/  VIADD R4, R20, 0x100 ;  /* 0x0000010014047836 */ /* 0x000fe20000000000 */
[----:B------:R-:W-:Y:S01]  /*4be0*/  BSSY.RECONVERGENT B2, `(.L_x_320) ;  /* 0x0000016000027945 */ /* 0x000fe20003800200 */
[----:B------:R-:W-:Y:S01]  /*4bf0*/  IMAD.MOV.U32 R2, RZ, RZ, R10 ;  /* 0x000000ffff027224 */ /* 0x000fe200078e000a */
[----:B------:R-:W-:Y:S01]  /*4c00*/  IADD3.X R22, PT, PT, R18, R7, RZ, P1, P4 ;  /* 0x0000000712167210 */ /* 0x000fe20000fe84ff */
[----:B------:R-:W-:Y:S01]  /*4c10*/  IMAD.MOV.U32 R5, RZ, RZ, R13 ;  /* 0x000000ffff057224 */ /* 0x000fe200078e000d */
[----:B------:R-:W-:Y:S01]  /*4c20*/  IADD3 R4, P2, P3, R19, R6, R4 ;  /* 0x0000000613047210 */ /* 0x000fe20007b5e004 */
        /* <DEDUP_REMOVED lines=17> */
.L_x_321:
[----:B------:R-:W-:Y:S05]  /*4d40*/  BSYNC.RECONVERGENT B2 ;  /* 0x0000000000027941 */ /* 0x000fea0003800200 */
.L_x_320:
[----:B------:R-:W-:Y:S01]  /*4d50*/  DSETP.GEU.AND P0, PT, |R2|, |R14|, PT ;  /* 0x4000000e0200722a */ /* 0x000fe20003f0e200 */
[----:B------:R-:W-:Y:S01]  /*4d60*/  IADD3.X R13, PT, PT, R18, R7, RZ, P2, P3 ;  /* 0x00000007120d7210 */ /* 0x000fe200017e64ff */
        /* <DEDUP_REMOVED lines=20> */
.L_x_323:
[----:B------:R-:W-:Y:S05]  /*4eb0*/  BSYNC.RECONVERGENT B2 ;  /* 0x0000000000027941 */ /* 0x000fea0003800200 */
.L_x_322:
[C---:B------:R-:W-:Y:S02]  /*4ec0*/  VIADD R2, R20.reuse, 0x200 ;  /* 0x0000020014027836 */ /* 0x040fe40000000000 */
[----:B------:R-:W-:-:S03]  /*4ed0*/  VIADD R20, R20, 0x400 ;  /* 0x0000040014147836 */ /* 0x000fc60000000000 */
[----:B------:R-:W-:-:S13]  /*4ee0*/  ISETP.GE.AND P0, PT, R2, R21, PT ;  /* 0x000000150200720c */ /* 0x000fda0003f06270 */
[----:B------:R-:W-:Y:S05]  /*4ef0*/  @!P0 BRA `(.L_x_324) ;  /* 0xfffffff800448947 */ /* 0x000fea000383ffff */
.L_x_310:
[----:B------:R-:W-:Y:S05]  /*4f00*/  BSYNC.RECONVERGENT B1 ;  /* 0x0000000000017941 */ /* 0x000fea0003800200 */
.L_x_309:
        /* <DEDUP_REMOVED lines=32> */
.L_x_326:
[----:B------:R-:W-:Y:S05]  /*5110*/  BSYNC.RECONVERGENT B1 ;  /* 0x0000000000017941 */ /* 0x000fea0003800200 */
.L_x_325:
        /* <DEDUP_REMOVED lines=31> */
.L_x_328:
[----:B------:R-:W-:Y:S05]  /*5310*/  BSYNC.RECONVERGENT B1 ;  /* 0x0000000000017941 */ /* 0x000fea0003800200 */
.L_x_327:
        /* <DEDUP_REMOVED lines=31> */
.L_x_330:
[----:B------:R-:W-:Y:S05]  /*5510*/  BSYNC.RECONVERGENT B1 ;  /* 0x0000000000017941 */ /* 0x000fea0003800200 */
.L_x_329:
[----:B------:R-:W-:Y:S01]  /*5520*/  ISETP.GT.AND P0, PT, R8, 0x17, PT ;  /* 0x000000170800780c */ /* 0x000fe20003f04270 */
[----:B-1----:R1:W1:Y:S01]  /*5530*/  SHFL.DOWN PT, R6, R2, 0x8, 0x1f ;  /* 0x09001f0002067f89 */ /* 0x00226200000e0000 */
[----:B------:R-:W-:Y:S01]  /*5540*/  BSSY.RECONVERGENT B1, `(.L_x_331) ;  /* 0x000001d000017945 */ /* 0x000fe20003800200 */
[----:B--2---:R-:W-:Y:S02]  /*5550*/  IMAD.MOV.U32 R9, RZ, RZ, R11 ;  /* 0x000000ffff097224 */ /* 0x004fe400078e000b */
[----:B---3--:R2:W3:Y:S01]  /*5560*/  SHFL.DOWN PT, R7, R3, 0x8, 0x1f ;  /* 0x09001f0003077f89 */ /* 0x0084e200000e0000 */
[----:B------:R-:W-:Y:S02]  /*5570*/  IMAD.MOV.U32 R10, RZ, RZ, R12 ;  /* 0x000000ffff0a7224 */ /* 0x000fe400078e000c */
[----:B------:R-:W-:Y:S01]  /*5580*/  IMAD.MOV.U32 R4, RZ, RZ, R2 ;  /* 0x000000ffff047224 */ /* 0x000fe200078e0002 */
[----:B0-----:R2:W0:Y:S01]  /*5590*/  SHFL.DOWN PT, R14, R11, 0x8, 0x1f ;  /* 0x09001f000b0e7f89 */ /* 0x00142200000e0000 */
[----:B------:R-:W-:-:S03]  /*55a0*/  IMAD.MOV.U32 R5, RZ, RZ, R3 ;  /* 0x000000ffff057224 */ /* 0x000fc600078e0003 */
[----:B----4-:R2:W4:Y:S01]  /*55b0*/  SHFL.DOWN PT, R13, R12, 0x8, 0x1f ;  /* 0x09001f000c0d7f89 */ /* 0x01052200000e0000 */
        /* <DEDUP_REMOVED lines=21> */
.L_x_332:
[----:B------:R-:W-:Y:S05]  /*5710*/  BSYNC.RECONVERGENT B1 ;  /* 0x0000000000017941 */ /* 0x000fea0003800200 */
.L_x_331:
        /* <DEDUP_REMOVED lines=8> */
[----:B----4-:R-:W-:-:S03]  /*57a0*/  IMAD.MOV.U32 R13, RZ, RZ, R5 ;  /* 0x000000ffff0d7224 */ /* 0x010fc600078e0005 */
[----:B---3--:R3:W4:Y:S01]  /*57b0*/  SHFL.DOWN PT, R7, R10, 0x10, 0x1f ;  /* 0x0a001f000a077f89 */ /* 0x00872200000e0000 */
[----:B------:R-:W-:Y:S05]  /*57c0*/  @P0 BRA `(.L_x_334) ;  /* 0x0000000000500947 */ /* 0x000fea0003800000 */
[----:B-12---:R-:W-:Y:S01]  /*57d0*/  DSETP.GEU.AND P0, PT, |R4|, |R2|, PT ;  /* 0x400000020400722a */ /* 0x006fe20003f0e200 */
        /* <DEDUP_REMOVED lines=19> */
.L_x_334:
[----:B------:R-:W-:Y:S05]  /*5910*/  BSYNC.RECONVERGENT B1 ;  /* 0x0000000000017941 */ /* 0x000fea0003800200 */
.L_x_333:
        /* <DEDUP_REMOVED lines=11> */
.L_x_336:
[----:B------:R-:W-:Y:S05]  /*59d0*/  BSYNC.RECONVERGENT B1 ;  /* 0x0000000000017941 */ /* 0x000fea0003800200 */
.L_x_335:
        /* <DEDUP_REMOVED lines=8> */
[----:B0---4-:R-:W0:Y:S04]  /*5a60*/  LDS.128 R4, [R0+0x20] ;  /* 0x0000200000047984 */ /* 0x011e280000000c00 */
[----:B------:R2:W4:Y:S04]  /*5a70*/  LDS.64 R2, [R0+0x80] ;  /* 0x0000800000027984 */ /* 0x0005280000000a00 */
[----:B---3--:R2:W3:Y:S01]  /*5a80*/  LDS.128 R8, [R0+0x30] ;  /* 0x0000300000087984 */ /* 0x0084e20000000c00 */
[----:B-1----:R-:W-:Y:S01]  /*5a90*/  DSETP.GEU.AND P0, PT, |R12|, |R16|, PT ;  /* 0x400000100c00722a */ /* 0x002fe20003f0e200 */
[----:B------:R-:W-:-:S02]  /*5aa0*/  IMAD.MOV.U32 R20, RZ, RZ, R16 ;  /* 0x000000ffff147224 */ /* 0x000fc400078e0010 */
[----:B------:R-:W-:Y:S02]  /*5ab0*/  IMAD.MOV.U32 R21, RZ, RZ, R17 ;  /* 0x000000ffff157224 */ /* 0x000fe400078e0011 */
[----:B0-----:R-:W-:Y:S02]  /*5ac0*/  IMAD.MOV.U32 R23, RZ, RZ, R4 ;  /* 0x000000ffff177224 */ /* 0x001fe400078e0004 */
        /* <DEDUP_REMOVED lines=16> */
.L_x_338:
[----:B------:R-:W-:Y:S05]  /*5bd0*/  BSYNC.RECONVERGENT B1 ;  /* 0x0000000000017941 */ /* 0x000fea0003800200 */
.L_x_337:
        /* <DEDUP_REMOVED lines=23> */
.L_x_340:
[----:B------:R-:W-:Y:S05]  /*5d50*/  BSYNC.RECONVERGENT B1 ;  /* 0x0000000000017941 */ /* 0x000fea0003800200 */
.L_x_339:
        /* <DEDUP_REMOVED lines=21> */
.L_x_342:
[----:B------:R-:W-:Y:S05]  /*5eb0*/  BSYNC.RECONVERGENT B1 ;  /* 0x0000000000017941 */ /* 0x000fea0003800200 */
.L_x_341:
        /* <DEDUP_REMOVED lines=23> */
.L_x_344:
[----:B------:R-:W-:Y:S05]  /*6030*/  BSYNC.RECONVERGENT B1 ;  /* 0x0000000000017941 */ /* 0x000fea0003800200 */
.L_x_343:
        /* <DEDUP_REMOVED lines=21> */
.L_x_346:
[----:B------:R-:W-:Y:S05]  /*6190*/  BSYNC.RECONVERGENT B1 ;  /* 0x0000000000017941 */ /* 0x000fea0003800200 */
.L_x_345:
        /* <DEDUP_REMOVED lines=21> */
.L_x_348:
[----:B------:R-:W-:Y:S05]  /*62f0*/  BSYNC.RECONVERGENT B1 ;  /* 0x0000000000017941 */ /* 0x000fea0003800200 */
.L_x_347:
        /* <DEDUP_REMOVED lines=20> */
.L_x_268:
[----:B------:R-:W-:Y:S05]  /*6440*/  BSYNC.RECONVERGENT B0 ;  /* 0x0000000000007941 */ /* 0x000fea0003800200 */
.L_x_235:
[----:B------:R-:W-:Y:S05]  /*6450*/  @P1 EXIT ;  /* 0x000000000000194d */ /* 0x000fea0003800000 */
[----:B0123--:R-:W0:Y:S02]  /*6460*/  LDC.64 R2, c[0x0][0x390] ;  /* 0x0000e400ff027b82 */ /* 0x00fe240000000a00 */
[----:B0-----:R-:W-:Y:S04]  /*6470*/  STG.E.64 desc[UR8][R2.64], R12 ;  /* 0x0000000c02007986 */ /* 0x001fe8000c101b08 */
[----:B------:R-:W-:Y:S01]  /*6480*/  STG.E.64 desc[UR8][R2.64+0x8], R14 ;  /* 0x0000080e02007986 */ /* 0x000fe2000c101b08 */
[----:B------:R-:W-:Y:S05]  /*6490*/  EXIT ;  /* 0x000000000000794d */ /* 0x000fea0003800000 */
.L_x_349:
        /* <DEDUP_REMOVED lines=14> */
.L_x_734:


//--------------------- .text._ZN6thrust24THRUST_300001_SM_1000_NS8cuda_cub4core6detail13_kernel_agentINS1_8__reduce11ReduceAgentIPN4cuda3std3__45tupleIJdlEEESC_SB_iNS1_9__extrema9arg_max_fIdl10comparatorEEEEJSC_SC_iSG_EEEvDpT0_ --------------------------
	.section	.text._ZN6thrust24THRUST_300001_SM_1000_NS8cuda_cub4core6detail13_kernel_agentINS1_8__reduce11ReduceAgentIPN4cuda3std3__45tupleIJdlEEESC_SB_iNS1_9__extrema9arg_max_fIdl10comparatorEEEEJSC_SC_iSG_EEEvDpT0_,"ax",@progbits
	.align	128
        .global         _ZN6thrust24THRUST_300001_SM_1000_NS8cuda_cub4core6detail13_kernel_agentINS1_8__reduce11ReduceAgentIPN4cuda3std3__45tupleIJdlEEESC_SB_iNS1_9__extrema9arg_max_fIdl10comparatorEEEEJSC_SC_iSG_EEEvDpT0_
        .type           _ZN6thrust24THRUST_300001_SM_1000_NS8cuda_cub4core6detail13_kernel_agentINS1_8__reduce11ReduceAgentIPN4cuda3std3__45tupleIJdlEEESC_SB_iNS1_9__extrema9arg_max_fIdl10comparatorEEEEJSC_SC_iSG_EEEvDpT0_,@function
        .size           _ZN6thrust24THRUST_300001_SM_1000_NS8cuda_cub4core6detail13_kernel_agentINS1_8__reduce11ReduceAgentIPN4cuda3std3__45tupleIJdlEEESC_SB_iNS1_9__extrema9arg_max_fIdl10comparatorEEEEJSC_SC_iSG_EEEvDpT0_,(.L_x_735 - _ZN6thrust24THRUST_300001_SM_1000_NS8cuda_cub4core6detail13_kernel_agentINS1_8__reduce11ReduceAgentIPN4cuda3std3__45tupleIJdlEEESC_SB_iNS1_9__extrema9arg_max_fIdl10comparatorEEEEJSC_SC_iSG_EEEvDpT0_)
        .other          _ZN6thrust24THRUST_300001_SM_1000_NS8cuda_cub4core6detail13_kernel_agentINS1_8__reduce11ReduceAgentIPN4cuda3std3__45tupleIJdlEEESC_SB_iNS1_9__extrema9arg_max_fIdl10comparatorEEEEJSC_SC_iSG_EEEvDpT0_,@"STO_CUDA_ENTRY STV_DEFAULT"
_ZN6thrust24THRUST_300001_SM_1000_NS8cuda_cub4core6detail13_kernel_agentINS1_8__reduce11ReduceAgentIPN4cuda3std3__45tupleIJdlEEESC_SB_iNS1_9__extrema9arg_max_fIdl10comparatorEEEEJSC_SC_iSG_EEEvDpT0_:
.text._ZN6thrust24THRUST_300001_SM_1000_NS8cuda_cub4core6detail13_kernel_agentINS1_8__reduce11ReduceAgentIPN4cuda3std3__45tupleIJdlEEESC_SB_iNS1_9__extrema9arg_max_fIdl10comparatorEEEEJSC_SC_iSG_EEEvDpT0_:
        /* <DEDUP_REMOVED lines=21> */
.L_x_353:
[----:B0-----:R-:W-:Y:S05]  /*0150*/  BSYNC.RECONVERGENT B1 ;  /* 0x0000000000017941 */ /* 0x001fea0003800200 */
.L_x_352:
        /* <DEDUP_REMOVED lines=15> */
.L_x_360:
        /* <DEDUP_REMOVED lines=31> */
.L_x_359:
[----:B------:R-:W-:Y:S05]  /*0440*/  BSYNC.RECONVERGENT B3 ;  /* 0x0000000000037941 */ /* 0x000fea0003800200 */
.L_x_358:
[----:B------:R-:W-:Y:S02]  /*0450*/  IMAD.X R3, RZ, RZ, R3, P3 ;  /* 0x000000ffff037224 */ /* 0x000fe400018e0603 */
[----:B------:R-:W-:Y:S01]  /*0460*/  VIADD R19, R19, 0x100 ;  /* 0x0000010013137836 */ /* 0x000fe20000000000 */
[----:B------:R-:W-:Y:S06]  /*0470*/  @P2 BRA `(.L_x_360) ;  /* 0xfffffffc00742947 */ /* 0x000fec000383ffff */
.L_x_357:
[----:B------:R-:W-:Y:S05]  /*0480*/  BSYNC.RECONVERGENT B2 ;  /* 0x0000000000027941 */ /* 0x000fea0003800200 */
.L_x_356:
[----:B------:R-:W0:Y:S01]  /*0490*/  LDC.64 R8, c[0x0][0x380] ;  /* 0x0000e000ff087b82 */ /* 0x000e220000000a00 */
[----:B------:R-:W-:-:S13]  /*04a0*/  ISETP.GE.U32.AND P0, PT, R4, 0x300, PT ;  /* 0x000003000400780c */ /* 0x000fda0003f06070 */
[----:B------:R-:W-:Y:S05]  /*04b0*/  @!P0 BRA `(.L_x_355) ;  /* 0x0000000400908947 */ /* 0x000fea0003800000 */
.L_x_369:
        /* <DEDUP_REMOVED lines=13> */
[----:B------:R-:W-:Y:S01]  /*0590*/  IMAD.MOV.U32 R23, RZ, RZ, R12 ;  /* 0x000000ffff177224 */ /* 0x000fe200078e000c */
[----:B------:R-:W-:Y:S01]  /*05a0*/  MOV R25, R13 ;  /* 0x0000000d00197202 */ /* 0x000fe20000000f00 */
[----:B------:R-:W-:Y:S02]  /*05b0*/  IMAD.MOV.U32 R2, RZ, RZ, R14 ;  /* 0x000000ffff027224 */ /* 0x000fe400078e000e */
[----:B------:R-:W-:-:S09]  /*05c0*/  IMAD.MOV.U32 R3, RZ, RZ, R15 ;  /* 0x000000ffff037224 */ /* 0x000fd200078e000f */
        /* <DEDUP_REMOVED lines=9> */
.L_x_362:
[----:B------:R-:W-:Y:S05]  /*0660*/  BSYNC.RECONVERGENT B2 ;  /* 0x0000000000027941 */ /* 0x000fea0003800200 */
.L_x_361:
        /* <DEDUP_REMOVED lines=25> */
.L_x_364:
[----:B------:R-:W-:Y:S05]  /*0800*/  BSYNC.RECONVERGENT B2 ;  /* 0x0000000000027941 */ /* 0x000fea0003800200 */
.L_x_363:
        /* <DEDUP_REMOVED lines=21> */
.L_x_366:
[----:B------:R-:W-:Y:S05]  /*0960*/  BSYNC.RECONVERGENT B2 ;  /* 0x0000000000027941 */ /* 0x000fea0003800200 */
.L_x_365:
        /* <DEDUP_REMOVED lines=21> */
.L_x_368:
[----:B------:R-:W-:Y:S05]  /*0ac0*/  BSYNC.RECONVERGENT B2 ;  /* 0x0000000000027941 */ /* 0x000fea0003800200 */
.L_x_367:
[----:B------:R-:W-:-:S05]  /*0ad0*/  VIADD R19, R19, 0x400 ;  /* 0x0000040013137836 */ /* 0x000fca0000000000 */
[----:B------:R-:W-:-:S13]  /*0ae0*/  ISETP.GE.AND P0, PT, R19, UR5, PT ;  /* 0x0000000513007c0c */ /* 0x000fda000bf06270 */
[----:B------:R-:W-:Y:S05]  /*0af0*/  @!P0 BRA `(.L_x_369) ;  /* 0xfffffff800708947 */ /* 0x000fea000383ffff */
.L_x_355:
[----:B------:R-:W-:Y:S05]  /*0b00*/  BSYNC.RECONVERGENT B1 ;  /* 0x0000000000017941 */ /* 0x000fea0003800200 */
.L_x_354:
        /* <DEDUP_REMOVED lines=35> */
.L_x_372:
[----:B------:R-:W-:Y:S05]  /*0d40*/  BSYNC.RECONVERGENT B1 ;  /* 0x0000000000017941 */ /* 0x000fea0003800200 */
.L_x_371:
        /* <DEDUP_REMOVED lines=31> */
.L_x_374:
[----:B------:R-:W-:Y:S05]  /*0f40*/  BSYNC.RECONVERGENT B1 ;  /* 0x0000000000017941 */ /* 0x000fea0003800200 */
.L_x_373:
        /* <DEDUP_REMOVED lines=31> */
.L_x_376:
[----:B------:R-:W-:Y:S05]  /*1140*/  BSYNC.RECONVERGENT B1 ;  /* 0x0000000000017941 */ /* 0x000fea0003800200 */
.L_x_375:
        /* <DEDUP_REMOVED lines=31> */
.L_x_378:
[----:B------:R-:W-:Y:S05]  /*1340*/  BSYNC.RECONVERGENT B1 ;  /* 0x0000000000017941 */ /* 0x000fea0003800200 */
.L_x_377:
[----:B------:R-:W-:Y:S01]  /*1350*/  ISETP.GT.AND P0, PT, R9, 0xf, PT ;  /* 0x0000000f0900780c */ /* 0x000fe20003f04270 */
[----:B-1----:R1:W1:Y:S01]  /*1360*/  SHFL.DOWN PT, R6, R4, 0x10, 0x1f ;  /* 0x0a001f0004067f89 */ /* 0x00226200000e0000 */
[----:B------:R-:W-:Y:S01]  /*1370*/  BSSY.RECONVERGENT B1, `(.L_x_379) ;  /* 0x000001d000017945 */ /* 0x000fe20003800200 */
[----:B0-----:R-:W-:Y:S01]  /*1380*/  MOV R14, R8 ;  /* 0x00000008000e7202 */ /* 0x001fe20000000f00 */
[----:B----4-:R-:W-:Y:S01]  /*1390*/  IMAD.MOV.U32 R15, RZ, RZ, R10 ;  /* 0x000000ffff0f7224 */ /* 0x010fe200078e000a */
[----:B--2---:R0:W2:Y:S01]  /*13a0*/  SHFL.DOWN PT, R7, R5, 0x10, 0x1f ;  /* 0x0a001f0005077f89 */ /* 0x0040a200000e0000 */
[----:B------:R-:W-:Y:S02]  /*13b0*/  IMAD.MOV.U32 R2, RZ, RZ, R4 ;  /* 0x000000ffff027224 */ /* 0x000fe400078e0004 */
[----:B------:R-:W-:Y:S01]  /*13c0*/  IMAD.MOV.U32 R3, RZ, RZ, R5 ;  /* 0x000000ffff037224 */ /* 0x000fe200078e0005 */
[----:B------:R0:W4:Y:S04]  /*13d0*/  SHFL.DOWN PT, R11, R8, 0x10, 0x1f ;  /* 0x0a001f00080b7f89 */ /* 0x00012800000e0000 */
        /* <DEDUP_REMOVED lines=22> */
.L_x_380:
[----:B------:R-:W-:Y:S05]  /*1540*/  BSYNC.RECONVERGENT B1 ;  /* 0x0000000000017941 */ /* 0x000fea0003800200 */
.L_x_379:
        /* <DEDUP_REMOVED lines=11> */
.L_x_382:
[----:B------:R-:W-:Y:S05]  /*1600*/  BSYNC.RECONVERGENT B1 ;  /* 0x0000000000017941 */ /* 0x000fea0003800200 */
.L_x_381:
        /* <DEDUP_REMOVED lines=31> */
.L_x_385:
[----:B------:R-:W-:Y:S05]  /*1800*/  BSYNC.RECONVERGENT B1 ;  /* 0x0000000000017941 */ /* 0x000fea0003800200 */
.L_x_384:
        /* <DEDUP_REMOVED lines=10> */
[----:B------:R-:W-:Y:S01]  /*18b0*/  MOV R15, R26 ;  /* 0x0000001a000f7202 */ /* 0x000fe20000000f00 */
[----:B------:R-:W-:Y:S02]  /*18c0*/  IMAD.MOV.U32 R29, RZ, RZ, R27 ;  /* 0x000000ffff1d7224 */ /* 0x000fe400078e001b */
[----:B------:R-:W-:Y:S02]  /*18d0*/  IMAD.MOV.U32 R4, RZ, RZ, R24 ;  /* 0x000000ffff047224 */ /* 0x000fe400078e0018 */
[----:B------:R-:W-:-:S08]  /*18e0*/  IMAD.MOV.U32 R5, RZ, RZ, R25 ;  /* 0x000000ffff057224 */ /* 0x000fd000078e0019 */
        /* <DEDUP_REMOVED lines=9> */
.L_x_387:
[----:B------:R-:W-:Y:S05]  /*1980*/  BSYNC.RECONVERGENT B1 ;  /* 0x0000000000017941 */ /* 0x000fea0003800200 */
.L_x_386:
        /* <DEDUP_REMOVED lines=21> */
.L_x_389:
[----:B------:R-:W-:Y:S05]  /*1ae0*/  BSYNC.RECONVERGENT B1 ;  /* 0x0000000000017941 */ /* 0x000fea0003800200 */
.L_x_388:
        /* <DEDUP_REMOVED lines=23> */
.L_x_391:
[----:B------:R-:W-:Y:S05]  /*1c60*/  BSYNC.RECONVERGENT B1 ;  /* 0x0000000000017941 */ /* 0x000fea0003800200 */
.L_x_390:
        /* <DEDUP_REMOVED lines=21> */
.L_x_393:
[----:B------:R-:W-:Y:S05]  /*1dc0*/  BSYNC.RECONVERGENT B1 ;  /* 0x0000000000017941 */ /* 0x000fea0003800200 */
.L_x_392:
        /* <DEDUP_REMOVED lines=21> */
.L_x_395:
[----:B------:R-:W-:Y:S05]  /*1f20*/  BSYNC.RECONVERGENT B1 ;  /* 0x0000000000017941 */ /* 0x000fea0003800200 */
.L_x_394:
        /* <DEDUP_REMOVED lines=21> */
.L_x_370:
        /* <DEDUP_REMOVED lines=19> */
[----:B0-----:R-:W-:Y:S01]  /*21b0*/  MOV R16, R9 ;  /* 0x0000000900107202 */ /* 0x001fe20000000f00 */
[----:B--2---:R-:W-:Y:S02]  /*21c0*/  IMAD.MOV.U32 R18, RZ, RZ, R11 ;  /* 0x000000ffff127224 */ /* 0x004fe400078e000b */
[----:B------:R-:W-:Y:S02]  /*21d0*/  IMAD.MOV.U32 R2, RZ, RZ, R6 ;  /* 0x000000ffff027224 */ /* 0x000fe400078e0006 */
[----:B------:R-:W-:-:S08]  /*21e0*/  IMAD.MOV.U32 R3, RZ, RZ, R7 ;  /* 0x000000ffff037224 */ /* 0x000fd000078e0007 */
        /* <DEDUP_REMOVED lines=15> */
.L_x_397:
[----:B------:R-:W-:Y:S05]  /*22e0*/  BSYNC.RECONVERGENT B1 ;  /* 0x0000000000017941 */ /* 0x000fea0003800200 */
.L_x_396:
        /* <DEDUP_REMOVED lines=32> */
.L_x_399:
[----:B------:R-:W-:Y:S05]  /*24f0*/  BSYNC.RECONVERGENT B1 ;  /* 0x0000000000017941 */ /* 0x000fea0003800200 */
.L_x_398:
[----:B-1----:R-:W-:Y:S01]  /*2500*/  VIADD R2, R4, 0x4 ;  /* 0x0000000404027836 */ /* 0x002fe20000000000 */
[----:B---3--:R1:W3:Y:S01]  /*2510*/  SHFL.DOWN PT, R8, R6, 0x4, R5 ;  /* 0x0880000006087989 */ /* 0x0082e200000e0005 */
[----:B------:R-:W-:Y:S01]  /*2520*/  BSSY.RECONVERGENT B1, `(.L_x_400) ;  /* 0x000001e000017945 */ /* 0x000fe20003800200 */
[----:B------:R-:W-:Y:S01]  /*2530*/  IMAD.MOV.U32 R14, RZ, RZ, R10 ;  /* 0x000000ffff0e7224 */ /* 0x000fe200078e000a */
[----:B------:R-:W-:Y:S01]  /*2540*/  MOV R3, R7 ;  /* 0x0000000700037202 */ /* 0x000fe20000000f00 */
[----:B0-----:R1:W0:Y:S01]  /*2550*/  SHFL.DOWN PT, R9, R7, 0x4, R5 ;  /* 0x0880000007097989 */ /* 0x00122200000e0005 */
[----:B------:R-:W-:Y:S01]  /*2560*/  ISETP.GT.AND P0, PT, R2, R5, PT ;  /* 0x000000050200720c */ /* 0x000fe20003f04270 */
[----:B------:R-:W-:Y:S02]  /*2570*/  IMAD.MOV.U32 R16, RZ, RZ, R12 ;  /* 0x000000ffff107224 */ /* 0x000fe400078e000c */
[----:B--2---:R1:W2:Y:S01]  /*2580*/  SHFL.DOWN PT, R11, R10, 0x4, R5 ;  /* 0x088000000a0b7989 */ /* 0x0042a200000e0005 */
[----:B------:R-:W-:-:S03]  /*2590*/  IMAD.MOV.U32 R2, RZ, RZ, R6 ;  /* 0x000000ffff027224 */ /* 0x000fc600078e0006 */
[----:B----4-:R1:W4:Y:S06]  /*25a0*/  SHFL.DOWN PT, R13, R12, 0x4, R5 ;  /* 0x088000000c0d7989 */ /* 0x01032c00000e0005 */
        /* <DEDUP_REMOVED lines=21> */
.L_x_401:
[----:B------:R-:W-:Y:S05]  /*2700*/  BSYNC.RECONVERGENT B1 ;  /* 0x0000000000017941 */ /* 0x000fea0003800200 */
.L_x_400:
        /* <DEDUP_REMOVED lines=32> */
.L_x_403:
[----:B------:R-:W-:Y:S05]  /*2910*/  BSYNC.RECONVERGENT B1 ;  /* 0x0000000000017941 */ /* 0x000fea0003800200 */
.L_x_402:
[----:B-1----:R-:W-:Y:S01]  /*2920*/  VIADD R2, R4, 0x10 ;  /* 0x0000001004027836 */ /* 0x002fe20000000000 */
[----:B---3--:R1:W3:Y:S01]  /*2930*/  SHFL.DOWN PT, R8, R6, 0x10, R5 ;  /* 0x0a00000006087989 */ /* 0x0082e200000e0005 */
[----:B------:R-:W-:Y:S01]  /*2940*/  BSSY.RECONVERGENT B1, `(.L_x_404) ;  /* 0x000001e000017945 */ /* 0x000fe20003800200 */
[----:B------:R-:W-:Y:S02]  /*2950*/  IMAD.MOV.U32 R14, RZ, RZ, R10 ;  /* 0x000000ffff0e7224 */ /* 0x000fe400078e000a */
[----:B------:R-:W-:Y:S01]  /*2960*/  ISETP.GT.AND P0, PT, R2, R5, PT ;  /* 0x000000050200720c */ /* 0x000fe20003f04270 */
[----:B0-----:R1:W0:Y:S01]  /*2970*/  SHFL.DOWN PT, R9, R7, 0x10, R5 ;  /* 0x0a00000007097989 */ /* 0x00122200000e0005 */
[----:B------:R-:W-:Y:S01]  /*2980*/  IMAD.MOV.U32 R15, RZ, RZ, R12 ;  /* 0x000000ffff0f7224 */ /* 0x000fe200078e000c */
[----:B------:R-:W-:Y:S01]  /*2990*/  MOV R2, R6 ;  /* 0x0000000600027202 */ /* 0x000fe20000000f00 */
[----:B------:R-:W-:Y:S01]  /*29a0*/  IMAD.MOV.U32 R3, RZ, RZ, R7 ;  /* 0x000000ffff037224 */ /* 0x000fe200078e0007 */
[----:B--2---:R1:W2:Y:S04]  /*29b0*/  SHFL.DOWN PT, R11, R10, 0x10, R5 ;  /* 0x0a0000000a0b7989 */ /* 0x0042a800000e0005 */
        /* <DEDUP_REMOVED lines=22> */
.L_x_405:
[----:B------:R-:W-:Y:S05]  /*2b20*/  BSYNC.RECONVERGENT B1 ;  /* 0x0000000000017941 */ /* 0x000fea0003800200 */
.L_x_404:
        /* <DEDUP_REMOVED lines=11> */
.L_x_407:
[----:B------:R-:W-:Y:S05]  /*2be0*/  BSYNC.RECONVERGENT B1 ;  /* 0x0000000000017941 */ /* 0x000fea0003800200 */
.L_x_406:
        /* <DEDUP_REMOVED lines=35> */
.L_x_409:
[----:B------:R-:W-:Y:S05]  /*2e20*/  BSYNC.RECONVERGENT B1 ;  /* 0x0000000000017941 */ /* 0x000fea0003800200 */
.L_x_408:
[----:B------:R-:W-:Y:S01]  /*2e30*/  UISETP.GE.AND UP0, UPT, UR8, 0x41, UPT ;  /* 0x000000410800788c */ /* 0x000fe2000bf06270 */
[----:B0-----:R-:W-:Y:S01]  /*2e40*/  IMAD.MOV.U32 R9, RZ, RZ, R11 ;  /* 0x000000ffff097224 */ /* 0x001fe200078e000b */
[----:B------:R-:W-:Y:S01]  /*2e50*/  MOV R2, R4 ;  /* 0x0000000400027202 */ /* 0x000fe20000000f00 */
[----:B------:R-:W-:Y:S02]  /*2e60*/  IMAD.MOV.U32 R0, RZ, RZ, R8 ;  /* 0x000000ffff007224 */ /* 0x000fe400078e0008 */
[----:B------:R-:W-:-:S04]  /*2e70*/  IMAD.MOV.U32 R3, RZ, RZ, R5 ;  /* 0x000000ffff037224 */ /* 0x000fc800078e0005 */
        /* <DEDUP_REMOVED lines=27> */
.L_x_411:
[----:B------:R-:W-:Y:S05]  /*3030*/  BSYNC.RECONVERGENT B1 ;  /* 0x0000000000017941 */ /* 0x000fea0003800200 */
.L_x_410:
        /* <DEDUP_REMOVED lines=32> */
.L_x_413:
[----:B------:R-:W-:Y:S05]  /*3240*/  BSYNC.RECONVERGENT B1 ;  /* 0x0000000000017941 */ /* 0x000fea0003800200 */
.L_x_412:
[----:B------:R-:W-:Y:S01]  /*3250*/  UISETP.GE.AND UP0, UPT, UR8, 0x81, UPT ;  /* 0x000000810800788c */ /* 0x000fe2000bf06270 */
[----:B------:R-:W-:Y:S01]  /*3260*/  IMAD.MOV.U32 R9, RZ, RZ, R11 ;  /* 0x000000ffff097224 */ /* 0x000fe200078e000b */
        /* <DEDUP_REMOVED lines=30> */
.L_x_415:
[----:B------:R-:W-:Y:S05]  /*3450*/  BSYNC.RECONVERGENT B1 ;  /* 0x0000000000017941 */ /* 0x000fea0003800200 */
.L_x_414:
        /* <DEDUP_REMOVED lines=32> */
.L_x_417:
[----:B------:R-:W-:Y:S05]  /*3660*/  BSYNC.RECONVERGENT B1 ;  /* 0x0000000000017941 */ /* 0x000fea0003800200 */
.L_x_416:
        /* <DEDUP_REMOVED lines=13> */
[----:B------:R-:W-:Y:S01]  /*3740*/  MOV R6, R2 ;  /* 0x0000000200067202 */ /* 0x000fe20000000f00 */
[----:B------:R-:W-:Y:S02]  /*3750*/  IMAD.MOV.U32 R7, RZ, RZ, R3 ;  /* 0x000000ffff077224 */ /* 0x000fe400078e0003 */
[----:B-1----:R-:W-:Y:S02]  /*3760*/  IMAD.MOV.U32 R9, RZ, RZ, R12 ;  /* 0x000000ffff097224 */ /* 0x002fe400078e000c */
        /* <DEDUP_REMOVED lines=16> */
.L_x_419:
[----:B------:R-:W-:Y:S05]  /*3870*/  BSYNC.RECONVERGENT B1 ;  /* 0x0000000000017941 */ /* 0x000fea0003800200 */
.L_x_418:
        /* <DEDUP_REMOVED lines=32> */
.L_x_351:
        /* <DEDUP_REMOVED lines=34> */
[----:B------:R-:W-:-:S04]  /*3ca0*/  IMAD.MOV.U32 R15, RZ, RZ, 0x500 ;  /* 0x00000500ff0f7424 */ /* 0x000fc800078e00ff */
        /* <DEDUP_REMOVED lines=8> */
[----:B------:R-:W-:Y:S02]  /*3d30*/  @P2 MOV R9, R13 ;  /* 0x0000000d00092202 */ /* 0x000fe40000000f00 */
[----:B------:R-:W-:-:S04]  /*3d40*/  @P2 SEL R7, R11, R7, P0 ;  /* 0x000000070b072207 */ /* 0x000fc80000000000 */
        /* <DEDUP_REMOVED lines=10> */
[----:B------:R-:W-:Y:S06]  /*3df0*/  BRA.U !UP0, `(.L_x_420) ;  /* 0x0000000508287547 */ /* 0x000fec000b800000 */
[----:B------:R-:W-:Y:S01]  /*3e00*/  IMAD.MOV.U32 R25, RZ, RZ, R2 ;  /* 0x000000ffff197224 */ /* 0x000fe200078e0002 */
[----:B------:R-:W0:Y:S01]  /*3e10*/  LDCU UR4, c[0x0][0x390] ;  /* 0x00007200ff0477ac */ /* 0x000e220008000800 */
[----:B------:R-:W-:Y:S02]  /*3e20*/  IMAD.MOV.U32 R24, RZ, RZ, R3 ;  /* 0x000000ffff187224 */ /* 0x000fe400078e0003 */
[----:B------:R-:W-:-:S07]  /*3e30*/  IMAD.MOV.U32 R27, RZ, RZ, 0x500 ;  /* 0x00000500ff1b7424 */ /* 0x000fce00078e00ff */
.L_x_421:
[----:B------:R-:W1:Y:S01]  /*3e40*/  LDC.64 R22, c[0x0][0x380] ;  /* 0x0000e000ff167b82 */ /* 0x000e620000000a00 */
[----:B------:R-:W-:-:S04]  /*3e50*/  IMAD.IADD R3, R0, 0x1, R27 ;  /* 0x0000000100037824 */ /* 0x000fc800078e021b */
[----:B-1----:R-:W-:-:S05]  /*3e60*/  IMAD.WIDE.U32 R22, R3, 0x10, R22 ;  /* 0x0000001003167825 */ /* 0x002fca00078e0016 */
        /* <DEDUP_REMOVED lines=14> */
[----:B------:R-:W-:Y:S02]  /*3f50*/  @P2 FSEL R29, R5, R21, P0 ;  /* 0x00000015051d2208 */ /* 0x000fe40000000000 */
[----:B------:R-:W2:Y:S01]  /*3f60*/  LDG.E.64.CONSTANT R4, desc[UR6][R22.64+0x4000] ;  /* 0x0040000616047981 */ /* 0x000ea2000c1e9b00 */
[----:B------:R-:W-:Y:S02]  /*3f70*/  @P2 IMAD.MOV.U32 R20, RZ, RZ, R26 ;  /* 0x000000ffff142224 */ /* 0x000fe400078e001a */
[----:B------:R-:W-:-:S06]  /*3f80*/  @P2 IMAD.MOV.U32 R21, RZ, RZ, R29 ;  /* 0x000000ffff152224 */ /* 0x000fcc00078e001d */
        /* <DEDUP_REMOVED lines=32> */
[----:B------:R-:W-:-:S05]  /*4190*/  VIADD R7, R27, 0xa00 ;  /* 0x00000a001b077836 */ /* 0x000fca0000000000 */
[----:B0-----:R-:W-:Y:S01]  /*41a0*/  ISETP.GT.AND P1, PT, R7, UR4, PT ;  /* 0x0000000407007c0c */ /* 0x001fe2000bf24270 */
[----:B------:R-:W-:-:S04]  /*41b0*/  VIADD R15, R27, 0x500 ;  /* 0x000005001b0f7836 */ /* 0x000fc80000000000 */
[----:B------:R-:W-:Y:S01]  /*41c0*/  IMAD.MOV.U32 R27, RZ, RZ, R15 ;  /* 0x000000ffff1b7224 */ /* 0x000fe200078e000f */
        /* <DEDUP_REMOVED lines=11> */
[----:B------:R-:W-:Y:S01]  /*4280*/  IMAD.MOV.U32 R24, RZ, RZ, R3 ;  /* 0x000000ffff187224 */ /* 0x000fe200078e0003 */
[----:B------:R-:W-:Y:S06]  /*4290*/  @!P1 BRA `(.L_x_421) ;  /* 0xfffffff800e89947 */ /* 0x000fec000383ffff */
.L_x_420:
[----:B------:R-:W-:-:S13]  /*42a0*/  ISETP.GE.AND P0, PT, R15, UR4, PT ;  /* 0x000000040f007c0c */ /* 0x000fda000bf06270 */
        /* <DEDUP_REMOVED lines=12> */
[----:B------:R-:W0:Y:S01]  /*4370*/  LDC.64 R6, c[0x0][0x380] ;  /* 0x0000e000ff067b82 */ /* 0x000e220000000a00 */
[----:B------:R-:W-:Y:S01]  /*4380*/  LEA.HI R8, R20, 0x1, RZ, 0x18 ;  /* 0x0000000114087811 */ /* 0x000fe200078fc0ff */
[----:B------:R-:W-:Y:S01]  /*4390*/  IMAD.IADD R21, R0, 0x1, R15 ;  /* 0x0000000100157824 */ /* 0x000fe200078e020f */
[----:B------:R-:W-:Y:S02]  /*43a0*/  MOV R12, R0 ;  /* 0x00000000000c7202 */ /* 0x000fe40000000f00 */
[----:B------:R-:W-:-:S05]  /*43b0*/  LOP3.LUT R8, R8, 0x3, RZ, 0xc0, !PT ;  /* 0x0000000308087812 */ /* 0x000fca00078ec0ff */
[----:B------:R-:W-:-:S07]  /*43c0*/  IMAD.MOV R14, RZ, RZ, -R8 ;  /* 0x000000ffff0e7224 */ /* 0x000fce00078e0a08 */
.L_x_428:
[----:B0-----:R-:W-:-:S05]  /*43d0*/  IMAD.WIDE.U32 R18, R21, 0x10, R6 ;  /* 0x0000001015127825 */ /* 0x001fca00078e0006 */
[----:B------:R-:W2:Y:S04]  /*43e0*/  LDG.E.64.CONSTANT R8, desc[UR6][R18.64] ;  /* 0x0000000612087981 */ /* 0x000ea8000c1e9b00 */
[----:B------:R-:W3:Y:S01]  /*43f0*/  LDG.E.64.CONSTANT R10, desc[UR6][R18.64+0x8] ;  /* 0x00000806120a7981 */ /* 0x000ee2000c1e9b00 */
[----:B------:R-:W-:Y:S01]  /*4400*/  VIADD R14, R14, 0x1 ;  /* 0x000000010e0e7836 */ /* 0x000fe20000000000 */
[----:B------:R-:W-:Y:S01]  /*4410*/  BSSY.RECONVERGENT B3, `(.L_x_426) ;  /* 0x000001a000037945 */ /* 0x000fe20003800200 */
[----:B------:R-:W-:Y:S02]  /*4420*/  IMAD.MOV.U32 R23, RZ, RZ, R2 ;  /* 0x000000ffff177224 */ /* 0x000fe400078e0002 */
        /* <DEDUP_REMOVED lines=24> */
.L_x_427:
[----:B------:R-:W-:Y:S05]  /*45b0*/  BSYNC.RECONVERGENT B3 ;  /* 0x0000000000037941 */ /* 0x000fea0003800200 */
.L_x_426:
[----:B------:R-:W-:Y:S02]  /*45c0*/  VIADD R12, R12, 0x100 ;  /* 0x000001000c0c7836 */ /* 0x000fe40000000000 */
[----:B------:R-:W-:Y:S01]  /*45d0*/  VIADD R21, R21, 0x100 ;  /* 0x0000010015157836 */ /* 0x000fe20000000000 */
[----:B------:R-:W-:Y:S06]  /*45e0*/  @P2 BRA `(.L_x_428) ;  /* 0xfffffffc00782947 */ /* 0x000fec000383ffff */
.L_x_425:
[----:B------:R-:W-:Y:S05]  /*45f0*/  BSYNC.RECONVERGENT B2 ;  /* 0x0000000000027941 */ /* 0x000fea0003800200 */
.L_x_424:
[----:B------:R-:W-:-:S13]  /*4600*/  ISETP.GE.U32.AND P0, PT, R20, 0x300, PT ;  /* 0x000003001400780c */ /* 0x000fda0003f06070 */
[----:B------:R-:W-:Y:S05]  /*4610*/  @!P0 BRA `(.L_x_423) ;  /* 0x0000000400c88947 */ /* 0x000fea0003800000 */
[----:B------:R-:W0:Y:S01]  /*4620*/  LDCU.64 UR8, c[0x0][0x380] ;  /* 0x00007000ff0877ac */ /* 0x000e220008000a00 */
[----:B------:R-:W1:Y:S01]  /*4630*/  LDC.64 R10, c[0x0][0x380] ;  /* 0x0000e000ff0a7b82 */ /* 0x000e620000000a00 */
[C---:B------:R-:W-:Y:S01]  /*4640*/  IADD3 R17, P0, PT, R12.reuse, R15, RZ ;  /* 0x0000000f0c117210 */ /* 0x040fe20007f1e0ff */
[----:B------:R-:W-:-:S04]  /*4650*/  IMAD.IADD R15, R12, 0x1, R15 ;  /* 0x000000010c0f7824 */ /* 0x000fc800078e020f */
[----:B------:R-:W-:Y:S01]  /*4660*/  IMAD.X R6, RZ, RZ, RZ, P0 ;  /* 0x000000ffff067224 */ /* 0x000fe200000e06ff */
[----:B0-----:R-:W-:-:S04]  /*4670*/  LEA R14, P1, R17, UR8, 0x4 ;  /* 0x00000008110e7c11 */ /* 0x001fc8000f8220ff */
[----:B------:R-:W-:Y:S02]  /*4680*/  IADD3 R14, P0, PT, R14, 0x3008, RZ ;  /* 0x000030080e0e7810 */ /* 0x000fe40007f1e0ff */
[----:B------:R-:W-:-:S05]  /*4690*/  LEA.HI.X R17, R17, UR9, R6, 0x4, P1 ;  /* 0x0000000911117c11 */ /* 0x000fca00088f2406 */
[----:B------:R-:W-:-:S07]  /*46a0*/  IMAD.X R17, RZ, RZ, R17, P0 ;  /* 0x000000ffff117224 */ /* 0x000fce00000e0611 */
.L_x_437:
[----:B-1----:R-:W-:-:S05]  /*46b0*/  IMAD.WIDE.U32 R8, R15, 0x10, R10 ;  /* 0x000000100f087825 */ /* 0x002fca00078e000a */
[----:B------:R-:W2:Y:S04]  /*46c0*/  LDG.E.64.CONSTANT R22, desc[UR6][R8.64] ;  /* 0x0000000608167981 */ /* 0x000ea8000c1e9b00 */
[----:B------:R0:W3:Y:S02]  /*46d0*/  LDG.E.64.CONSTANT R6, desc[UR6][R8.64+0x8] ;  /* 0x0000080608067981 */ /* 0x0000e4000c1e9b00 */
[----:B0-----:R-:W-:Y:S02]  /*46e0*/  IMAD.MOV.U32 R8, RZ, RZ, R14 ;  /* 0x000000ffff087224 */ /* 0x001fe400078e000e */
[----:B------:R-:W-:-:S05]  /*46f0*/  IMAD.MOV.U32 R9, RZ, RZ, R17 ;  /* 0x000000ffff097224 */ /* 0x000fca00078e0011 */
[----:B------:R0:W5:Y:S04]  /*4700*/  LDG.E.64.CONSTANT R20, desc[UR6][R8.64+-0x2008] ;  /* 0xffdff80608147981 */ /* 0x000168000c1e9b00 */
[----:B------:R0:W5:Y:S01]  /*4710*/  LDG.E.64.CONSTANT R18, desc[UR6][R8.64+-0x2000] ;  /* 0xffe0000608127981 */ /* 0x000162000c1e9b00 */
[----:B------:R-:W-:Y:S01]  /*4720*/  BSSY.RECONVERGENT B2, `(.L_x_429) ;  /* 0x0000015000027945 */ /* 0x000fe20003800200 */
[----:B--2---:R-:W-:Y:S01]  /*4730*/  DSETP.GEU.AND P0, PT, |R4|, |R22|, PT ;  /* 0x400000160400722a */ /* 0x004fe20003f0e200 */
[----:B------:R-:W-:Y:S02]  /*4740*/  IMAD.MOV.U32 R16, RZ, RZ, R22 ;  /* 0x000000ffff107224 */ /* 0x000fe400078e0016 */
[----:B------:R-:W-:Y:S01]  /*4750*/  IMAD.MOV.U32 R17, RZ, RZ, R23 ;  /* 0x000000ffff117224 */ /* 0x000fe200078e0017 */
[----:B---3--:R-:W-:Y:S01]  /*4760*/  MOV R29, R7 ;  /* 0x00000007001d7202 */ /* 0x008fe20000000f00 */
[----:B------:R-:W-:-:S09]  /*4770*/  IMAD.MOV.U32 R27, RZ, RZ, R6 ;  /* 0x000000ffff1b7224 */ /* 0x000fd200078e0006 */
        /* <DEDUP_REMOVED lines=15> */
.L_x_430:
[----:B------:R-:W-:Y:S05]  /*4870*/  BSYNC.RECONVERGENT B2 ;  /* 0x0000000000027941 */ /* 0x000fea0003800200 */
.L_x_429:
[----:B------:R0:W5:Y:S04]  /*4880*/  LDG.E.64.CONSTANT R6, desc[UR6][R8.64+-0x1008] ;  /* 0xffeff80608067981 */ /* 0x000168000c1e9b00 */
[----:B------:R0:W5:Y:S02]  /*4890*/  LDG.E.64.CONSTANT R4, desc[UR6][R8.64+-0x1000] ;  /* 0xfff0000608047981 */ /* 0x000164000c1e9b00 */
[----:B-----5:R-:W-:Y:S01]  /*48a0*/  DSETP.GEU.AND P0, PT, |R16|, |R20|, PT ;  /* 0x400000141000722a */ /* 0x020fe20003f0e200 */
[----:B------:R-:W-:Y:S01]  /*48b0*/  BSSY.RECONVERGENT B2, `(.L_x_431) ;  /* 0x0000014000027945 */ /* 0x000fe20003800200 */
[----:B------:R-:W-:Y:S02]  /*48c0*/  IMAD.MOV.U32 R2, RZ, RZ, R20 ;  /* 0x000000ffff027224 */ /* 0x000fe400078e0014 */
[----:B------:R-:W-:-:S02]  /*48d0*/  IMAD.MOV.U32 R3, RZ, RZ, R21 ;  /* 0x000000ffff037224 */ /* 0x000fc400078e0015 */
        /* <DEDUP_REMOVED lines=17> */
.L_x_432:
[----:B------:R-:W-:Y:S05]  /*49f0*/  BSYNC.RECONVERGENT B2 ;  /* 0x0000000000027941 */ /* 0x000fea0003800200 */
.L_x_431:
[----:B------:R0:W5:Y:S04]  /*4a00*/  LDG.E.64.CONSTANT R16, desc[UR6][R8.64+-0x8] ;  /* 0xfffff80608107981 */ /* 0x000168000c1e9b00 */
[----:B------:R0:W5:Y:S01]  /*4a10*/  LDG.E.64.CONSTANT R18, desc[UR6][R8.64] ;  /* 0x0000000608127981 */ /* 0x000162000c1e9b00 */
[----:B------:R-:W-:Y:S01]  /*4a20*/  DSETP.GEU.AND P0, PT, |R2|, |R6|, PT ;  /* 0x400000060200722a */ /* 0x000fe20003f0e200 */
[----:B------:R-:W-:Y:S01]  /*4a30*/  BSSY.RECONVERGENT B2, `(.L_x_433) ;  /* 0x0000014000027945 */ /* 0x000fe20003800200 */
[----:B------:R-:W-:Y:S02]  /*4a40*/  IMAD.MOV.U32 R20, RZ, RZ, R6 ;  /* 0x000000ffff147224 */ /* 0x000fe400078e0006 */
[----:B------:R-:W-:Y:S02]  /*4a50*/  IMAD.MOV.U32 R21, RZ, RZ, R7 ;  /* 0x000000ffff157224 */ /* 0x000fe400078e0007 */
[----:B------:R-:W-:-:S02]  /*4a60*/  IMAD.MOV.U32 R29, RZ, RZ, R4 ;  /* 0x000000ffff1d7224 */ /* 0x000fc400078e0004 */
        /* <DEDUP_REMOVED lines=16> */
.L_x_434:
[----:B------:R-:W-:Y:S05]  /*4b70*/  BSYNC.RECONVERGENT B2 ;  /* 0x0000000000027941 */ /* 0x000fea0003800200 */
.L_x_433:
[----:B-----5:R-:W-:Y:S01]  /*4b80*/  DSETP.GEU.AND P0, PT, |R20|, |R16|, PT ;  /* 0x400000101400722a */ /* 0x020fe20003f0e200 */
[----:B------:R-:W-:Y:S01]  /*4b90*/  BSSY.RECONVERGENT B2, `(.L_x_435) ;  /* 0x0000014000027945 */ /* 0x000fe20003800200 */
[----:B------:R-:W-:Y:S02]  /*4ba0*/  IMAD.MOV.U32 R4, RZ, RZ, R16 ;  /* 0x000000ffff047224 */ /* 0x000fe400078e0010 */
[----:B------:R-:W-:Y:S02]  /*4bb0*/  IMAD.MOV.U32 R5, RZ, RZ, R17 ;  /* 0x000000ffff057224 */ /* 0x000fe400078e0011 */
[----:B------:R-:W-:Y:S02]  /*4bc0*/  IMAD.MOV.U32 R2, RZ, RZ, R18 ;  /* 0x000000ffff027224 */ /* 0x000fe400078e0012 */
[----:B------:R-:W-:-:S06]  /*4bd0*/  IMAD.MOV.U32 R3, RZ, RZ, R19 ;  /* 0x000000ffff037224 */ /* 0x000fcc00078e0013 */
        /* <DEDUP_REMOVED lines=15> */
.L_x_436:
[----:B------:R-:W-:Y:S05]  /*4cd0*/  BSYNC.RECONVERGENT B2 ;  /* 0x0000000000027941 */ /* 0x000fea0003800200 */
.L_x_435:
[----:B------:R-:W-:Y:S01]  /*4ce0*/  VIADD R12, R12, 0x400 ;  /* 0x000004000c0c7836 */ /* 0x000fe20000000000 */
[----:B------:R-:W-:Y:S01]  /*4cf0*/  IADD3 R14, P1, PT, R8, 0x4000, RZ ;  /* 0x00004000080e7810 */ /* 0x000fe20007f3e0ff */
[----:B------:R-:W-:-:S03]  /*4d00*/  VIADD R15, R15, 0x400 ;  /* 0x000004000f0f7836 */ /* 0x000fc60000000000 */
[----:B------:R-:W-:Y:S01]  /*4d10*/  ISETP.GE.AND P0, PT, R12, R13, PT ;  /* 0x0000000d0c00720c */ /* 0x000fe20003f06270 */
[----:B------:R-:W-:-:S12]  /*4d20*/  IMAD.X R17, RZ, RZ, R9, P1 ;  /* 0x000000ffff117224 */ /* 0x000fd800008e0609 */
[----:B------:R-:W-:Y:S05]  /*4d30*/  @!P0 BRA `(.L_x_437) ;  /* 0xfffffff8005c8947 */ /* 0x000fea000383ffff */
.L_x_423:
[----:B------:R-:W-:Y:S05]  /*4d40*/  BSYNC.RECONVERGENT B1 ;  /* 0x0000000000017941 */ /* 0x000fea0003800200 */
.L_x_422:
        /* <DEDUP_REMOVED lines=32> */
.L_x_439:
[----:B------:R-:W-:Y:S05]  /*4f50*/  BSYNC.RECONVERGENT B1 ;  /* 0x0000000000017941 */ /* 0x000fea0003800200 */
.L_x_438:
        /* <DEDUP_REMOVED lines=12> */
[----:B---3--:R-:W-:Y:S01]  /*5020*/  IMAD.MOV.U32 R8, RZ, RZ, R14 ;  /* 0x000000ffff087224 */ /* 0x008fe200078e000e */
[----:B------:R-:W-:Y:S01]  /*5030*/  MOV R2, R4 ;  /* 0x0000000400027202 */ /* 0x000fe20000000f00 */
[----:B----4-:R-:W-:Y:S02]  /*5040*/  IMAD.MOV.U32 R9, RZ, RZ, R13 ;  /* 0x000000ffff097224 */ /* 0x010fe400078e000d */
        /* <DEDUP_REMOVED lines=16> */
.L_x_441:
[----:B------:R-:W-:Y:S05]  /*5150*/  BSYNC.RECONVERGENT B1 ;  /* 0x0000000000017941 */ /* 0x000fea0003800200 */
.L_x_440:
[----:B------:R-:W-:Y:S01]  /*5160*/  ISETP.GT.AND P0, PT, R10, 0x1b, PT ;  /* 0x0000001b0a00780c */ /* 0x000fe20003f04270 */
[----:B0-----:R0:W0:Y:S01]  /*5170*/  SHFL.DOWN PT, R6, R2, 0x4, 0x1f ;  /* 0x08801f0002067f89 */ /* 0x00102200000e0000 */
[----:B------:R-:W-:Y:S01]  /*5180*/  BSSY.RECONVERGENT B1, `(.L_x_442) ;  /* 0x000001d000017945 */ /* 0x000fe20003800200 */
[----:B------:R-:W-:Y:S02]  /*5190*/  IMAD.MOV.U32 R11, RZ, RZ, R8 ;  /* 0x000000ffff0b7224 */ /* 0x000fe400078e0008 */
[----:B------:R0:W0:Y:S01]  /*51a0*/  SHFL.DOWN PT, R7, R3, 0x4, 0x1f ;  /* 0x08801f0003077f89 */ /* 0x00002200000e0000 */
[----:B------:R-:W-:Y:S02]  /*51b0*/  IMAD.MOV.U32 R12, RZ, RZ, R9 ;  /* 0x000000ffff0c7224 */ /* 0x000fe400078e0009 */
[----:B-1----:R-:W-:Y:S01]  /*51c0*/  IMAD.MOV.U32 R4, RZ, RZ, R2 ;  /* 0x000000ffff047224 */ /* 0x002fe200078e0002 */
[----:B----4-:R1:W4:Y:S01]  /*51d0*/  SHFL.DOWN PT, R13, R8, 0x4, 0x1f ;  /* 0x08801f00080d7f89 */ /* 0x01032200000e0000 */
[----:B--2---:R-:W-:-:S03]  /*51e0*/  IMAD.MOV.U32 R5, RZ, RZ, R3 ;  /* 0x000000ffff057224 */ /* 0x004fc600078e0003 */
[----:B---3--:R1:W2:Y:S01]  /*51f0*/  SHFL.DOWN PT, R14, R9, 0x4, 0x1f ;  /* 0x08801f00090e7f89 */ /* 0x0082a200000e0000 */
[----:B------:R-:W-:Y:S05]  /*5200*/  @P0 BRA `(.L_x_443) ;  /* 0x0000000000500947 */ /* 0x000fea0003800000 */
[----:B0-----:R-:W-:Y:S01]  /*5210*/  DSETP.GEU.AND P0, PT, |R2|, |R6|, PT ;  /* 0x400000060200722a */ /* 0x001fe20003f0e200 */
[----:B----4-:R-:W-:Y:S02]  /*5220*/  IMAD.MOV.U32 R11, RZ, RZ, R13 ;  /* 0x000000ffff0b7224 */ /* 0x010fe400078e000d */
        /* <DEDUP_REMOVED lines=18> */
.L_x_443:
[----:B------:R-:W-:Y:S05]  /*5350*/  BSYNC.RECONVERGENT B1 ;  /* 0x0000000000017941 */ /* 0x000fea0003800200 */
.L_x_442:
[----:B------:R-:W-:Y:S01]  /*5360*/  ISETP.GT.AND P0, PT, R10, 0x17, PT ;  /* 0x000000170a00780c */ /* 0x000fe20003f04270 */
[----:B0-----:R0:W3:Y:S01]  /*5370*/  SHFL.DOWN PT, R2, R4, 0x8, 0x1f ;  /* 0x09001f0004027f89 */ /* 0x0010e200000e0000 */
[----:B------:R-:W-:Y:S01]  /*5380*/  BSSY.RECONVERGENT B1, `(.L_x_444) ;  /* 0x000001d000017945 */ /* 0x000fe20003800200 */
[----:B-1----:R-:W-:Y:S02]  /*5390*/  IMAD.MOV.U32 R8, RZ, RZ, R11 ;  /* 0x000000ffff087224 */ /* 0x002fe400078e000b */
[----:B------:R0:W1:Y:S01]  /*53a0*/  SHFL.DOWN PT, R3, R5, 0x8, 0x1f ;  /* 0x09001f0005037f89 */ /* 0x00006200000e0000 */
[----:B------:R-:W-:Y:S02]  /*53b0*/  IMAD.MOV.U32 R9, RZ, RZ, R12 ;  /* 0x000000ffff097224 */ /* 0x000fe400078e000c */
[----:B------:R-:W-:Y:S01]  /*53c0*/  IMAD.MOV.U32 R6, RZ, RZ, R4 ;  /* 0x000000ffff067224 */ /* 0x000fe200078e0004 */
[----:B--2---:R0:W2:Y:S01]  /*53d0*/  SHFL.DOWN PT, R14, R11, 0x8, 0x1f ;  /* 0x09001f000b0e7f89 */ /* 0x0040a200000e0000 */
[----:B------:R-:W-:-:S03]  /*53e0*/  IMAD.MOV.U32 R7, RZ, RZ, R5 ;  /* 0x000000ffff077224 */ /* 0x000fc600078e0005 */
[----:B----4-:R0:W4:Y:S01]  /*53f0*/  SHFL.DOWN PT, R13, R12, 0x8, 0x1f ;  /* 0x09001f000c0d7f89 */ /* 0x01012200000e0000 */
[----:B------:R-:W-:Y:S05]  /*5400*/  @P0 BRA `(.L_x_445) ;  /* 0x0000000000500947 */ /* 0x000fea0003800000 */
[----:B-1-3--:R-:W-:Y:S01]  /*5410*/  DSETP.GEU.AND P0, PT, |R4|, |R2|, PT ;  /* 0x400000020400722a */ /* 0x00afe20003f0e200 */
[----:B--2---:R-:W-:Y:S01]  /*5420*/  IMAD.MOV.U32 R8, RZ, RZ, R14 ;  /* 0x000000ffff087224 */ /* 0x004fe200078e000e */
        /* <DEDUP_REMOVED lines=18> */
.L_x_445:
[----:B------:R-:W-:Y:S05]  /*5550*/  BSYNC.RECONVERGENT B1 ;  /* 0x0000000000017941 */ /* 0x000fea0003800200 */
.L_x_444:
[----:B------:R-:W-:Y:S01]  /*5560*/  ISETP.GT.AND P0, PT, R10, 0xf, PT ;  /* 0x0000000f0a00780c */ /* 0x000fe20003f04270 */
[----:B0-----:R0:W0:Y:S01]  /*5570*/  SHFL.DOWN PT, R4, R6, 0x10, 0x1f ;  /* 0x0a001f0006047f89 */ /* 0x00102200000e0000 */
[----:B------:R-:W-:Y:S01]  /*5580*/  BSSY.RECONVERGENT B1, `(.L_x_446) ;  /* 0x000001d000017945 */ /* 0x000fe20003800200 */
[----:B--2---:R-:W-:Y:S02]  /*5590*/  IMAD.MOV.U32 R14, RZ, RZ, R8 ;  /* 0x000000ffff0e7224 */ /* 0x004fe400078e0008 */
[----:B------:R2:W0:Y:S01]  /*55a0*/  SHFL.DOWN PT, R5, R7, 0x10, 0x1f ;  /* 0x0a001f0007057f89 */ /* 0x00042200000e0000 */
[----:B------:R-:W-:Y:S02]  /*55b0*/  IMAD.MOV.U32 R15, RZ, RZ, R9 ;  /* 0x000000ffff0f7224 */ /* 0x000fe400078e0009 */
[----:B---3--:R-:W-:Y:S01]  /*55c0*/  IMAD.MOV.U32 R2, RZ, RZ, R6 ;  /* 0x000000ffff027224 */ /* 0x008fe200078e0006 */
[----:B------:R2:W3:Y:S01]  /*55d0*/  SHFL.DOWN PT, R11, R8, 0x10, 0x1f ;  /* 0x0a001f00080b7f89 */ /* 0x0004e200000e0000 */
[----:B-1----:R-:W-:-:S03]  /*55e0*/  IMAD.MOV.U32 R3, RZ, RZ, R7 ;  /* 0x000000ffff037224 */ /* 0x002fc600078e0007 */
[----:B------:R2:W1:Y:S01]  /*55f0*/  SHFL.DOWN PT, R12, R9, 0x10, 0x1f ;  /* 0x0a001f00090c7f89 */ /* 0x00046200000e0000 */
[----:B------:R-:W-:Y:S05]  /*5600*/  @P0 BRA `(.L_x_447) ;  /* 0x0000000000500947 */ /* 0x000fea0003800000 */
[----:B0-----:R-:W-:Y:S01]  /*5610*/  DSETP.GEU.AND P0, PT, |R6|, |R4|, PT ;  /* 0x400000040600722a */ /* 0x001fe20003f0e200 */
[----:B---3--:R-:W-:Y:S02]  /*5620*/  IMAD.MOV.U32 R14, RZ, RZ, R11 ;  /* 0x000000ffff0e7224 */ /* 0x008fe400078e000b */
[----:B-1----:R-:W-:Y:S02]  /*5630*/  IMAD.MOV.U32 R15, RZ, RZ, R12 ;  /* 0x000000ffff0f7224 */ /* 0x002fe400078e000c */
        /* <DEDUP_REMOVED lines=17> */
.L_x_447:
[----:B------:R-:W-:Y:S05]  /*5750*/  BSYNC.RECONVERGENT B1 ;  /* 0x0000000000017941 */ /* 0x000fea0003800200 */
.L_x_446:
        /* <DEDUP_REMOVED lines=11> */
.L_x_449:
[----:B------:R-:W-:Y:S05]  /*5810*/  BSYNC.RECONVERGENT B1 ;  /* 0x0000000000017941 */ /* 0x000fea0003800200 */
.L_x_448:
        /* <DEDUP_REMOVED lines=8> */
[----:B--2---:R-:W2:Y:S04]  /*58a0*/  LDS.128 R4, [R0+0x20] ;  /* 0x0000200000047984 */ /* 0x004ea80000000c00 */
[----:B-1--4-:R1:W4:Y:S04]  /*58b0*/  LDS.64 R12, [R0+0x80] ;  /* 0x00008000000c7984 */ /* 0x0123280000000a00 */
[----:B---3--:R1:W3:Y:S01]  /*58c0*/  LDS.128 R8, [R0+0x30] ;  /* 0x0000300000087984 */ /* 0x0082e20000000c00 */
[----:B0-----:R-:W-:Y:S01]  /*58d0*/  DSETP.GEU.AND P0, PT, |R2|, |R16|, PT ;  /* 0x400000100200722a */ /* 0x001fe20003f0e200 */
[----:B------:R-:W-:-:S02]  /*58e0*/  IMAD.MOV.U32 R24, RZ, RZ, R16 ;  /* 0x000000ffff187224 */ /* 0x000fc400078e0010 */
[----:B------:R-:W-:Y:S02]  /*58f0*/  IMAD.MOV.U32 R25, RZ, RZ, R17 ;  /* 0x000000ffff197224 */ /* 0x000fe400078e0011 */
[----:B--2---:R-:W-:Y:S02]  /*5900*/  IMAD.MOV.U32 R27, RZ, RZ, R4 ;  /* 0x000000ffff1b7224 */ /* 0x004fe400078e0004 */
[----:B------:R-:W-:-:S07]  /*5910*/  IMAD.MOV.U32 R29, RZ, RZ, R5 ;  /* 0x000000ffff1d7224 */ /* 0x000fce00078e0005 */
[----:B-1-34-:R-:W-:Y:S05]  /*5920*/  @!P0 BRA `(.L_x_451) ;  /* 0x0000000000388947 */ /* 0x01afea0003800000 */
        /* <DEDUP_REMOVED lines=14> */
.L_x_451:
[----:B------:R-:W-:Y:S05]  /*5a10*/  BSYNC.RECONVERGENT B1 ;  /* 0x0000000000017941 */ /* 0x000fea0003800200 */
.L_x_450:
        /* <DEDUP_REMOVED lines=23> */
.L_x_453:
[----:B------:R-:W-:Y:S05]  /*5b90*/  BSYNC.RECONVERGENT B1 ;  /* 0x0000000000017941 */ /* 0x000fea0003800200 */
.L_x_452:
        /* <DEDUP_REMOVED lines=21> */
.L_x_455:
[----:B------:R-:W-:Y:S05]  /*5cf0*/  BSYNC.RECONVERGENT B1 ;  /* 0x0000000000017941 */ /* 0x000fea0003800200 */
.L_x_454:
        /* <DEDUP_REMOVED lines=23> */
.L_x_457:
[----:B------:R-:W-:Y:S05]  /*5e70*/  BSYNC.RECONVERGENT B1 ;  /* 0x0000000000017941 */ /* 0x000fea0003800200 */
.L_x_456:
[----:B------:R-:W-:Y:S01]  /*5e80*/  DSETP.GEU.AND P0, PT, |R14|, |R22|, PT ;  /* 0x400000160e00722a */ /* 0x000fe20003f0e200 */
[----:B------:R-:W-:Y:S01]  /*5e90*/  BSSY.RECONVERGENT B1, `(.L_x_458) ;  /* 0x0000014000017945 */ /* 0x000fe20003800200 */
[----:B------:R-:W-:Y:S01]  /*5ea0*/  MOV R2, R22 ;  /* 0x0000001600027202 */ /* 0x000fe20000000f00 */
[----:B------:R-:W-:Y:S02]  /*5eb0*/  IMAD.MOV.U32 R3, RZ, RZ, R23 ;  /* 0x000000ffff037224 */ /* 0x000fe400078e0017 */
[----:B-1----:R-:W-:Y:S02]  /*5ec0*/  IMAD.MOV.U32 R19, RZ, RZ, R8 ;  /* 0x000000ffff137224 */ /* 0x002fe400078e0008 */
        /* <DEDUP_REMOVED lines=16> */
.L_x_459:
[----:B------:R-:W-:Y:S05]  /*5fd0*/  BSYNC.RECONVERGENT B1 ;  /* 0x0000000000017941 */ /* 0x000fea0003800200 */
.L_x_458:
        /* <DEDUP_REMOVED lines=21> */
.L_x_461:
[----:B------:R-:W-:Y:S05]  /*6130*/  BSYNC.RECONVERGENT B1 ;  /* 0x0000000000017941 */ /* 0x000fea0003800200 */
.L_x_460:
        /* <DEDUP_REMOVED lines=20> */
.L_x_383:
[----:B------:R-:W-:Y:S05]  /*6280*/  BSYNC.RECONVERGENT B0 ;  /* 0x0000000000007941 */ /* 0x000fea0003800200 */
.L_x_350:
[----:B------:R-:W-:Y:S05]  /*6290*/  @P1 EXIT ;  /* 0x000000000000194d */ /* 0x000fea0003800000 */
[----:B01----:R-:W0:Y:S02]  /*62a0*/  LDC.64 R4, c[0x0][0x388] ;  /* 0x0000e200ff047b82 */ /* 0x003e240000000a00 */
[----:B0-----:R-:W-:Y:S04]  /*62b0*/  STG.E.64 desc[UR6][R4.64], R2 ;  /* 0x0000000204007986 */ /* 0x001fe8000c101b06 */
[----:B------:R-:W-:Y:S01]  /*62c0*/  STG.E.64 desc[UR6][R4.64+0x8], R14 ;  /* 0x0000080e04007986 */ /* 0x000fe2000c101b06 */
[----:B------:R-:W-:Y:S05]  /*62d0*/  EXIT ;  /* 0x000000000000794d */ /* 0x000fea0003800000 */
.L_x_462:
        /* <DEDUP_REMOVED lines=10> */
.L_x_735:


//--------------------- .text._ZN6thrust24THRUST_300001_SM_1000_NS8cuda_cub4core6detail13_kernel_agentINS1_8__reduce10DrainAgentIiEEJN3cub18CUB_300001_SM_10009GridQueueIjEEiEEEvDpT0_ --------------------------
	.section	.text._ZN6thrust24THRUST_300001_SM_1000_NS8cuda_cub4core6detail13_kernel_agentINS1_8__reduce10DrainAgentIiEEJN3cub18CUB_300001_SM_10009GridQueueIjEEiEEEvDpT0_,"ax",@progbits
	.align	128
        .global         _ZN6thrust24THRUST_300001_SM_1000_NS8cuda_cub4core6detail13_kernel_agentINS1_8__reduce10DrainAgentIiEEJN3cub18CUB_300001_SM_10009GridQueueIjEEiEEEvDpT0_
        .type           _ZN6thrust24THRUST_300001_SM_1000_NS8cuda_cub4core6detail13_kernel_agentINS1_8__reduce10DrainAgentIiEEJN3cub18CUB_300001_SM_10009GridQueueIjEEiEEEvDpT0_,@function
        .size           _ZN6thrust24THRUST_300001_SM_1000_NS8cuda_cub4core6detail13_kernel_agentINS1_8__reduce10DrainAgentIiEEJN3cub18CUB_300001_SM_10009GridQueueIjEEiEEEvDpT0_,(.L_x_736 - _ZN6thrust24THRUST_300001_SM_1000_NS8cuda_cub4core6detail13_kernel_agentINS1_8__reduce10DrainAgentIiEEJN3cub18CUB_300001_SM_10009GridQueueIjEEiEEEvDpT0_)
        .other          _ZN6thrust24THRUST_300001_SM_1000_NS8cuda_cub4core6detail13_kernel_agentINS1_8__reduce10DrainAgentIiEEJN3cub18CUB_300001_SM_10009GridQueueIjEEiEEEvDpT0_,@"STO_CUDA_ENTRY STV_DEFAULT"
_ZN6thrust24THRUST_300001_SM_1000_NS8cuda_cub4core6detail13_kernel_agentINS1_8__reduce10DrainAgentIiEEJN3cub18CUB_300001_SM_10009GridQueueIjEEiEEEvDpT0_:
.text._ZN6thrust24THRUST_300001_SM_1000_NS8cuda_cub4core6detail13_kernel_agentINS1_8__reduce10DrainAgentIiEEJN3cub18CUB_300001_SM_10009GridQueueIjEEiEEEvDpT0_:
[----:B------:R-:W-:Y:S08]  /*0000*/  LDC R1, c[0x0][0x37c] ;  /* 0x0000df00ff017b82 */ /* 0x000ff00000000800 */
[----:B------:R-:W0:Y:S01]  /*0010*/  LDC.64 R2, c[0x0][0x380] ;  /* 0x0000e000ff027b82 */ /* 0x000e220000000a00 */
[----:B------:R-:W0:Y:S07]  /*0020*/  LDCU.64 UR4, c[0x0][0x358] ;  /* 0x00006b00ff0477ac */ /* 0x000e2e0008000a00 */
[----:B------:R-:W1:Y:S01]  /*0030*/  LDC R5, c[0x0][0x388] ;  /* 0x0000e200ff057b82 */ /* 0x000e620000000800 */
[----:B0-----:R-:W-:Y:S04]  /*0040*/  STG.E desc[UR4][R2.64+0x4], RZ ;  /* 0x000004ff02007986 */ /* 0x001fe8000c101904 */
[----:B-1----:R-:W-:Y:S01]  /*0050*/  STG.E desc[UR4][R2.64], R5 ;  /* 0x0000000502007986 */ /* 0x002fe2000c101904 */
[----:B------:R-:W-:Y:S05]  /*0060*/  EXIT ;  /* 0x000000000000794d */ /* 0x000fea0003800000 */
.L_x_463:
        /* <DEDUP_REMOVED lines=9> */
.L_x_736:


//--------------------- .text._ZN6thrust24THRUST_300001_SM_1000_NS8cuda_cub4core6detail13_kernel_agentINS1_8__reduce11ReduceAgentINS0_12zip_iteratorIN4cuda3std3__45tupleIJNS0_10device_ptrIdEENS0_17counting_iteratorIlNS0_11use_defaultESF_SF_EEEEEEEPNSB_IJdlEEESJ_iNS1_9__extrema9arg_max_fIdl10comparatorEEEEJSI_SK_iN3cub18CUB_300001_SM_100013GridEvenShareIiEENSR_9GridQueueIjEESO_EEEvDpT0_ --------------------------
	.section	.text._ZN6thrust24THRUST_300001_SM_1000_NS8cuda_cub4core6detail13_kernel_agentINS1_8__reduce11ReduceAgentINS0_12zip_iteratorIN4cuda3std3__45tupleIJNS0_10device_ptrIdEENS0_17counting_iteratorIlNS0_11use_defaultESF_SF_EEEEEEEPNSB_IJdlEEESJ_iNS1_9__extrema9arg_max_fIdl10comparatorEEEEJSI_SK_iN3cub18CUB_300001_SM_100013GridEvenShareIiEENSR_9GridQueueIjEESO_EEEvDpT0_,"ax",@progbits
	.align	128
        .global         _ZN6thrust24THRUST_300001_SM_1000_NS8cuda_cub4core6detail13_kernel_agentINS1_8__reduce11ReduceAgentINS0_12zip_iteratorIN4cuda3std3__45tupleIJNS0_10device_ptrIdEENS0_17counting_iteratorIlNS0_11use_defaultESF_SF_EEEEEEEPNSB_IJdlEEESJ_iNS1_9__extrema9arg_max_fIdl10comparatorEEEEJSI_SK_iN3cub18CUB_300001_SM_100013GridEvenShareIiEENSR_9GridQueueIjEESO_EEEvDpT0_
        .type           _ZN6thrust24THRUST_300001_SM_1000_NS8cuda_cub4core6detail13_kernel_agentINS1_8__reduce11ReduceAgentINS0_12zip_iteratorIN4cuda3std3__45tupleIJNS0_10device_ptrIdEENS0_17counting_iteratorIlNS0_11use_defaultESF_SF_EEEEEEEPNSB_IJdlEEESJ_iNS1_9__extrema9arg_max_fIdl10comparatorEEEEJSI_SK_iN3cub18CUB_300001_SM_100013GridEvenShareIiEENSR_9GridQueueIjEESO_EEEvDpT0_,@function
        .size           _ZN6thrust24THRUST_300001_SM_1000_NS8cuda_cub4core6detail13_kernel_agentINS1_8__reduce11ReduceAgentINS0_12zip_iteratorIN4cuda3std3__45tupleIJNS0_10device_ptrIdEENS0_17counting_iteratorIlNS0_11use_defaultESF_SF_EEEEEEEPNSB_IJdlEEESJ_iNS1_9__extrema9arg_max_fIdl10comparatorEEEEJSI_SK_iN3cub18CUB_300001_SM_100013GridEvenShareIiEENSR_9GridQueueIjEESO_EEEvDpT0_,(.L_x_737 - _ZN6thrust24THRUST_300001_SM_1000_NS8cuda_cub4core6detail13_kernel_agentINS1_8__reduce11ReduceAgentINS0_12zip_iteratorIN4cuda3std3__45tupleIJNS0_10device_ptrIdEENS0_17counting_iteratorIlNS0_11use_defaultESF_SF_EEEEEEEPNSB_IJdlEEESJ_iNS1_9__extrema9arg_max_fIdl10comparatorEEEEJSI_SK_iN3cub18CUB_300001_SM_100013GridEvenShareIiEENSR_9GridQueueIjEESO_EEEvDpT0_)
        .other          _ZN6thrust24THRUST_300001_SM_1000_NS8cuda_cub4core6detail13_kernel_agentINS1_8__reduce11ReduceAgentINS0_12zip_iteratorIN4cuda3std3__45tupleIJNS0_10device_ptrIdEENS0_17counting_iteratorIlNS0_11use_defaultESF_SF_EEEEEEEPNSB_IJdlEEESJ_iNS1_9__extrema9arg_max_fIdl10comparatorEEEEJSI_SK_iN3cub18CUB_300001_SM_100013GridEvenShareIiEENSR_9GridQueueIjEESO_EEEvDpT0_,@"STO_CUDA_ENTRY STV_DEFAULT"
_ZN6thrust24THRUST_300001_SM_1000_NS8cuda_cub4core6detail13_kernel_agentINS1_8__reduce11ReduceAgentINS0_12zip_iteratorIN4cuda3std3__45tupleIJNS0_10device_ptrIdEENS0_17counting_iteratorIlNS0_11use_defaultESF_SF_EEEEEEEPNSB_IJdlEEESJ_iNS1_9__extrema9arg_max_fIdl10comparatorEEEEJSI_SK_iN3cub18CUB_300001_SM_100013GridEvenShareIiEENSR_9GridQueueIjEESO_EEEvDpT0_:
.text._ZN6thrust24THRUST_300001_SM_1000_NS8cuda_cub4core6detail13_kernel_agentINS1_8__reduce11ReduceAgentINS0_12zip_iteratorIN4cuda3std3__45tupleIJNS0_10device_ptrIdEENS0_17counting_iteratorIlNS0_11use_defaultESF_SF_EEEEEEEPNSB_IJdlEEESJ_iNS1_9__extrema9arg_max_fIdl10comparatorEEEEJSI_SK_iN3cub18CUB_300001_SM_100013GridEvenShareIiEENSR_9GridQueueIjEESO_EEEvDpT0_:
[----:B------:R-:W-:Y:S01]  /*0000*/  LDC R1, c[0x0][0x37c] ;  /* 0x0000df00ff017b82 */ /* 0x000fe20000000800 */
[----:B------:R-:W0:Y:S01]  /*0010*/  S2R R0, SR_CTAID.X ;  /* 0x0000000000007919 */ /* 0x000e220000002500 */
[----:B------:R-:W1:Y:S01]  /*0020*/  LDCU UR4, c[0x0][0x398] ;  /* 0x00007300ff0477ac */ /* 0x000e620008000800 */
[----:B------:R-:W-:Y:S01]  /*0030*/  BSSY.RECONVERGENT B0, `(.L_x_464) ;  /* 0x000066d000007945 */ /* 0x000fe20003800200 */
[----:B------:R-:W2:Y:S01]  /*0040*/  LDCU UR6, c[0x0][0x370] ;  /* 0x00006e00ff0677ac */ /* 0x000ea20008000800 */
[----:B------:R-:W3:Y:S01]  /*0050*/  LDCU.64 UR10, c[0x0][0x358] ;  /* 0x00006b00ff0a77ac */ /* 0x000ee20008000a00 */
[----:B-1----:R-:W-:Y:S01]  /*0060*/  IMAD.U32 R7, RZ, RZ, UR4 ;  /* 0x00000004ff077e24 */ /* 0x002fe2000f8e00ff */
[----:B--2---:R-:W-:Y:S01]  /*0070*/  UIMAD UR6, UR6, 0x500, URZ ;  /* 0x00000500060678a4 */ /* 0x004fe2000f8e02ff */
[----:B0-----:R-:W-:-:S04]  /*0080*/  IMAD R10, R0, 0x500, RZ ;  /* 0x00000500000a7824 */ /* 0x001fc800078e02ff */
[----:B------:R-:W-:-:S05]  /*0090*/  VIADD R2, R10, 0x500 ;  /* 0x000005000a027836 */ /* 0x000fca0000000000 */
[----:B------:R-:W-:-:S13]  /*00a0*/  ISETP.GT.AND P0, PT, R2, R7, PT ;  /* 0x000000070200720c */ /* 0x000fda0003f04270 */
[----:B---3--:R-:W-:Y:S05]  /*00b0*/  @!P0 BRA `(.L_x_465) ;  /* 0x0000003800d08947 */ /* 0x008fea0003800000 */
[----:B------:R-:W0:Y:S01]  /*00c0*/  S2R R5, SR_TID.X ;  /* 0x0000000000057919 */ /* 0x000e220000002100 */
[----:B------:R-:W-:Y:S01]  /*00d0*/  IMAD.IADD R4, R7, 0x1, -R10 ;  /* 0x0000000107047824 */ /* 0x000fe200078e0a0a */
[----:B------:R-:W1:Y:S01]  /*00e0*/  LDCU.64 UR6, c[0x0][0x388] ;  /* 0x00007100ff0677ac */ /* 0x000e620008000a00 */
[----:B------:R-:W-:Y:S01]  /*00f0*/  BSSY.RECONVERGENT B1, `(.L_x_466) ;  /* 0x0000010000017945 */ /* 0x000fe20003800200 */
[----:B------:R-:W-:Y:S01]  /*0100*/  IMAD.MOV.U32 R8, RZ, RZ, RZ ;  /* 0x000000ffff087224 */ /* 0x000fe200078e00ff */
[----:B------:R-:W-:Y:S01]  /*0110*/  CS2R R2, SRZ ;  /* 0x0000000000027805 */ /* 0x000fe2000001ff00 */
[----:B------:R-:W2:Y:S01]  /*0120*/  LDCU.64 UR8, c[0x0][0x388] ;  /* 0x00007100ff0877ac */ /* 0x000ea20008000a00 */
[----:B------:R-:W-:Y:S01]  /*0130*/  IMAD.MOV.U32 R6, RZ, RZ, RZ ;  /* 0x000000ffff067224 */ /* 0x000fe200078e00ff */
[----:B0-----:R-:W-:Y:S01]  /*0140*/  ISETP.GE.AND P0, PT, R5, R4, PT ;  /* 0x000000040500720c */ /* 0x001fe20003f06270 */
[----:B------:R-:W-:-:S12]  /*0150*/  IMAD.MOV.U32 R9, RZ, RZ, R5 ;  /* 0x000000ffff097224 */ /* 0x000fd800078e0005 */
[----:B-12---:R-:W-:Y:S05]  /*0160*/  @P0 BRA `(.L_x_467) ;  /* 0x0000000000200947 */ /* 0x006fea0003800000 */
[----:B------:R-:W0:Y:S01]  /*0170*/  LDC.64 R2, c[0x0][0x380] ;  /* 0x0000e000ff027b82 */ /* 0x000e220000000a00 */
[----:B------:R-:W-:Y:S01]  /*0180*/  IMAD.IADD R11, R10, 0x1, R5 ;  /* 0x000000010a0b7824 */ /* 0x000fe200078e0205 */
[----:B------:R-:W1:Y:S03]  /*0190*/  LDCU.64 UR4, c[0x0][0x388] ;  /* 0x00007100ff0477ac */ /* 0x000e660008000a00 */
[----:B0-----:R-:W-:-:S06]  /*01a0*/  IMAD.WIDE R2, R11, 0x8, R2 ;  /* 0x000000080b027825 */ /* 0x001fcc00078e0202 */
[----:B------:R-:W5:Y:S01]  /*01b0*/  LDG.E.64 R2, desc[UR10][R2.64] ;  /* 0x0000000a02027981 */ /* 0x000f62000c1e1b00 */
[----:B-1----:R-:W-:Y:S01]  /*01c0*/  IADD3 R8, P0, PT, R11, UR4, RZ ;  /* 0x000000040b087c10 */ /* 0x002fe2000ff1e0ff */
[----:B------:R-:W-:-:S03]  /*01d0*/  VIADD R9, R5, 0x100 ;  /* 0x0000010005097836 */ /* 0x000fc60000000000 */
[----:B------:R-:W-:-:S09]  /*01e0*/  LEA.HI.X.SX32 R6, R11, UR5, 0x1, P0 ;  /* 0x000000050b067c11 */ /* 0x000fd200080f0eff */
.L_x_467:
[----:B------:R-:W-:Y:S05]  /*01f0*/  BSYNC.RECONVERGENT B1 ;  /* 0x0000000000017941 */ /* 0x000fea0003800200 */
.L_x_466:
        /* <DEDUP_REMOVED lines=9> */
[----:B------:R-:W0:Y:S01]  /*0290*/  LDC.64 R12, c[0x0][0x380] ;  /* 0x0000e000ff0c7b82 */ /* 0x000e220000000a00 */
[----:B------:R-:W-:Y:S01]  /*02a0*/  LEA.HI R7, R18, 0x1, RZ, 0x18 ;  /* 0x0000000112077811 */ /* 0x000fe200078fc0ff */
[----:B------:R-:W-:-:S03]  /*02b0*/  IMAD.IADD R11, R10, 0x1, R9 ;  /* 0x000000010a0b7824 */ /* 0x000fc600078e0209 */
[----:B------:R-:W-:-:S05]  /*02c0*/  LOP3.LUT R7, R7, 0x3, RZ, 0xc0, !PT ;  /* 0x0000000307077812 */ /* 0x000fca00078ec0ff */
[----:B------:R-:W-:-:S07]  /*02d0*/  IMAD.MOV R7, RZ, RZ, -R7 ;  /* 0x000000ffff077224 */ /* 0x000fce00078e0a07 */
.L_x_474:
[----:B0-----:R-:W-:-:S06]  /*02e0*/  IMAD.WIDE R14, R11, 0x8, R12 ;  /* 0x000000080b0e7825 */ /* 0x001fcc00078e020c */
[----:B------:R-:W2:Y:S01]  /*02f0*/  LDG.E.64 R14, desc[UR10][R14.64] ;  /* 0x0000000a0e0e7981 */ /* 0x000ea2000c1e1b00 */
[----:B------:R-:W-:Y:S01]  /*0300*/  IADD3 R22, P1, PT, R11, UR6, RZ ;  /* 0x000000060b167c10 */ /* 0x000fe2000ff3e0ff */
[----:B------:R-:W-:Y:S01]  /*0310*/  VIADD R7, R7, 0x1 ;  /* 0x0000000107077836 */ /* 0x000fe20000000000 */
[----:B------:R-:W-:Y:S01]  /*0320*/  BSSY.RECONVERGENT B3, `(.L_x_472) ;  /* 0x000001b000037945 */ /* 0x000fe20003800200 */
[----:B------:R-:W-:Y:S01]  /*0330*/  IMAD.MOV.U32 R19, RZ, RZ, R8 ;  /* 0x000000ffff137224 */ /* 0x000fe200078e0008 */
[----:B------:R-:W-:Y:S01]  /*0340*/  LEA.HI.X.SX32 R21, R11, UR7, 0x1, P1 ;  /* 0x000000070b157c11 */ /* 0x000fe200088f0eff */
[----:B------:R-:W-:Y:S01]  /*0350*/  IMAD.MOV.U32 R20, RZ, RZ, R6 ;  /* 0x000000ffff147224 */ /* 0x000fe200078e0006 */
[----:B------:R-:W-:Y:S01]  /*0360*/  ISETP.NE.AND P2, PT, R7, RZ, PT ;  /* 0x000000ff0700720c */ /* 0x000fe20003f45270 */
[----:B-----5:R-:W-:Y:S02]  /*0370*/  IMAD.MOV.U32 R16, RZ, RZ, R2 ;  /* 0x000000ffff107224 */ /* 0x020fe400078e0002 */
[----:B------:R-:W-:-:S02]  /*0380*/  IMAD.MOV.U32 R17, RZ, RZ, R3 ;  /* 0x000000ffff117224 */ /* 0x000fc400078e0003 */
[----:B------:R-:W-:Y:S02]  /*0390*/  IMAD.MOV.U32 R8, RZ, RZ, R22 ;  /* 0x000000ffff087224 */ /* 0x000fe400078e0016 */
        /* <DEDUP_REMOVED lines=19> */
.L_x_473:
[----:B------:R-:W-:Y:S05]  /*04d0*/  BSYNC.RECONVERGENT B3 ;  /* 0x0000000000037941 */ /* 0x000fea0003800200 */
.L_x_472:
[----:B------:R-:W-:Y:S02]  /*04e0*/  VIADD R9, R9, 0x100 ;  /* 0x0000010009097836 */ /* 0x000fe40000000000 */
[----:B------:R-:W-:Y:S01]  /*04f0*/  VIADD R11, R11, 0x100 ;  /* 0x000001000b0b7836 */ /* 0x000fe20000000000 */
[----:B------:R-:W-:Y:S06]  /*0500*/  @P2 BRA `(.L_x_474) ;  /* 0xfffffffc00742947 */ /* 0x000fec000383ffff */
.L_x_471:
[----:B------:R-:W-:Y:S05]  /*0510*/  BSYNC.RECONVERGENT B2 ;  /* 0x0000000000027941 */ /* 0x000fea0003800200 */
.L_x_470:
[----:B------:R-:W-:-:S13]  /*0520*/  ISETP.GE.U32.AND P0, PT, R18, 0x300, PT ;  /* 0x000003001200780c */ /* 0x000fda0003f06070 */
[----:B------:R-:W-:Y:S05]  /*0530*/  @!P0 BRA `(.L_x_469) ;  /* 0x0000000400cc8947 */ /* 0x000fea0003800000 */
[----:B------:R-:W0:Y:S01]  /*0540*/  LDC.64 R12, c[0x0][0x380] ;  /* 0x0000e000ff0c7b82 */ /* 0x000e220000000a00 */
[----:B------:R-:W-:-:S04]  /*0550*/  IMAD.IADD R7, R10, 0x1, R9 ;  /* 0x000000010a077824 */ /* 0x000fc800078e0209 */
[C---:B------:R-:W-:Y:S02]  /*0560*/  VIADD R27, R7.reuse, 0x100 ;  /* 0x00000100071b7836 */ /* 0x040fe40000000000 */
[C---:B------:R-:W-:Y:S02]  /*0570*/  VIADD R26, R7.reuse, 0x200 ;  /* 0x00000200071a7836 */ /* 0x040fe40000000000 */
[----:B------:R-:W-:Y:S01]  /*0580*/  VIADD R25, R7, 0x300 ;  /* 0x0000030007197836 */ /* 0x000fe20000000000 */
[----:B0-----:R-:W-:-:S05]  /*0590*/  IADD3 R10, P0, PT, R12, 0x1000, RZ ;  /* 0x000010000c0a7810 */ /* 0x001fca0007f1e0ff */
[----:B------:R-:W-:-:S08]  /*05a0*/  IMAD.X R11, RZ, RZ, R13, P0 ;  /* 0x000000ffff0b7224 */ /* 0x000fd000000e060d */
.L_x_483:
[----:B------:R-:W-:-:S05]  /*05b0*/  IMAD.WIDE R22, R7, 0x8, R10 ;  /* 0x0000000807167825 */ /* 0x000fca00078e020a */
[----:B------:R-:W2:Y:S04]  /*05c0*/  LDG.E.64 R20, desc[UR10][R22.64+-0x1000] ;  /* 0xfff0000a16147981 */ /* 0x000ea8000c1e1b00 */
[----:B-----5:R0:W5:Y:S04]  /*05d0*/  LDG.E.64 R16, desc[UR10][R22.64+-0x800] ;  /* 0xfff8000a16107981 */ /* 0x020168000c1e1b00 */
[----:B------:R0:W5:Y:S04]  /*05e0*/  LDG.E.64 R14, desc[UR10][R22.64] ;  /* 0x0000000a160e7981 */ /* 0x000168000c1e1b00 */
[----:B------:R0:W5:Y:S01]  /*05f0*/  LDG.E.64 R12, desc[UR10][R22.64+0x800] ;  /* 0x0008000a160c7981 */ /* 0x000162000c1e1b00 */
[C---:B------:R-:W-:Y:S01]  /*0600*/  IADD3 R29, P1, PT, R7.reuse, UR8, RZ ;  /* 0x00000008071d7c10 */ /* 0x040fe2000ff3e0ff */
[----:B------:R-:W-:Y:S03]  /*0610*/  BSSY.RECONVERGENT B2, `(.L_x_475) ;  /* 0x0000016000027945 */ /* 0x000fe60003800200 */
[----:B------:R-:W-:Y:S01]  /*0620*/  LEA.HI.X.SX32 R31, R7, UR9, 0x1, P1 ;  /* 0x00000009071f7c11 */ /* 0x000fe200088f0eff */
[----:B------:R-:W-:-:S03]  /*0630*/  IMAD.MOV.U32 R24, RZ, RZ, R29 ;  /* 0x000000ffff187224 */ /* 0x000fc600078e001d */
[----:B------:R-:W-:Y:S01]  /*0640*/  MOV R28, R31 ;  /* 0x0000001f001c7202 */ /* 0x000fe20000000f00 */
        /* <DEDUP_REMOVED lines=18> */
.L_x_476:
[----:B------:R-:W-:Y:S05]  /*0770*/  BSYNC.RECONVERGENT B2 ;  /* 0x0000000000027941 */ /* 0x000fea0003800200 */
.L_x_475:
[----:B-----5:R-:W-:Y:S01]  /*0780*/  DSETP.GEU.AND P0, PT, |R18|, |R16|, PT ;  /* 0x400000101200722a */ /* 0x020fe20003f0e200 */
[C---:B------:R-:W-:Y:S01]  /*0790*/  IADD3 R21, P1, PT, R27.reuse, UR8, RZ ;  /* 0x000000081b157c10 */ /* 0x040fe2000ff3e0ff */
[----:B------:R-:W-:Y:S01]  /*07a0*/  BSSY.RECONVERGENT B2, `(.L_x_477) ;  /* 0x0000015000027945 */ /* 0x000fe20003800200 */
[----:B------:R-:W-:Y:S02]  /*07b0*/  IMAD.MOV.U32 R2, RZ, RZ, R16 ;  /* 0x000000ffff027224 */ /* 0x000fe400078e0010 */
[----:B------:R-:W-:Y:S01]  /*07c0*/  LEA.HI.X.SX32 R23, R27, UR9, 0x1, P1 ;  /* 0x000000091b177c11 */ /* 0x000fe200088f0eff */
[----:B------:R-:W-:Y:S02]  /*07d0*/  IMAD.MOV.U32 R6, RZ, RZ, R21 ;  /* 0x000000ffff067224 */ /* 0x000fe400078e0015 */
[----:B------:R-:W-:Y:S02]  /*07e0*/  IMAD.MOV.U32 R3, RZ, RZ, R17 ;  /* 0x000000ffff037224 */ /* 0x000fe400078e0011 */
[----:B------:R-:W-:-:S04]  /*07f0*/  IMAD.MOV.U32 R8, RZ, RZ, R23 ;  /* 0x000000ffff087224 */ /* 0x000fc800078e0017 */
        /* <DEDUP_REMOVED lines=15> */
.L_x_478:
[----:B------:R-:W-:Y:S05]  /*08f0*/  BSYNC.RECONVERGENT B2 ;  /* 0x0000000000027941 */ /* 0x000fea0003800200 */
.L_x_477:
[----:B------:R-:W-:Y:S01]  /*0900*/  DSETP.GEU.AND P0, PT, |R2|, |R14|, PT ;  /* 0x4000000e0200722a */ /* 0x000fe20003f0e200 */
[C---:B------:R-:W-:Y:S01]  /*0910*/  IADD3 R21, P1, PT, R26.reuse, UR8, RZ ;  /* 0x000000081a157c10 */ /* 0x040fe2000ff3e0ff */
[----:B------:R-:W-:Y:S01]  /*0920*/  BSSY.RECONVERGENT B2, `(.L_x_479) ;  /* 0x0000016000027945 */ /* 0x000fe20003800200 */
[----:B------:R-:W-:Y:S01]  /*0930*/  IADD3 R29, P2, PT, R25, UR8, RZ ;  /* 0x00000008191d7c10 */ /* 0x000fe2000ff5e0ff */
[----:B------:R-:W-:Y:S01]  /*0940*/  IMAD.MOV.U32 R16, RZ, RZ, R14 ;  /* 0x000000ffff107224 */ /* 0x000fe200078e000e */
        /* <DEDUP_REMOVED lines=19> */
.L_x_480:
[----:B------:R-:W-:Y:S05]  /*0a80*/  BSYNC.RECONVERGENT B2 ;  /* 0x0000000000027941 */ /* 0x000fea0003800200 */
.L_x_479:
[----:B------:R-:W-:Y:S01]  /*0a90*/  DSETP.GEU.AND P0, PT, |R16|, |R12|, PT ;  /* 0x4000000c1000722a */ /* 0x000fe20003f0e200 */
[----:B------:R-:W-:Y:S01]  /*0aa0*/  LEA.HI.X.SX32 R14, R25, UR9, 0x1, P2 ;  /* 0x00000009190e7c11 */ /* 0x000fe200090f0eff */
[----:B------:R-:W-:Y:S01]  /*0ab0*/  BSSY.RECONVERGENT B2, `(.L_x_481) ;  /* 0x0000014000027945 */ /* 0x000fe20003800200 */
[----:B------:R-:W-:Y:S02]  /*0ac0*/  IMAD.MOV.U32 R8, RZ, RZ, R29 ;  /* 0x000000ffff087224 */ /* 0x000fe400078e001d */
[----:B------:R-:W-:Y:S02]  /*0ad0*/  IMAD.MOV.U32 R2, RZ, RZ, R12 ;  /* 0x000000ffff027224 */ /* 0x000fe400078e000c */
[----:B------:R-:W-:Y:S02]  /*0ae0*/  IMAD.MOV.U32 R6, RZ, RZ, R14 ;  /* 0x000000ffff067224 */ /* 0x000fe400078e000e */
[----:B------:R-:W-:-:S05]  /*0af0*/  IMAD.MOV.U32 R3, RZ, RZ, R13 ;  /* 0x000000ffff037224 */ /* 0x000fca00078e000d */
        /* <DEDUP_REMOVED lines=15> */
.L_x_482:
[----:B------:R-:W-:Y:S05]  /*0bf0*/  BSYNC.RECONVERGENT B2 ;  /* 0x0000000000027941 */ /* 0x000fea0003800200 */
.L_x_481:
[----:B------:R-:W-:Y:S02]  /*0c00*/  VIADD R9, R9, 0x400 ;  /* 0x0000040009097836 */ /* 0x000fe40000000000 */
[----:B------:R-:W-:Y:S02]  /*0c10*/  VIADD R27, R27, 0x400 ;  /* 0x000004001b1b7836 */ /* 0x000fe40000000000 */
[----:B------:R-:W-:Y:S01]  /*0c20*/  VIADD R26, R26, 0x400 ;  /* 0x000004001a1a7836 */ /* 0x000fe20000000000 */
[----:B------:R-:W-:Y:S01]  /*0c30*/  ISETP.GE.AND P0, PT, R9, R4, PT ;  /* 0x000000040900720c */ /* 0x000fe20003f06270 */
[----:B------:R-:W-:Y:S02]  /*0c40*/  VIADD R25, R25, 0x400 ;  /* 0x0000040019197836 */ /* 0x000fe40000000000 */
[----:B------:R-:W-:-:S10]  /*0c50*/  VIADD R7, R7, 0x400 ;  /* 0x0000040007077836 */ /* 0x000fd40000000000 */
[----:B------:R-:W-:Y:S05]  /*0c60*/  @!P0 BRA `(.L_x_483) ;  /* 0xfffffff800508947 */ /* 0x000fea000383ffff */
.L_x_469:
[----:B------:R-:W-:Y:S05]  /*0c70*/  BSYNC.RECONVERGENT B1 ;  /* 0x0000000000017941 */ /* 0x000fea0003800200 */
.L_x_468:
        /* <DEDUP_REMOVED lines=34> */
.L_x_486:
[----:B------:R-:W-:Y:S05]  /*0ea0*/  BSYNC.RECONVERGENT B1 ;  /* 0x0000000000017941 */ /* 0x000fea0003800200 */
.L_x_485:
        /* <DEDUP_REMOVED lines=31> */
.L_x_488:
[----:B------:R-:W-:Y:S05]  /*10a0*/  BSYNC.RECONVERGENT B1 ;  /* 0x0000000000017941 */ /* 0x000fea0003800200 */
.L_x_487:
[----:B------:R-:W-:Y:S01]  /*10b0*/  ISETP.GT.AND P0, PT, R15, 0x1b, PT ;  /* 0x0000001b0f00780c */ /* 0x000fe20003f04270 */
[----:B---3--:R3:W3:Y:S01]  /*10c0*/  SHFL.DOWN PT, R8, R2, 0x4, 0x1f ;  /* 0x08801f0002087f89 */ /* 0x0086e200000e0000 */
[----:B------:R-:W-:Y:S01]  /*10d0*/  BSSY.RECONVERGENT B1, `(.L_x_489) ;  /* 0x000001d000017945 */ /* 0x000fe20003800200 */
[----:B0-----:R-:W-:Y:S01]  /*10e0*/  MOV R11, R4 ;  /* 0x00000004000b7202 */ /* 0x001fe20000000f00 */
[----:B------:R-:W-:Y:S01]  /*10f0*/  IMAD.MOV.U32 R12, RZ, RZ, R13 ;  /* 0x000000ffff0c7224 */ /* 0x000fe200078e000d */
[----:B------:R0:W0:Y:S01]  /*1100*/  SHFL.DOWN PT, R9, R3, 0x4, 0x1f ;  /* 0x08801f0003097f89 */ /* 0x00002200000e0000 */
[----:B-1----:R-:W-:Y:S02]  /*1110*/  IMAD.MOV.U32 R6, RZ, RZ, R2 ;  /* 0x000000ffff067224 */ /* 0x002fe400078e0002 */
[----:B--2---:R-:W-:Y:S01]  /*1120*/  IMAD.MOV.U32 R7, RZ, RZ, R3 ;  /* 0x000000ffff077224 */ /* 0x004fe200078e0003 */
[----:B----4-:R1:W2:Y:S04]  /*1130*/  SHFL.DOWN PT, R17, R4, 0x4, 0x1f ;  /* 0x08801f0004117f89 */ /* 0x0102a800000e0000 */
[----:B------:R1:W4:Y:S01]  /*1140*/  SHFL.DOWN PT, R10, R13, 0x4, 0x1f ;  /* 0x08801f000d0a7f89 */ /* 0x00032200000e0000 */
        /* <DEDUP_REMOVED lines=21> */
.L_x_490:
[----:B------:R-:W-:Y:S05]  /*12a0*/  BSYNC.RECONVERGENT B1 ;  /* 0x0000000000017941 */ /* 0x000fea0003800200 */
.L_x_489:
[----:B------:R-:W-:Y:S01]  /*12b0*/  ISETP.GT.AND P0, PT, R15, 0x17, PT ;  /* 0x000000170f00780c */ /* 0x000fe20003f04270 */
[----:B---3--:R3:W2:Y:S01]  /*12c0*/  SHFL.DOWN PT, R8, R6, 0x8, 0x1f ;  /* 0x09001f0006087f89 */ /* 0x0086a200000e0000 */
[----:B------:R-:W-:Y:S01]  /*12d0*/  BSSY.RECONVERGENT B1, `(.L_x_491) ;  /* 0x000001d000017945 */ /* 0x000fe20003800200 */
[----:B-1----:R-:W-:Y:S02]  /*12e0*/  IMAD.MOV.U32 R4, RZ, RZ, R11 ;  /* 0x000000ffff047224 */ /* 0x002fe400078e000b */
[----:B0-----:R3:W0:Y:S01]  /*12f0*/  SHFL.DOWN PT, R9, R7, 0x8, 0x1f ;  /* 0x09001f0007097f89 */ /* 0x00162200000e0000 */
[----:B----4-:R-:W-:Y:S02]  /*1300*/  IMAD.MOV.U32 R10, RZ, RZ, R12 ;  /* 0x000000ffff0a7224 */ /* 0x010fe400078e000c */
[----:B------:R-:W-:Y:S01]  /*1310*/  IMAD.MOV.U32 R2, RZ, RZ, R6 ;  /* 0x000000ffff027224 */ /* 0x000fe200078e0006 */
[----:B------:R3:W1:Y:S01]  /*1320*/  SHFL.DOWN PT, R14, R11, 0x8, 0x1f ;  /* 0x09001f000b0e7f89 */ /* 0x00066200000e0000 */
[----:B------:R-:W-:-:S03]  /*1330*/  IMAD.MOV.U32 R3, RZ, RZ, R7 ;  /* 0x000000ffff037224 */ /* 0x000fc600078e0007 */
[----:B------:R3:W4:Y:S01]  /*1340*/  SHFL.DOWN PT, R13, R12, 0x8, 0x1f ;  /* 0x09001f000c0d7f89 */ /* 0x00072200000e0000 */
[----:B------:R-:W-:Y:S05]  /*1350*/  @P0 BRA `(.L_x_492) ;  /* 0x0000000000500947 */ /* 0x000fea0003800000 */
[----:B0-2---:R-:W-:Y:S01]  /*1360*/  DSETP.GEU.AND P0, PT, |R6|, |R8|, PT ;  /* 0x400000080600722a */ /* 0x005fe20003f0e200 */
[----:B-1----:R-:W-:Y:S02]  /*1370*/  IMAD.MOV.U32 R4, RZ, RZ, R14 ;  /* 0x000000ffff047224 */ /* 0x002fe400078e000e */
        /* <DEDUP_REMOVED lines=18> */
.L_x_492:
[----:B------:R-:W-:Y:S05]  /*14a0*/  BSYNC.RECONVERGENT B1 ;  /* 0x0000000000017941 */ /* 0x000fea0003800200 */
.L_x_491:
[----:B------:R-:W-:Y:S01]  /*14b0*/  ISETP.GT.AND P0, PT, R15, 0xf, PT ;  /* 0x0000000f0f00780c */ /* 0x000fe20003f04270 */
[----:B---3--:R3:W1:Y:S01]  /*14c0*/  SHFL.DOWN PT, R6, R2, 0x10, 0x1f ;  /* 0x0a001f0002067f89 */ /* 0x00866200000e0000 */
[----:B------:R-:W-:Y:S01]  /*14d0*/  BSSY.RECONVERGENT B1, `(.L_x_493) ;  /* 0x000001d000017945 */ /* 0x000fe20003800200 */
[----:B--2---:R-:W-:Y:S02]  /*14e0*/  IMAD.MOV.U32 R17, RZ, RZ, R4 ;  /* 0x000000ffff117224 */ /* 0x004fe400078e0004 */
[----:B------:R3:W2:Y:S01]  /*14f0*/  SHFL.DOWN PT, R7, R3, 0x10, 0x1f ;  /* 0x0a001f0003077f89 */ /* 0x0006a200000e0000 */
[----:B------:R-:W-:Y:S02]  /*1500*/  IMAD.MOV.U32 R19, RZ, RZ, R10 ;  /* 0x000000ffff137224 */ /* 0x000fe400078e000a */
[----:B------:R-:W-:Y:S01]  /*1510*/  IMAD.MOV.U32 R12, RZ, RZ, R2 ;  /* 0x000000ffff0c7224 */ /* 0x000fe200078e0002 */
[----:B0-----:R3:W0:Y:S01]  /*1520*/  SHFL.DOWN PT, R9, R4, 0x10, 0x1f ;  /* 0x0a001f0004097f89 */ /* 0x00162200000e0000 */
[----:B----4-:R-:W-:-:S03]  /*1530*/  IMAD.MOV.U32 R13, RZ, RZ, R3 ;  /* 0x000000ffff0d7224 */ /* 0x010fc600078e0003 */
[----:B------:R3:W4:Y:S01]  /*1540*/  SHFL.DOWN PT, R11, R10, 0x10, 0x1f ;  /* 0x0a001f000a0b7f89 */ /* 0x00072200000e0000 */
[----:B------:R-:W-:Y:S05]  /*1550*/  @P0 BRA `(.L_x_494) ;  /* 0x0000000000500947 */ /* 0x000fea0003800000 */
[----:B-12---:R-:W-:Y:S01]  /*1560*/  DSETP.GEU.AND P0, PT, |R2|, |R6|, PT ;  /* 0x400000060200722a */ /* 0x006fe20003f0e200 */
[----:B0-----:R-:W-:Y:S01]  /*1570*/  IMAD.MOV.U32 R17, RZ, RZ, R9 ;  /* 0x000000ffff117224 */ /* 0x001fe200078e0009 */
        /* <DEDUP_REMOVED lines=18> */
.L_x_494:
[----:B------:R-:W-:Y:S05]  /*16a0*/  BSYNC.RECONVERGENT B1 ;  /* 0x0000000000017941 */ /* 0x000fea0003800200 */
.L_x_493:
[----:B------:R-:W-:Y:S01]  /*16b0*/  ISETP.NE.AND P0, PT, R15, RZ, PT ;  /* 0x000000ff0f00720c */ /* 0x000fe20003f05270 */
[----:B------:R-:W-:-:S12]  /*16c0*/  BSSY.RECONVERGENT B1, `(.L_x_495) ;  /* 0x000000b000017945 */ /* 0x000fd80003800200 */
[----:B------:R-:W-:Y:S05]  /*16d0*/  @P0 BRA `(.L_x_496) ;  /* 0x0000000000240947 */ /* 0x000fea0003800000 */
[----:B---3--:R-:W3:Y:S01]  /*16e0*/  S2R R4, SR_CgaCtaId ;  /* 0x0000000000047919 */ /* 0x008ee20000008800 */
[----:B------:R-:W-:Y:S01]  /*16f0*/  MOV R3, 0x400 ;  /* 0x0000040000037802 */ /* 0x000fe20000000f00 */
[----:B------:R-:W-:Y:S01]  /*1700*/  IMAD.MOV.U32 R18, RZ, RZ, R17 ;  /* 0x000000ffff127224 */ /* 0x000fe200078e0011 */
[----:B------:R-:W-:-:S04]  /*1710*/  SHF.R.U32.HI R2, RZ, 0x1, R5 ;  /* 0x00000001ff027819 */ /* 0x000fc80000011605 */
[----:B------:R-:W-:Y:S02]  /*1720*/  LOP3.LUT R2, R2, 0x1f0, RZ, 0xc0, !PT ;  /* 0x000001f002027812 */ /* 0x000fe400078ec0ff */
[----:B---3--:R-:W-:-:S05]  /*1730*/  LEA R3, R4, R3, 0x18 ;  /* 0x0000000304037211 */ /* 0x008fca00078ec0ff */
[----:B------:R-:W-:-:S05]  /*1740*/  IMAD.IADD R3, R2, 0x1, R3 ;  /* 0x0000000102037824 */ /* 0x000fca00078e0203 */
[----:B------:R3:W-:Y:S04]  /*1750*/  STS.64 [R3+0x10], R18 ;  /* 0x0000101203007388 */ /* 0x0007e80000000a00 */
[----:B------:R3:W-:Y:S02]  /*1760*/  STS.64 [R3+0x8], R12 ;  /* 0x0000080c03007388 */ /* 0x0007e40000000a00 */
.L_x_496:
[----:B------:R-:W-:Y:S05]  /*1770*/  BSYNC.RECONVERGENT B1 ;  /* 0x0000000000017941 */ /* 0x000fea0003800200 */
.L_x_495:
[----:B------:R-:W-:Y:S01]  /*1780*/  BAR.SYNC.DEFER_BLOCKING 0x0 ;  /* 0x0000000000007b1d */ /* 0x000fe20000010000 */
[----:B------:R-:W-:-:S13]  /*1790*/  ISETP.NE.AND P1, PT, R5, RZ, PT ;  /* 0x000000ff0500720c */ /* 0x000fda0003f25270 */
[----:B------:R-:W-:Y:S05]  /*17a0*/  @P1 BRA `(.L_x_497) ;  /* 0x0000004c00d41947 */ /* 0x000fea0003800000 */
[----:B---3--:R-:W3:Y:S01]  /*17b0*/  S2R R3, SR_CgaCtaId ;  /* 0x0000000000037919 */ /* 0x008ee20000008800 */
[----:B------:R-:W-:Y:S01]  /*17c0*/  MOV R2, 0x400 ;  /* 0x0000040000027802 */ /* 0x000fe20000000f00 */
[----:B------:R-:W-:Y:S03]  /*17d0*/  BSSY.RECONVERGENT B1, `(.L_x_498) ;  /* 0x000001a000017945 */ /* 0x000fe60003800200 */
[----:B---3--:R-:W-:-:S05]  /*17e0*/  LEA R32, R3, R2, 0x18 ;  /* 0x0000000203207211 */ /* 0x008fca00078ec0ff */
[----:B-1----:R-:W1:Y:S04]  /*17f0*/  LDS.64 R14, [R32+0x18] ;  /* 0x00001800200e7984 */ /* 0x002e680000000a00 */
[----:B0---4-:R-:W0:Y:S04]  /*1800*/  LDS.128 R8, [R32+0x20] ;  /* 0x0000200020087984 */ /* 0x011e280000000c00 */
[----:B------:R3:W4:Y:S04]  /*1810*/  LDS.64 R2, [R32+0x80] ;  /* 0x0000800020027984 */ /* 0x0007280000000a00 */
[----:B--2---:R3:W2:Y:S01]  /*1820*/  LDS.128 R4, [R32+0x30] ;  /* 0x0000300020047984 */ /* 0x0046a20000000c00 */
        /* <DEDUP_REMOVED lines=20> */
.L_x_499:
[----:B------:R-:W-:Y:S05]  /*1970*/  BSYNC.RECONVERGENT B1 ;  /* 0x0000000000017941 */ /* 0x000fea0003800200 */
.L_x_498:
[----:B------:R0:W1:Y:S01]  /*1980*/  LDS.128 R12, [R32+0x40] ;  /* 0x00004000200c7984 */ /* 0x0000620000000c00 */
[----:B------:R-:W-:Y:S01]  /*1990*/  DSETP.GEU.AND P0, PT, |R28|, |R10|, PT ;  /* 0x4000000a1c00722a */ /* 0x000fe20003f0e200 */
[----:B------:R-:W-:Y:S01]  /*19a0*/  BSSY.RECONVERGENT B1, `(.L_x_500) ;  /* 0x0000017000017945 */ /* 0x000fe20003800200 */
[----:B------:R-:W-:Y:S01]  /*19b0*/  IMAD.MOV.U32 R33, RZ, RZ, R4 ;  /* 0x000000ffff217224 */ /* 0x000fe200078e0004 */
[----:B------:R0:W2:Y:S01]  /*19c0*/  LDS.128 R16, [R32+0x50] ;  /* 0x0000500020107984 */ /* 0x0000a20000000c00 */
[----:B------:R-:W-:Y:S02]  /*19d0*/  IMAD.MOV.U32 R35, RZ, RZ, R5 ;  /* 0x000000ffff237224 */ /* 0x000fe400078e0005 */
[----:B------:R-:W-:Y:S01]  /*19e0*/  IMAD.MOV.U32 R8, RZ, RZ, R10 ;  /* 0x000000ffff087224 */ /* 0x000fe200078e000a */
[----:B------:R0:W3:Y:S01]  /*19f0*/  LDS.128 R20, [R32+0x60] ;  /* 0x0000600020147984 */ /* 0x0000e20000000c00 */
[----:B------:R-:W-:-:S03]  /*1a00*/  IMAD.MOV.U32 R9, RZ, RZ, R11 ;  /* 0x000000ffff097224 */ /* 0x000fc600078e000b */
[----:B------:R0:W4:Y:S03]  /*1a10*/  LDS.128 R24, [R32+0x70] ;  /* 0x0000700020187984 */ /* 0x0001260000000c00 */
        /* <DEDUP_REMOVED lines=15> */
.L_x_501:
[----:B------:R-:W-:Y:S05]  /*1b10*/  BSYNC.RECONVERGENT B1 ;  /* 0x0000000000017941 */ /* 0x000fea0003800200 */
.L_x_500:
        /* <DEDUP_REMOVED lines=21> */
.L_x_503:
[----:B------:R-:W-:Y:S05]  /*1c70*/  BSYNC.RECONVERGENT B1 ;  /* 0x0000000000017941 */ /* 0x000fea0003800200 */
.L_x_502:
[----:B------:R-:W-:Y:S01]  /*1c80*/  DSETP.GEU.AND P0, PT, |R4|, |R14|, PT ;  /* 0x4000000e0400722a */ /* 0x000fe20003f0e200 */
[----:B------:R-:W-:Y:S01]  /*1c90*/  BSSY.RECONVERGENT B1, `(.L_x_504) ;  /* 0x0000014000017945 */ /* 0x000fe20003800200 */
[----:B------:R-:W-:Y:S02]  /*1ca0*/  IMAD.MOV.U32 R6, RZ, RZ, R14 ;  /* 0x000000ffff067224 */ /* 0x000fe400078e000e */
[----:B------:R-:W-:Y:S02]  /*1cb0*/  IMAD.MOV.U32 R7, RZ, RZ, R15 ;  /* 0x000000ffff077224 */ /* 0x000fe400078e000f */
[----:B--2---:R-:W-:Y:S02]  /*1cc0*/  IMAD.MOV.U32 R9, RZ, RZ, R16 ;  /* 0x000000ffff097224 */ /* 0x004fe400078e0010 */
        /* <DEDUP_REMOVED lines=16> */
.L_x_505:
[----:B------:R-:W-:Y:S05]  /*1dd0*/  BSYNC.RECONVERGENT B1 ;  /* 0x0000000000017941 */ /* 0x000fea0003800200 */
.L_x_504:
        /* <DEDUP_REMOVED lines=21> */
.L_x_507:
[----:B------:R-:W-:Y:S05]  /*1f30*/  BSYNC.RECONVERGENT B1 ;  /* 0x0000000000017941 */ /* 0x000fea0003800200 */
.L_x_506:
[----:B------:R-:W-:Y:S01]  /*1f40*/  DSETP.GEU.AND P0, PT, |R4|, |R22|, PT ;  /* 0x400000160400722a */ /* 0x000fe20003f0e200 */
[----:B------:R-:W-:Y:S01]  /*1f50*/  BSSY.RECONVERGENT B1, `(.L_x_508) ;  /* 0x0000014000017945 */ /* 0x000fe20003800200 */
[----:B------:R-:W-:Y:S02]  /*1f60*/  IMAD.MOV.U32 R6, RZ, RZ, R22 ;  /* 0x000000ffff067224 */ /* 0x000fe400078e0016 */
[----:B------:R-:W-:Y:S02]  /*1f70*/  IMAD.MOV.U32 R7, RZ, RZ, R23 ;  /* 0x000000ffff077224 */ /* 0x000fe400078e0017 */
[----:B----4-:R-:W-:Y:S02]  /*1f80*/  IMAD.MOV.U32 R9, RZ, RZ, R24 ;  /* 0x000000ffff097224 */ /* 0x010fe400078e0018 */
        /* <DEDUP_REMOVED lines=16> */
.L_x_509:
[----:B------:R-:W-:Y:S05]  /*2090*/  BSYNC.RECONVERGENT B1 ;  /* 0x0000000000017941 */ /* 0x000fea0003800200 */
.L_x_508:
[----:B------:R-:W-:Y:S01]  /*20a0*/  DSETP.GEU.AND P0, PT, |R6|, |R26|, PT ;  /* 0x4000001a0600722a */ /* 0x000fe20003f0e200 */
[----:B------:R-:W-:Y:S02]  /*20b0*/  IMAD.MOV.U32 R12, RZ, RZ, R26 ;  /* 0x000000ffff0c7224 */ /* 0x000fe400078e001a */
[----:B------:R-:W-:Y:S02]  /*20c0*/  IMAD.MOV.U32 R13, RZ, RZ, R27 ;  /* 0x000000ffff0d7224 */ /* 0x000fe400078e001b */
        /* <DEDUP_REMOVED lines=18> */
.L_x_484:
        /* <DEDUP_REMOVED lines=8> */
[----:B------:R-:W-:Y:S01]  /*2270*/  ISETP.GT.AND P0, PT, R11, R4, PT ;  /* 0x000000040b00720c */ /* 0x000fe20003f04270 */
[----:B------:R-:W-:Y:S02]  /*2280*/  IMAD.IADD R9, R4, 0x1, R9 ;  /* 0x0000000104097824 */ /* 0x000fe400078e0209 */
[----:B------:R-:W-:-:S03]  /*2290*/  IMAD.MOV.U32 R11, RZ, RZ, R3 ;  /* 0x000000ffff0b7224 */ /* 0x000fc600078e0003 */
        /* <DEDUP_REMOVED lines=27> */
.L_x_511:
[----:B------:R-:W-:Y:S05]  /*2450*/  BSYNC.RECONVERGENT B1 ;  /* 0x0000000000017941 */ /* 0x000fea0003800200 */
.L_x_510:
[----:B------:R-:W-:Y:S01]  /*2460*/  VIADD R2, R7, 0x2 ;  /* 0x0000000207027836 */ /* 0x000fe20000000000 */
[----:B--2---:R1:W2:Y:S01]  /*2470*/  SHFL.DOWN PT, R12, R10, 0x2, R9 ;  /* 0x084000000a0c7989 */ /* 0x0042a200000e0009 */
[----:B------:R-:W-:Y:S01]  /*2480*/  BSSY.RECONVERGENT B1, `(.L_x_512) ;  /* 0x000001e000017945 */ /* 0x000fe20003800200 */
[----:B------:R-:W-:Y:S02]  /*2490*/  IMAD.MOV.U32 R8, RZ, RZ, R16 ;  /* 0x000000ffff087224 */ /* 0x000fe400078e0010 */
[----:B------:R-:W-:Y:S01]  /*24a0*/  ISETP.GT.AND P0, PT, R2, R9, PT ;  /* 0x000000090200720c */ /* 0x000fe20003f04270 */
[----:B---3--:R1:W3:Y:S01]  /*24b0*/  SHFL.DOWN PT, R13, R11, 0x2, R9 ;  /* 0x084000000b0d7989 */ /* 0x0082e200000e0009 */
[----:B------:R-:W-:Y:S02]  /*24c0*/  IMAD.MOV.U32 R14, RZ, RZ, R18 ;  /* 0x000000ffff0e7224 */ /* 0x000fe400078e0012 */
[----:B------:R-:W-:Y:S01]  /*24d0*/  IMAD.MOV.U32 R2, RZ, RZ, R10 ;  /* 0x000000ffff027224 */ /* 0x000fe200078e000a */
[----:B----4-:R1:W4:Y:S01]  /*24e0*/  SHFL.DOWN PT, R15, R16, 0x2, R9 ;  /* 0x08400000100f7989 */ /* 0x01032200000e0009 */
[----:B------:R-:W-:-:S03]  /*24f0*/  IMAD.MOV.U32 R3, RZ, RZ, R11 ;  /* 0x000000ffff037224 */ /* 0x000fc600078e000b */
[----:B0-----:R1:W0:Y:S04]  /*2500*/  SHFL.DOWN PT, R17, R18, 0x2, R9 ;  /* 0x0840000012117989 */ /* 0x00122800000e0009 */
[----:B------:R-:W-:Y:S05]  /*2510*/  @P0 BRA `(.L_x_513) ;  /* 0x0000000000500947 */ /* 0x000fea0003800000 */
[----:B--23--:R-:W-:Y:S01]  /*2520*/  DSETP.GEU.AND P0, PT, |R10|, |R12|, PT ;  /* 0x4000000c0a00722a */ /* 0x00cfe20003f0e200 */
[----:B----4-:R-:W-:Y:S02]  /*2530*/  IMAD.MOV.U32 R8, RZ, RZ, R15 ;  /* 0x000000ffff087224 */ /* 0x010fe400078e000f */
[----:B0-----:R-:W-:Y:S02]  /*2540*/  IMAD.MOV.U32 R14, RZ, RZ, R17 ;  /* 0x000000ffff0e7224 */ /* 0x001fe400078e0011 */
        /* <DEDUP_REMOVED lines=17> */
.L_x_513:
[----:B------:R-:W-:Y:S05]  /*2660*/  BSYNC.RECONVERGENT B1 ;  /* 0x0000000000017941 */ /* 0x000fea0003800200 */
.L_x_512:
[----:B------:R-:W-:Y:S01]  /*2670*/  VIADD R6, R7, 0x4 ;  /* 0x0000000407067836 */ /* 0x000fe20000000000 */
[----:B--2---:R2:W2:Y:S01]  /*2680*/  SHFL.DOWN PT, R12, R2, 0x4, R9 ;  /* 0x08800000020c7989 */ /* 0x0044a200000e0009 */
[----:B------:R-:W-:Y:S01]  /*2690*/  BSSY.RECONVERGENT B1, `(.L_x_514) ;  /* 0x000001e000017945 */ /* 0x000fe20003800200 */
[----:B-1----:R-:W-:Y:S02]  /*26a0*/  IMAD.MOV.U32 R16, RZ, RZ, R14 ;  /* 0x000000ffff107224 */ /* 0x002fe400078e000e */
        /* <DEDUP_REMOVED lines=28> */
.L_x_515:
[----:B------:R-:W-:Y:S05]  /*2870*/  BSYNC.RECONVERGENT B1 ;  /* 0x0000000000017941 */ /* 0x000fea0003800200 */
.L_x_514:
[----:B--2---:R-:W-:Y:S01]  /*2880*/  VIADD R2, R7, 0x8 ;  /* 0x0000000807027836 */ /* 0x004fe20000000000 */
[----:B------:R2:W2:Y:S01]  /*2890*/  SHFL.DOWN PT, R12, R10, 0x8, R9 ;  /* 0x090000000a0c7989 */ /* 0x0004a200000e0009 */
        /* <DEDUP_REMOVED lines=30> */
.L_x_517:
[----:B------:R-:W-:Y:S05]  /*2a80*/  BSYNC.RECONVERGENT B1 ;  /* 0x0000000000017941 */ /* 0x000fea0003800200 */
.L_x_516:
[----:B-1----:R-:W-:Y:S01]  /*2a90*/  VIADD R6, R7, 0x10 ;  /* 0x0000001007067836 */ /* 0x002fe20000000000 */
[----:B--2---:R1:W2:Y:S01]  /*2aa0*/  SHFL.DOWN PT, R10, R2, 0x10, R9 ;  /* 0x0a000000020a7989 */ /* 0x0042a200000e0009 */
[----:B------:R-:W-:Y:S01]  /*2ab0*/  BSSY.RECONVERGENT B1, `(.L_x_518) ;  /* 0x000001e000017945 */ /* 0x000fe20003800200 */
[----:B0-----:R-:W-:Y:S01]  /*2ac0*/  IMAD.MOV.U32 R17, RZ, RZ, R8 ;  /* 0x000000ffff117224 */ /* 0x001fe200078e0008 */
[----:B------:R-:W-:Y:S01]  /*2ad0*/  MOV R19, R14 ;  /* 0x0000000e00137202 */ /* 0x000fe20000000f00 */
[----:B------:R1:W0:Y:S01]  /*2ae0*/  SHFL.DOWN PT, R11, R3, 0x10, R9 ;  /* 0x0a000000030b7989 */ /* 0x00022200000e0009 */
[----:B------:R-:W-:Y:S01]  /*2af0*/  ISETP.GT.AND P0, PT, R6, R9, PT ;  /* 0x000000090600720c */ /* 0x000fe20003f04270 */
[----:B------:R-:W-:Y:S02]  /*2b00*/  IMAD.MOV.U32 R12, RZ, RZ, R2 ;  /* 0x000000ffff0c7224 */ /* 0x000fe400078e0002 */
[----:B----4-:R1:W4:Y:S01]  /*2b10*/  SHFL.DOWN PT, R15, R8, 0x10, R9 ;  /* 0x0a000000080f7989 */ /* 0x01032200000e0009 */
[----:B---3--:R-:W-:-:S03]  /*2b20*/  IMAD.MOV.U32 R13, RZ, RZ, R3 ;  /* 0x000000ffff0d7224 */ /* 0x008fc600078e0003 */
[----:B------:R1:W3:Y:S06]  /*2b30*/  SHFL.DOWN PT, R21, R14, 0x10, R9 ;  /* 0x0a0000000e157989 */ /* 0x0002ec00000e0009 */
[----:B------:R-:W-:Y:S05]  /*2b40*/  @P0 BRA `(.L_x_519) ;  /* 0x0000000000500947 */ /* 0x000fea0003800000 */
[----:B0-2---:R-:W-:Y:S01]  /*2b50*/  DSETP.GEU.AND P0, PT, |R2|, |R10|, PT ;  /* 0x4000000a0200722a */ /* 0x005fe20003f0e200 */
        /* <DEDUP_REMOVED lines=19> */
.L_x_519:
[----:B------:R-:W-:Y:S05]  /*2c90*/  BSYNC.RECONVERGENT B1 ;  /* 0x0000000000017941 */ /* 0x000fea0003800200 */
.L_x_518:
[----:B------:R-:W-:Y:S01]  /*2ca0*/  ISETP.NE.AND P0, PT, R7, RZ, PT ;  /* 0x000000ff0700720c */ /* 0x000fe20003f05270 */
[----:B------:R-:W-:-:S12]  /*2cb0*/  BSSY.RECONVERGENT B1, `(.L_x_520) ;  /* 0x000000b000017945 */ /* 0x000fd80003800200 */
[----:B------:R-:W-:Y:S05]  /*2cc0*/  @P0 BRA `(.L_x_521) ;  /* 0x0000000000240947 */ /* 0x000fea0003800000 */
[----:B------:R-:W5:Y:S01]  /*2cd0*/  S2R R6, SR_CgaCtaId ;  /* 0x0000000000067919 */ /* 0x000f620000008800 */
[----:B-1----:R-:W-:Y:S01]  /*2ce0*/  MOV R3, 0x400 ;  /* 0x0000040000037802 */ /* 0x002fe20000000f00 */
[----:B------:R-:W-:Y:S01]  /*2cf0*/  IMAD.MOV.U32 R18, RZ, RZ, R17 ;  /* 0x000000ffff127224 */ /* 0x000fe200078e0011 */
[----:B------:R-:W-:-:S04]  /*2d00*/  SHF.R.U32.HI R2, RZ, 0x1, R5 ;  /* 0x00000001ff027819 */ /* 0x000fc80000011605 */
[----:B------:R-:W-:Y:S02]  /*2d10*/  LOP3.LUT R2, R2, 0x1f0, RZ, 0xc0, !PT ;  /* 0x000001f002027812 */ /* 0x000fe400078ec0ff */
[----:B-----5:R-:W-:-:S05]  /*2d20*/  LEA R3, R6, R3, 0x18 ;  /* 0x0000000306037211 */ /* 0x020fca00078ec0ff */
[----:B------:R-:W-:-:S05]  /*2d30*/  IMAD.IADD R3, R2, 0x1, R3 ;  /* 0x0000000102037824 */ /* 0x000fca00078e0203 */
[----:B------:R1:W-:Y:S04]  /*2d40*/  STS.64 [R3+0x10], R18 ;  /* 0x0000101203007388 */ /* 0x0003e80000000a00 */
[----:B------:R1:W-:Y:S02]  /*2d50*/  STS.64 [R3+0x8], R12 ;  /* 0x0000080c03007388 */ /* 0x0003e40000000a00 */
.L_x_521:
[----:B------:R-:W-:Y:S05]  /*2d60*/  BSYNC.RECONVERGENT B1 ;  /* 0x0000000000017941 */ /* 0x000fea0003800200 */
.L_x_520:
[----:B------:R-:W-:Y:S01]  /*2d70*/  BAR.SYNC.DEFER_BLOCKING 0x0 ;  /* 0x0000000000007b1d */ /* 0x000fe20000010000 */
[----:B------:R-:W-:-:S13]  /*2d80*/  ISETP.NE.AND P1, PT, R5, RZ, PT ;  /* 0x000000ff0500720c */ /* 0x000fda0003f25270 */
[----:B------:R-:W-:Y:S05]  /*2d90*/  @P1 BRA `(.L_x_497) ;  /* 0x0000003800581947 */ /* 0x000fea0003800000 */
[----:B------:R-:W-:Y:S01]  /*2da0*/  ISETP.GE.AND P0, PT, R4, 0x21, PT ;  /* 0x000000210400780c */ /* 0x000fe20003f06270 */
[----:B0-----:R-:W-:Y:S02]  /*2db0*/  IMAD.MOV.U32 R11, RZ, RZ, R17 ;  /* 0x000000ffff0b7224 */ /* 0x001fe400078e0011 */
[----:B-1----:R-:W-:Y:S02]  /*2dc0*/  IMAD.MOV.U32 R14, RZ, RZ, R19 ;  /* 0x000000ffff0e7224 */ /* 0x002fe400078e0013 */
        /* <DEDUP_REMOVED lines=29> */
.L_x_523:
[----:B------:R-:W-:Y:S05]  /*2fa0*/  BSYNC.RECONVERGENT B1 ;  /* 0x0000000000017941 */ /* 0x000fea0003800200 */
.L_x_522:
[----:B------:R-:W-:Y:S01]  /*2fb0*/  ISETP.GE.AND P0, PT, R4, 0x41, PT ;  /* 0x000000410400780c */ /* 0x000fe20003f06270 */
[----:B------:R-:W-:Y:S02]  /*2fc0*/  IMAD.MOV.U32 R5, RZ, RZ, R11 ;  /* 0x000000ffff057224 */ /* 0x000fe400078e000b */
[----:B--2---:R-:W-:Y:S02]  /*2fd0*/  IMAD.MOV.U32 R10, RZ, RZ, R14 ;  /* 0x000000ffff0a7224 */ /* 0x004fe400078e000e */
        /* <DEDUP_REMOVED lines=29> */
.L_x_525:
[----:B------:R-:W-:Y:S05]  /*31b0*/  BSYNC.RECONVERGENT B1 ;  /* 0x0000000000017941 */ /* 0x000fea0003800200 */
.L_x_524:
        /* <DEDUP_REMOVED lines=32> */
.L_x_527:
[----:B------:R-:W-:Y:S05]  /*33c0*/  BSYNC.RECONVERGENT B1 ;  /* 0x0000000000017941 */ /* 0x000fea0003800200 */
.L_x_526:
        /* <DEDUP_REMOVED lines=32> */
.L_x_529:
[----:B------:R-:W-:Y:S05]  /*35d0*/  BSYNC.RECONVERGENT B1 ;  /* 0x0000000000017941 */ /* 0x000fea0003800200 */
.L_x_528:
        /* <DEDUP_REMOVED lines=32> */
.L_x_531:
[----:B------:R-:W-:Y:S05]  /*37e0*/  BSYNC.RECONVERGENT B1 ;  /* 0x0000000000017941 */ /* 0x000fea0003800200 */
.L_x_530:
        /* <DEDUP_REMOVED lines=32> */
.L_x_533:
[----:B------:R-:W-:Y:S05]  /*39f0*/  BSYNC.RECONVERGENT B1 ;  /* 0x0000000000017941 */ /* 0x000fea0003800200 */
.L_x_532:
        /* <DEDUP_REMOVED lines=32> */
.L_x_465:
[----:B------:R-:W0:Y:S01]  /*3c00*/  S2R R4, SR_TID.X ;  /* 0x0000000000047919 */ /* 0x000e220000002100 */
[----:B------:R-:W1:Y:S01]  /*3c10*/  LDCU.128 UR12, c[0x0][0x380] ;  /* 0x00007000ff0c77ac */ /* 0x000e620008000c00 */
[----:B------:R-:W-:Y:S02]  /*3c20*/  SHF.R.S32.HI R5, RZ, 0x1f, R10 ;  /* 0x0000001fff057819 */ /* 0x000fe4000001140a */
[----:B0-----:R-:W-:-:S04]  /*3c30*/  IADD3 R2, P0, PT, R10, R4, RZ ;  /* 0x000000040a027210 */ /* 0x001fc80007f1e0ff */
[----:B-1----:R-:W-:Y:S01]  /*3c40*/  LEA R8, P1, R2, UR12, 0x3 ;  /* 0x0000000c02087c11 */ /* 0x002fe2000f8218ff */
[----:B------:R-:W-:-:S05]  /*3c50*/  IMAD.X R3, RZ, RZ, R5, P0 ;  /* 0x000000ffff037224 */ /* 0x000fca00000e0605 */
[----:B------:R-:W-:-:S05]  /*3c60*/  LEA.HI.X R9, R2, UR13, R3, 0x3, P1 ;  /* 0x0000000d02097c11 */ /* 0x000fca00088f1c03 */
[----:B------:R-:W2:Y:S04]  /*3c70*/  LDG.E.64 R12, desc[UR10][R8.64] ;  /* 0x0000000a080c7981 */ /* 0x000ea8000c1e1b00 */
[----:B------:R-:W2:Y:S04]  /*3c80*/  LDG.E.64 R14, desc[UR10][R8.64+0x800] ;  /* 0x0008000a080e7981 */ /* 0x000ea8000c1e1b00 */
[----:B------:R-:W3:Y:S04]  /*3c90*/  LDG.E.64 R16, desc[UR10][R8.64+0x1000] ;  /* 0x0010000a08107981 */ /* 0x000ee8000c1e1b00 */
[----:B------:R-:W4:Y:S04]  /*3ca0*/  LDG.E.64 R18, desc[UR10][R8.64+0x1800] ;  /* 0x0018000a08127981 */ /* 0x000f28000c1e1b00 */
[----:B------:R0:W5:Y:S01]  /*3cb0*/  LDG.E.64 R2, desc[UR10][R8.64+0x2000] ;  /* 0x0020000a08027981 */ /* 0x000162000c1e1b00 */
[----:B------:R-:W-:Y:S01]  /*3cc0*/  BSSY.RECONVERGENT B1, `(.L_x_534) ;  /* 0x000001f000017945 */ /* 0x000fe20003800200 */
[C---:B0-----:R-:W-:Y:S01]  /*3cd0*/  LOP3.LUT R8, R4.reuse, 0x400, RZ, 0xfc, !PT ;  /* 0x0000040004087812 */ /* 0x041fe200078efcff */
[----:B------:R-:W-:Y:S01]  /*3ce0*/  VIADD R9, R4, 0x200 ;  /* 0x0000020004097836 */ /* 0x000fe20000000000 */
[----:B--2---:R-:W-:-:S06]  /*3cf0*/  DSETP.GEU.AND P0, PT, |R12|, |R14|, PT ;  /* 0x4000000e0c00722a */ /* 0x004fcc0003f0e200 */
[----:B------:R-:W-:Y:S02]  /*3d00*/  FSEL R12, R12, R14, P0 ;  /* 0x0000000e0c0c7208 */ /* 0x000fe40000000000 */
[----:B------:R-:W-:Y:S02]  /*3d10*/  FSEL R13, R13, R15, P0 ;  /* 0x0000000f0d0d7208 */ /* 0x000fe40000000000 */
[----:B------:R-:W-:-:S04]  /*3d20*/  IADD3 R14, P1, PT, R10, UR14, RZ ;  /* 0x0000000e0a0e7c10 */ /* 0x000fc8000ff3e0ff */
[----:B---3--:R-:W-:Y:S01]  /*3d30*/  DSETP.GEU.AND P2, PT, |R12|, |R16|, PT ;  /* 0x400000100c00722a */ /* 0x008fe20003f4e200 */
[----:B------:R-:W-:-:S05]  /*3d40*/  IADD3 R6, P5, PT, R8, R14, RZ ;  /* 0x0000000e08067210 */ /* 0x000fca0007fbe0ff */
[----:B------:R-:W-:Y:S02]  /*3d50*/  FSEL R12, R12, R16, P2 ;  /* 0x000000100c0c7208 */ /* 0x000fe40001000000 */
[----:B------:R-:W-:-:S06]  /*3d60*/  FSEL R13, R13, R17, P2 ;  /* 0x000000110d0d7208 */ /* 0x000fcc0001000000 */
[----:B----4-:R-:W-:-:S06]  /*3d70*/  DSETP.GEU.AND P3, PT, |R12|, |R18|, PT ;  /* 0x400000120c00722a */ /* 0x010fcc0003f6e200 */
[----:B------:R-:W-:Y:S02]  /*3d80*/  FSEL R10, R12, R18, P3 ;  /* 0x000000120c0a7208 */ /* 0x000fe40001800000 */
[----:B------:R-:W-:Y:S02]  /*3d90*/  FSEL R11, R13, R19, P3 ;  /* 0x000000130d0b7208 */ /* 0x000fe40001800000 */
[----:B------:R-:W-:Y:S01]  /*3da0*/  IADD3.X R12, PT, PT, R5, UR15, RZ, P1, !PT ;  /* 0x0000000f050c7c10 */ /* 0x000fe20008ffe4ff */
[C---:B------:R-:W-:Y:S01]  /*3db0*/  VIADD R5, R4.reuse, 0x100 ;  /* 0x0000010004057836 */ /* 0x040fe20000000000 */
[----:B------:R-:W-:Y:S02]  /*3dc0*/  ISETP.LE.AND P1, PT, R7, UR6, PT ;  /* 0x0000000607007c0c */ /* 0x000fe4000bf23270 */
[----:B-----5:R-:W-:Y:S02]  /*3dd0*/  DSETP.GEU.AND P4, PT, |R10|, |R2|, PT ;  /* 0x400000020a00722a */ /* 0x020fe40003f8e200 */
[----:B------:R-:W-:Y:S01]  /*3de0*/  @P2 SEL R9, R4, R5, P0 ;  /* 0x0000000504092207 */ /* 0x000fe20000000000 */
[----:B------:R-:W-:-:S02]  /*3df0*/  IMAD.X R5, RZ, RZ, R12, P5 ;  /* 0x000000ffff057224 */ /* 0x000fc400028e060c */
[----:B------:R-:W-:-:S09]  /*3e00*/  @!P3 VIADD R9, R4, 0x300 ;  /* 0x000003000409b836 */ /* 0x000fd20000000000 */
        /* <DEDUP_REMOVED lines=10> */
.L_x_535:
[----:B------:R-:W-:Y:S05]  /*3eb0*/  BSYNC.RECONVERGENT B1 ;  /* 0x0000000000017941 */ /* 0x000fea0003800200 */
.L_x_534:
        /* <DEDUP_REMOVED lines=12> */
[----:B------:R-:W-:-:S05]  /*3f80*/  IMAD.MOV.U32 R11, RZ, RZ, 0x500 ;  /* 0x00000500ff0b7424 */ /* 0x000fca00078e00ff */
[----:B------:R-:W2:Y:S01]  /*3f90*/  ATOMG.E.ADD.STRONG.GPU PT, R10, desc[UR10][R8.64], R11 ;  /* 0x8000000b080a79a8 */ /* 0x000ea200081ef10a */
[----:B------:R-:W0:Y:S01]  /*3fa0*/  S2UR UR5, SR_CgaCtaId ;  /* 0x00000000000579c3 */ /* 0x000e220000008800 */
[----:B------:R-:W-:Y:S02]  /*3fb0*/  UMOV UR4, 0x400 ;  /* 0x0000040000047882 */ /* 0x000fe40000000000 */
[----:B0-----:R-:W-:Y:S01]  /*3fc0*/  ULEA UR4, UR5, UR4, 0x18 ;  /* 0x0000000405047291 */ /* 0x001fe2000f8ec0ff */
[----:B--2---:R-:W-:-:S08]  /*3fd0*/  VIADD R10, R10, UR6 ;  /* 0x000000060a0a7c36 */ /* 0x004fd00008000000 */
[----:B------:R0:W-:Y:S03]  /*3fe0*/  STS [UR4+0x98], R10 ;  /* 0x0000980aff007988 */ /* 0x0001e60008000804 */
.L_x_538:
[----:B------:R-:W-:Y:S05]  /*3ff0*/  BSYNC.RECONVERGENT B1 ;  /* 0x0000000000017941 */ /* 0x000fea0003800200 */
.L_x_537:
[----:B------:R-:W1:Y:S08]  /*4000*/  S2UR UR5, SR_CgaCtaId ;  /* 0x00000000000579c3 */ /* 0x000e700000008800 */
[----:B------:R-:W-:Y:S06]  /*4010*/  BAR.SYNC.DEFER_BLOCKING 0x0 ;  /* 0x0000000000007b1d */ /* 0x000fec0000010000 */
[----:B------:R-:W-:-:S02]  /*4020*/  UMOV UR4, 0x400 ;  /* 0x0000040000047882 */ /* 0x000fc40000000000 */
[----:B-1----:R-:W-:-:S06]  /*4030*/  ULEA UR4, UR5, UR4, 0x18 ;  /* 0x0000000405047291 */ /* 0x002fcc000f8ec0ff */
[----:B------:R-:W-:-:S05]  /*4040*/  IMAD.U32 R14, RZ, RZ, UR4 ;  /* 0x00000004ff0e7e24 */ /* 0x000fca000f8e00ff */
[----:B------:R-:W0:Y:S02]  /*4050*/  LDS R12, [R14+0x98] ;  /* 0x000098000e0c7984 */ /* 0x000e240000000800 */
[----:B0-----:R-:W-:-:S05]  /*4060*/  VIADD R10, R12, 0x500 ;  /* 0x000005000c0a7836 */ /* 0x001fca0000000000 */
[----:B------:R-:W-:-:S13]  /*4070*/  ISETP.GT.AND P0, PT, R10, R7, PT ;  /* 0x000000070a00720c */ /* 0x000fda0003f04270 */
[----:B------:R-:W-:Y:S05]  /*4080*/  @P0 BRA `(.L_x_539) ;  /* 0x0000000400900947 */ /* 0x000fea0003800000 */
[----:B------:R-:W-:Y:S01]  /*4090*/  BSSY.RECONVERGENT B1, `(.L_x_539) ;  /* 0x0000063000017945 */ /* 0x000fe20003800200 */
[----:B------:R-:W-:Y:S01]  /*40a0*/  IMAD.MOV.U32 R20, RZ, RZ, R2 ;  /* 0x000000ffff147224 */ /* 0x000fe200078e0002 */
[----:B------:R-:W0:Y:S01]  /*40b0*/  LDCU UR7, c[0x0][0x398] ;  /* 0x00007300ff0777ac */ /* 0x000e220008000800 */
[----:B------:R-:W-:Y:S02]  /*40c0*/  IMAD.MOV.U32 R21, RZ, RZ, R3 ;  /* 0x000000ffff157224 */ /* 0x000fe400078e0003 */
[----:B------:R-:W-:Y:S01]  /*40d0*/  IMAD.MOV.U32 R27, RZ, RZ, R6 ;  /* 0x000000ffff1b7224 */ /* 0x000fe200078e0006 */
[----:B------:R-:W1:Y:S01]  /*40e0*/  LDCU.128 UR12, c[0x0][0x380] ;  /* 0x00007000ff0c77ac */ /* 0x000e620008000c00 */
[----:B------:R-:W-:-:S07]  /*40f0*/  IMAD.MOV.U32 R22, RZ, RZ, R5 ;  /* 0x000000ffff167224 */ /* 0x000fce00078e0005 */
.L_x_542:
[----:B------:R-:W-:-:S04]  /*4100*/  IADD3 R28, P0, PT, R4, R12, RZ ;  /* 0x0000000c041c7210 */ /* 0x000fc80007f1e0ff */
[----:B------:R-:W-:Y:S02]  /*4110*/  LEA.HI.X.SX32 R25, R12, RZ, 0x1, P0 ;  /* 0x000000ff0c197211 */ /* 0x000fe400000f0eff */
[----:B-1----:R-:W-:-:S04]  /*4120*/  LEA R6, P0, R28, UR12, 0x3 ;  /* 0x0000000c1c067c11 */ /* 0x002fc8000f8018ff */
[----:B------:R-:W-:-:S05]  /*4130*/  LEA.HI.X R7, R28, UR13, R25, 0x3, P0 ;  /* 0x0000000d1c077c11 */ /* 0x000fca00080f1c19 */
[----:B------:R-:W2:Y:S04]  /*4140*/  LDG.E.64 R18, desc[UR10][R6.64] ;  /* 0x0000000a06127981 */ /* 0x000ea8000c1e1b00 */
[----:B------:R-:W3:Y:S04]  /*4150*/  LDG.E.64 R16, desc[UR10][R6.64+0x800] ;  /* 0x0008000a06107981 */ /* 0x000ee8000c1e1b00 */
[----:B------:R-:W4:Y:S04]  /*4160*/  LDG.E.64 R12, desc[UR10][R6.64+0x1000] ;  /* 0x0010000a060c7981 */ /* 0x000f28000c1e1b00 */
[----:B------:R-:W4:Y:S01]  /*4170*/  LDG.E.64 R10, desc[UR10][R6.64+0x1800] ;  /* 0x0018000a060a7981 */ /* 0x000f22000c1e1b00 */
[----:B------:R-:W-:-:S03]  /*4180*/  IADD3 R28, P0, PT, R28, UR14, RZ ;  /* 0x0000000e1c1c7c10 */ /* 0x000fc6000ff1e0ff */
[----:B------:R1:W5:Y:S01]  /*4190*/  LDG.E.64 R2, desc[UR10][R6.64+0x2000] ;  /* 0x0020000a06027981 */ /* 0x000362000c1e1b00 */
[----:B------:R-:W-:Y:S01]  /*41a0*/  IADD3.X R25, PT, PT, R25, UR15, RZ, P0, !PT ;  /* 0x0000000f19197c10 */ /* 0x000fe200087fe4ff */
[----:B------:R-:W-:Y:S01]  /*41b0*/  BSSY.RECONVERGENT B2, `(.L_x_540) ;  /* 0x0000038000027945 */ /* 0x000fe20003800200 */
[----:B------:R-:W-:Y:S01]  /*41c0*/  BAR.SYNC.DEFER_BLOCKING 0x0 ;  /* 0x0000000000007b1d */ /* 0x000fe20000010000 */
[C---:B------:R-:W-:Y:S02]  /*41d0*/  IADD3 R24, P4, PT, R28.reuse, 0x200, RZ ;  /* 0x000002001c187810 */ /* 0x040fe40007f9e0ff */
[C---:B------:R-:W-:Y:S02]  /*41e0*/  IADD3 R15, P5, PT, R28.reuse, 0x300, RZ ;  /* 0x000003001c0f7810 */ /* 0x040fe40007fbe0ff */
[C---:B------:R-:W-:Y:S02]  /*41f0*/  IADD3 R23, P3, PT, R28.reuse, 0x100, RZ ;  /* 0x000001001c177810 */ /* 0x040fe40007f7e0ff */
[----:B-1----:R-:W-:-:S02]  /*4200*/  IADD3 R6, P6, PT, R28, 0x400, RZ ;  /* 0x000004001c067810 */ /* 0x002fc40007fde0ff */
[----:B------:R-:W-:Y:S01]  /*4210*/  IADD3.X R26, PT, PT, RZ, R25, RZ, P3, !PT ;  /* 0x00000019ff1a7210 */ /* 0x000fe20001ffe4ff */
[----:B--2---:R-:W-:-:S14]  /*4220*/  DSETP.GEU.AND P2, PT, |R20|, |R18|, PT ;  /* 0x400000121400722a */ /* 0x004fdc0003f4e200 */
[----:B------:R-:W-:-:S04]  /*4230*/  @P2 ISETP.GE.U32.AND P0, PT, R27, R28, PT ;  /* 0x0000001c1b00220c */ /* 0x000fc80003f06070 */
[----:B------:R-:W-:-:S13]  /*4240*/  @P2 ISETP.GE.AND.EX P0, PT, R22, R25, PT, P0 ;  /* 0x000000191600220c */ /* 0x000fda0003f06300 */
[----:B------:R-:W-:-:S06]  /*4250*/  @P2 DSETP.LT.OR P0, PT, |R18|, |R20|, !P0 ;  /* 0x400000141200222a */ /* 0x000fcc0004701600 */
[----:B------:R-:W-:Y:S02]  /*4260*/  @P2 FSEL R5, R20, R18, P0 ;  /* 0x0000001214052208 */ /* 0x000fe40000000000 */
[----:B------:R-:W-:Y:S01]  /*4270*/  @P2 FSEL R20, R21, R19, P0 ;  /* 0x0000001315142208 */ /* 0x000fe20000000000 */
[----:B------:R-:W-:Y:S01]  /*4280*/  IMAD.X R21, RZ, RZ, R25, P4 ;  /* 0x000000ffff157224 */ /* 0x000fe200020e0619 */
[----:B------:R-:W-:Y:S01]  /*4290*/  @P2 SEL R28, R27, R28, P0 ;  /* 0x0000001c1b1c2207 */ /* 0x000fe20000000000 */
[----:B------:R-:W-:Y:S02]  /*42a0*/  @P2 IMAD.MOV.U32 R18, RZ, RZ, R5 ;  /* 0x000000ffff122224 */ /* 0x000fe400078e0005 */
[----:B------:R-:W-:Y:S02]  /*42b0*/  @P2 IMAD.MOV.U32 R19, RZ, RZ, R20 ;  /* 0x000000ffff132224 */ /* 0x000fe400078e0014 */
[--C-:B------:R-:W-:Y:S02]  /*42c0*/  IMAD.X R20, RZ, RZ, R25.reuse, P5 ;  /* 0x000000ffff147224 */ /* 0x100fe400028e0619 */
[----:B------:R-:W-:Y:S01]  /*42d0*/  IMAD.X R5, RZ, RZ, R25, P6 ;  /* 0x000000ffff057224 */ /* 0x000fe200030e0619 */
[----:B------:R-:W-:Y:S01]  /*42e0*/  @P2 SEL R25, R22, R25, P0 ;  /* 0x0000001916192207 */ /* 0x000fe20000000000 */
        /* <DEDUP_REMOVED lines=20> */
[----:B------:R-:W-:-:S05]  /*4430*/  ISETP.NE.AND P2, PT, R4, RZ, PT ;  /* 0x000000ff0400720c */ /* 0x000fca0003f45270 */
[----:B------:R-:W-:-:S14]  /*4440*/  DSETP.GEU.AND P1, PT, |R12|, |R10|, PT ;  /* 0x4000000a0c00722a */ /* 0x000fdc0003f2e200 */
[----:B------:R-:W-:-:S04]  /*4450*/  @P1 ISETP.GE.U32.AND P0, PT, R24, R15, PT ;  /* 0x0000000f1800120c */ /* 0x000fc80003f06070 */
[----:B------:R-:W-:-:S13]  /*4460*/  @P1 ISETP.GE.AND.EX P0, PT, R21, R20, PT, P0 ;  /* 0x000000141500120c */ /* 0x000fda0003f06300 */
[----:B------:R-:W-:-:S06]  /*4470*/  @P1 DSETP.LT.OR P0, PT, |R10|, |R12|, !P0 ;  /* 0x4000000c0a00122a */ /* 0x000fcc0004701600 */
[----:B------:R-:W-:Y:S02]  /*4480*/  @P1 FSEL R16, R12, R10, P0 ;  /* 0x0000000a0c101208 */ /* 0x000fe40000000000 */
[----:B------:R-:W-:Y:S01]  /*4490*/  @P1 FSEL R13, R13, R11, P0 ;  /* 0x0000000b0d0d1208 */ /* 0x000fe20000000000 */
[----:B------:R-:W-:Y:S06]  /*44a0*/  @P2 BRA `(.L_x_541) ;  /* 0x0000000000202947 */ /* 0x000fec0003800000 */
[----:B------:R-:W-:-:S05]  /*44b0*/  IMAD.MOV.U32 R17, RZ, RZ, 0x500 ;  /* 0x00000500ff117424 */ /* 0x000fca00078e00ff */
[----:B------:R-:W2:Y:S01]  /*44c0*/  ATOMG.E.ADD.STRONG.GPU PT, R7, desc[UR10][R8.64], R17 ;  /* 0x80000011080779a8 */ /* 0x000ea200081ef10a */
[----:B------:R-:W1:Y:S01]  /*44d0*/  S2UR UR5, SR_CgaCtaId ;  /* 0x00000000000579c3 */ /* 0x000e620000008800 */
[----:B------:R-:W-:Y:S02]  /*44e0*/  UMOV UR4, 0x400 ;  /* 0x0000040000047882 */ /* 0x000fe40000000000 */
[----:B-1----:R-:W-:-:S06]  /*44f0*/  ULEA UR4, UR5, UR4, 0x18 ;  /* 0x0000000405047291 */ /* 0x002fcc000f8ec0ff */
[----:B------:R-:W-:Y:S02]  /*4500*/  IMAD.U32 R14, RZ, RZ, UR4 ;  /* 0x00000004ff0e7e24 */ /* 0x000fe4000f8e00ff */
[----:B--2---:R-:W-:-:S05]  /*4510*/  VIADD R7, R7, UR6 ;  /* 0x0000000607077c36 */ /* 0x004fca0008000000 */
[----:B------:R1:W-:Y:S02]  /*4520*/  STS [R14+0x98], R7 ;  /* 0x000098070e007388 */ /* 0x0003e40000000800 */
.L_x_541:
[----:B0-----:R-:W-:Y:S05]  /*4530*/  BSYNC.RECONVERGENT B2 ;  /* 0x0000000000027941 */ /* 0x001fea0003800200 */
.L_x_540:
[----:B------:R-:W-:Y:S01]  /*4540*/  BAR.SYNC.DEFER_BLOCKING 0x0 ;  /* 0x0000000000007b1d */ /* 0x000fe20000010000 */
[----:B------:R-:W-:Y:S01]  /*4550*/  @P1 IMAD.MOV.U32 R10, RZ, RZ, R16 ;  /* 0x000000ffff0a1224 */ /* 0x000fe200078e0010 */
[----:B------:R-:W-:Y:S01]  /*4560*/  @P1 SEL R15, R24, R15, P0 ;  /* 0x0000000f180f1207 */ /* 0x000fe20000000000 */
[----:B------:R-:W-:Y:S01]  /*4570*/  @P1 IMAD.MOV.U32 R11, RZ, RZ, R13 ;  /* 0x000000ffff0b1224 */ /* 0x000fe200078e000d */
[----:B------:R-:W-:Y:S01]  /*4580*/  @P1 SEL R20, R21, R20, P0 ;  /* 0x0000001415141207 */ /* 0x000fe20000000000 */
[----:B-1----:R-:W-:-:S04]  /*4590*/  IMAD.U32 R7, RZ, RZ, UR7 ;  /* 0x00000007ff077e24 */ /* 0x002fc8000f8e00ff */
[----:B-----5:R-:W-:-:S14]  /*45a0*/  DSETP.GEU.AND P2, PT, |R10|, |R2|, PT ;  /* 0x400000020a00722a */ /* 0x020fdc0003f4e200 */
[----:B------:R-:W-:Y:S01]  /*45b0*/  @P2 ISETP.GE.U32.AND P0, PT, R15, R6, PT ;  /* 0x000000060f00220c */ /* 0x000fe20003f06070 */
[----:B------:R-:W0:Y:S03]  /*45c0*/  LDS R12, [R14+0x98] ;  /* 0x000098000e0c7984 */ /* 0x000e260000000800 */
        /* <DEDUP_REMOVED lines=9> */
[----:B------:R-:W-:-:S02]  /*4660*/  IMAD.MOV.U32 R22, RZ, RZ, R5 ;  /* 0x000000ffff167224 */ /* 0x000fc400078e0005 */
[----:B------:R-:W-:Y:S02]  /*4670*/  IMAD.MOV.U32 R20, RZ, RZ, R2 ;  /* 0x000000ffff147224 */ /* 0x000fe400078e0002 */
[----:B------:R-:W-:Y:S02]  /*4680*/  IMAD.MOV.U32 R21, RZ, RZ, R3 ;  /* 0x000000ffff157224 */ /* 0x000fe400078e0003 */
[----:B0-----:R-:W-:-:S05]  /*4690*/  VIADD R10, R12, 0x500 ;  /* 0x000005000c0a7836 */ /* 0x001fca0000000000 */
[----:B------:R-:W-:-:S13]  /*46a0*/  ISETP.GT.AND P0, PT, R10, R7, PT ;  /* 0x000000070a00720c */ /* 0x000fda0003f04270 */
[----:B------:R-:W-:Y:S05]  /*46b0*/  @!P0 BRA `(.L_x_542) ;  /* 0xfffffff800908947 */ /* 0x000fea000383ffff */
[----:B------:R-:W-:Y:S05]  /*46c0*/  BSYNC.RECONVERGENT B1 ;  /* 0x0000000000017941 */ /* 0x000fea0003800200 */
.L_x_539:
[----:B------:R-:W-:Y:S01]  /*46d0*/  ISETP.GE.AND P0, PT, R12, R7, PT ;  /* 0x000000070c00720c */ /* 0x000fe20003f06270 */
[----:B------:R-:W0:Y:S01]  /*46e0*/  LDCU.64 UR6, c[0x0][0x388] ;  /* 0x00007100ff0677ac */ /* 0x000e220008000a00 */
[----:B------:R-:W-:Y:S01]  /*46f0*/  BSSY.RECONVERGENT B1, `(.L_x_536) ;  /* 0x00000ac000017945 */ /* 0x000fe20003800200 */
[----:B------:R-:W1:Y:S10]  /*4700*/  LDCU.64 UR4, c[0x0][0x388] ;  /* 0x00007100ff0477ac */ /* 0x000e740008000a00 */
[----:B------:R-:W-:Y:S05]  /*4710*/  @P0 BRA `(.L_x_543) ;  /* 0x0000000800a40947 */ /* 0x000fea0003800000 */
[----:B------:R-:W-:-:S05]  /*4720*/  IMAD.IADD R9, R7, 0x1, -R12 ;  /* 0x0000000107097824 */ /* 0x000fca00078e0a0c */
[----:B------:R-:W-:-:S13]  /*4730*/  ISETP.GE.AND P0, PT, R4, R9, PT ;  /* 0x000000090400720c */ /* 0x000fda0003f06270 */
[----:B------:R-:W-:Y:S05]  /*4740*/  @P0 BRA `(.L_x_543) ;  /* 0x0000000800980947 */ /* 0x000fea0003800000 */
[----:B------:R-:W-:Y:S01]  /*4750*/  LOP3.LUT R8, RZ, R4, RZ, 0x33, !PT ;  /* 0x00000004ff087212 */ /* 0x000fe200078e33ff */
[----:B------:R-:W-:Y:S03]  /*4760*/  BSSY.RECONVERGENT B2, `(.L_x_544) ;  /* 0x000002f000027945 */ /* 0x000fe60003800200 */
[----:B------:R-:W-:Y:S01]  /*4770*/  IADD3 R18, PT, PT, -R12, R7, R8 ;  /* 0x000000070c127210 */ /* 0x000fe20007ffe108 */
[----:B------:R-:W-:-:S03]  /*4780*/  IMAD.MOV.U32 R8, RZ, RZ, R4 ;  /* 0x000000ffff087224 */ /* 0x000fc600078e0004 */
[----:B------:R-:W-:-:S04]  /*4790*/  LOP3.LUT R7, R18, 0x300, RZ, 0xc0, !PT ;  /* 0x0000030012077812 */ /* 0x000fc800078ec0ff */
[----:B------:R-:W-:-:S13]  /*47a0*/  ISETP.NE.AND P0, PT, R7, 0x300, PT ;  /* 0x000003000700780c */ /* 0x000fda0003f05270 */
[----:B------:R-:W-:Y:S05]  /*47b0*/  @!P0 BRA `(.L_x_545) ;  /* 0x0000000000a48947 */ /* 0x000fea0003800000 */
[----:B------:R-:W2:Y:S01]  /*47c0*/  LDC.64 R10, c[0x0][0x380] ;  /* 0x0000e000ff0a7b82 */ /* 0x000ea20000000a00 */
[----:B------:R-:W-:Y:S01]  /*47d0*/  LEA.HI R7, R18, 0x1, RZ, 0x18 ;  /* 0x0000000112077811 */ /* 0x000fe200078fc0ff */
[----:B------:R-:W-:Y:S02]  /*47e0*/  IMAD.IADD R13, R4, 0x1, R12 ;  /* 0x00000001040d7824 */ /* 0x000fe400078e020c */
[----:B------:R-:W-:Y:S01]  /*47f0*/  IMAD.MOV.U32 R8, RZ, RZ, R4 ;  /* 0x000000ffff087224 */ /* 0x000fe200078e0004 */
[----:B------:R-:W-:-:S05]  /*4800*/  LOP3.LUT R7, R7, 0x3, RZ, 0xc0, !PT ;  /* 0x0000000307077812 */ /* 0x000fca00078ec0ff */
[----:B------:R-:W-:-:S07]  /*4810*/  IMAD.MOV R7, RZ, RZ, -R7 ;  /* 0x000000ffff077224 */ /* 0x000fce00078e0a07 */
.L_x_548:
[----:B--2---:R-:W-:-:S06]  /*4820*/  IMAD.WIDE R14, R13, 0x8, R10 ;  /* 0x000000080d0e7825 */ /* 0x004fcc00078e020a */
[----:B------:R-:W2:Y:S01]  /*4830*/  LDG.E.64 R14, desc[UR10][R14.64] ;  /* 0x0000000a0e0e7981 */ /* 0x000ea2000c1e1b00 */
[----:B-1----:R-:W-:Y:S01]  /*4840*/  IADD3 R22, P1, PT, R13, UR4, RZ ;  /* 0x000000040d167c10 */ /* 0x002fe2000ff3e0ff */
[----:B------:R-:W-:Y:S01]  /*4850*/  VIADD R7, R7, 0x1 ;  /* 0x0000000107077836 */ /* 0x000fe20000000000 */
[----:B------:R-:W-:Y:S01]  /*4860*/  BSSY.RECONVERGENT B3, `(.L_x_546) ;  /* 0x000001b000037945 */ /* 0x000fe20003800200 */
[----:B------:R-:W-:Y:S01]  /*4870*/  IMAD.MOV.U32 R19, RZ, RZ, R6 ;  /* 0x000000ffff137224 */ /* 0x000fe200078e0006 */
[----:B------:R-:W-:Y:S01]  /*4880*/  LEA.HI.X.SX32 R21, R13, UR5, 0x1, P1 ;  /* 0x000000050d157c11 */ /* 0x000fe200088f0eff */
[----:B------:R-:W-:Y:S01]  /*4890*/  IMAD.MOV.U32 R20, RZ, RZ, R5 ;  /* 0x000000ffff147224 */ /* 0x000fe200078e0005 */
[----:B------:R-:W-:Y:S01]  /*48a0*/  MOV R16, R2 ;  /* 0x0000000200107202 */ /* 0x000fe20000000f00 */
[----:B------:R-:W-:Y:S01]  /*48b0*/  IMAD.MOV.U32 R17, RZ, RZ, R3 ;  /* 0x000000ffff117224 */ /* 0x000fe200078e0003 */
[----:B------:R-:W-:Y:S01]  /*48c0*/  ISETP.NE.AND P2, PT, R7, RZ, PT ;  /* 0x000000ff0700720c */ /* 0x000fe20003f45270 */
        /* <DEDUP_REMOVED lines=20> */
.L_x_547:
[----:B0-----:R-:W-:Y:S05]  /*4a10*/  BSYNC.RECONVERGENT B3 ;  /* 0x0000000000037941 */ /* 0x001fea0003800200 */
.L_x_546:
[----:B------:R-:W-:Y:S02]  /*4a20*/  VIADD R8, R8, 0x100 ;  /* 0x0000010008087836 */ /* 0x000fe40000000000 */
[----:B------:R-:W-:Y:S01]  /*4a30*/  VIADD R13, R13, 0x100 ;  /* 0x000001000d0d7836 */ /* 0x000fe20000000000 */
[----:B------:R-:W-:Y:S06]  /*4a40*/  @P2 BRA `(.L_x_548) ;  /* 0xfffffffc00742947 */ /* 0x000fec000383ffff */
.L_x_545:
[----:B01----:R-:W-:Y:S05]  /*4a50*/  BSYNC.RECONVERGENT B2 ;  /* 0x0000000000027941 */ /* 0x003fea0003800200 */
.L_x_544:
        /* <DEDUP_REMOVED lines=9> */
.L_x_557:
[----:B------:R-:W-:-:S05]  /*4af0*/  IMAD.WIDE R22, R7, 0x8, R10 ;  /* 0x0000000807167825 */ /* 0x000fca00078e020a */
[----:B------:R-:W2:Y:S04]  /*4b00*/  LDG.E.64 R20, desc[UR10][R22.64+-0x1000] ;  /* 0xfff0000a16147981 */ /* 0x000ea8000c1e1b00 */
[----:B------:R0:W5:Y:S04]  /*4b10*/  LDG.E.64 R16, desc[UR10][R22.64+-0x800] ;  /* 0xfff8000a16107981 */ /* 0x000168000c1e1b00 */
[----:B------:R0:W5:Y:S04]  /*4b20*/  LDG.E.64 R14, desc[UR10][R22.64] ;  /* 0x0000000a160e7981 */ /* 0x000168000c1e1b00 */
[----:B------:R0:W5:Y:S01]  /*4b30*/  LDG.E.64 R12, desc[UR10][R22.64+0x800] ;  /* 0x0008000a160c7981 */ /* 0x000162000c1e1b00 */
[C---:B------:R-:W-:Y:S01]  /*4b40*/  IADD3 R29, P1, PT, R7.reuse, UR6, RZ ;  /* 0x00000006071d7c10 */ /* 0x040fe2000ff3e0ff */
[----:B------:R-:W-:Y:S03]  /*4b50*/  BSSY.RECONVERGENT B2, `(.L_x_549) ;  /* 0x0000016000027945 */ /* 0x000fe60003800200 */
[----:B------:R-:W-:Y:S01]  /*4b60*/  LEA.HI.X.SX32 R30, R7, UR7, 0x1, P1 ;  /* 0x00000007071e7c11 */ /* 0x000fe200088f0eff */
        /* <DEDUP_REMOVED lines=20> */
.L_x_550:
[----:B------:R-:W-:Y:S05]  /*4cb0*/  BSYNC.RECONVERGENT B2 ;  /* 0x0000000000027941 */ /* 0x000fea0003800200 */
.L_x_549:
        /* <DEDUP_REMOVED lines=23> */
.L_x_552:
[----:B------:R-:W-:Y:S05]  /*4e30*/  BSYNC.RECONVERGENT B2 ;  /* 0x0000000000027941 */ /* 0x000fea0003800200 */
.L_x_551:
        /* <DEDUP_REMOVED lines=24> */
.L_x_554:
[----:B------:R-:W-:Y:S05]  /*4fc0*/  BSYNC.RECONVERGENT B2 ;  /* 0x0000000000027941 */ /* 0x000fea0003800200 */
.L_x_553:
        /* <DEDUP_REMOVED lines=22> */
.L_x_556:
[----:B------:R-:W-:Y:S05]  /*5130*/  BSYNC.RECONVERGENT B2 ;  /* 0x0000000000027941 */ /* 0x000fea0003800200 */
.L_x_555:
[----:B------:R-:W-:Y:S02]  /*5140*/  VIADD R8, R8, 0x400 ;  /* 0x0000040008087836 */ /* 0x000fe40000000000 */
[----:B------:R-:W-:Y:S02]  /*5150*/  VIADD R27, R27, 0x400 ;  /* 0x000004001b1b7836 */ /* 0x000fe40000000000 */
[----:B------:R-:W-:Y:S01]  /*5160*/  VIADD R26, R26, 0x400 ;  /* 0x000004001a1a7836 */ /* 0x000fe20000000000 */
[----:B------:R-:W-:Y:S01]  /*5170*/  ISETP.GE.AND P0, PT, R8, R9, PT ;  /* 0x000000090800720c */ /* 0x000fe20003f06270 */
[----:B------:R-:W-:Y:S02]  /*5180*/  VIADD R25, R25, 0x400 ;  /* 0x0000040019197836 */ /* 0x000fe40000000000 */
[----:B------:R-:W-:-:S10]  /*5190*/  VIADD R7, R7, 0x400 ;  /* 0x0000040007077836 */ /* 0x000fd40000000000 */
[----:B------:R-:W-:Y:S05]  /*51a0*/  @!P0 BRA `(.L_x_557) ;  /* 0xfffffff800508947 */ /* 0x000fea000383ffff */
.L_x_543:
[----:B01----:R-:W-:Y:S05]  /*51b0*/  BSYNC.RECONVERGENT B1 ;  /* 0x0000000000017941 */ /* 0x003fea0003800200 */
.L_x_536:
        /* <DEDUP_REMOVED lines=13> */
[----:B------:R-:W-:Y:S01]  /*5290*/  MOV R12, R7 ;  /* 0x00000007000c7202 */ /* 0x000fe20000000f00 */
[----:B------:R-:W-:Y:S02]  /*52a0*/  IMAD.MOV.U32 R13, RZ, RZ, R16 ;  /* 0x000000ffff0d7224 */ /* 0x000fe400078e0010 */
        /* <DEDUP_REMOVED lines=17> */
.L_x_559:
[----:B------:R-:W-:Y:S05]  /*53c0*/  BSYNC.RECONVERGENT B1 ;  /* 0x0000000000017941 */ /* 0x000fea0003800200 */
.L_x_558:
        /* <DEDUP_REMOVED lines=31> */
.L_x_561:
[----:B------:R-:W-:Y:S05]  /*55c0*/  BSYNC.RECONVERGENT B1 ;  /* 0x0000000000017941 */ /* 0x000fea0003800200 */
.L_x_560:
[----:B------:R-:W-:Y:S01]  /*55d0*/  ISETP.GT.AND P0, PT, R14, 0x1b, PT ;  /* 0x0000001b0e00780c */ /* 0x000fe20003f04270 */
[----:B0-----:R0:W0:Y:S01]  /*55e0*/  SHFL.DOWN PT, R8, R2, 0x4, 0x1f ;  /* 0x08801f0002087f89 */ /* 0x00102200000e0000 */
[----:B------:R-:W-:Y:S01]  /*55f0*/  BSSY.RECONVERGENT B1, `(.L_x_562) ;  /* 0x000001d000017945 */ /* 0x000fe20003800200 */
[----:B---3--:R-:W-:Y:S02]  /*5600*/  IMAD.MOV.U32 R11, RZ, RZ, R5 ;  /* 0x000000ffff0b7224 */ /* 0x008fe400078e0005 */
[----:B------:R3:W0:Y:S01]  /*5610*/  SHFL.DOWN PT, R9, R3, 0x4, 0x1f ;  /* 0x08801f0003097f89 */ /* 0x00062200000e0000 */
[----:B------:R-:W-:Y:S02]  /*5620*/  IMAD.MOV.U32 R12, RZ, RZ, R10 ;  /* 0x000000ffff0c7224 */ /* 0x000fe400078e000a */
[----:B-1----:R-:W-:Y:S01]  /*5630*/  IMAD.MOV.U32 R6, RZ, RZ, R2 ;  /* 0x000000ffff067224 */ /* 0x002fe200078e0002 */
[----:B----4-:R3:W1:Y:S01]  /*5640*/  SHFL.DOWN PT, R16, R5, 0x4, 0x1f ;  /* 0x08801f0005107f89 */ /* 0x01066200000e0000 */
[----:B--2---:R-:W-:-:S03]  /*5650*/  IMAD.MOV.U32 R7, RZ, RZ, R3 ;  /* 0x000000ffff077224 */ /* 0x004fc600078e0003 */
[----:B------:R3:W2:Y:S01]  /*5660*/  SHFL.DOWN PT, R13, R10, 0x4, 0x1f ;  /* 0x08801f000a0d7f89 */ /* 0x0006a200000e0000 */
[----:B------:R-:W-:Y:S05]  /*5670*/  @P0 BRA `(.L_x_563) ;  /* 0x0000000000500947 */ /* 0x000fea0003800000 */
[----:B0-----:R-:W-:Y:S01]  /*5680*/  DSETP.GEU.AND P0, PT, |R2|, |R8|, PT ;  /* 0x400000080200722a */ /* 0x001fe20003f0e200 */
[----:B-1----:R-:W-:Y:S02]  /*5690*/  IMAD.MOV.U32 R11, RZ, RZ, R16 ;  /* 0x000000ffff0b7224 */ /* 0x002fe400078e0010 */
[----:B--2---:R-:W-:Y:S02]  /*56a0*/  IMAD.MOV.U32 R12, RZ, RZ, R13 ;  /* 0x000000ffff0c7224 */ /* 0x004fe400078e000d */
        /* <DEDUP_REMOVED lines=17> */
.L_x_563:
[----:B------:R-:W-:Y:S05]  /*57c0*/  BSYNC.RECONVERGENT B1 ;  /* 0x0000000000017941 */ /* 0x000fea0003800200 */
.L_x_562:
[----:B------:R-:W-:Y:S01]  /*57d0*/  ISETP.GT.AND P0, PT, R14, 0x17, PT ;  /* 0x000000170e00780c */ /* 0x000fe20003f04270 */
[----:B0-----:R0:W4:Y:S01]  /*57e0*/  SHFL.DOWN PT, R8, R6, 0x8, 0x1f ;  /* 0x09001f0006087f89 */ /* 0x00112200000e0000 */
[----:B------:R-:W-:Y:S01]  /*57f0*/  BSSY.RECONVERGENT B1, `(.L_x_564) ;  /* 0x000001d000017945 */ /* 0x000fe20003800200 */
[----:B---3--:R-:W-:Y:S02]  /*5800*/  IMAD.MOV.U32 R5, RZ, RZ, R11 ;  /* 0x000000ffff057224 */ /* 0x008fe400078e000b */
[----:B------:R0:W3:Y:S01]  /*5810*/  SHFL.DOWN PT, R9, R7, 0x8, 0x1f ;  /* 0x09001f0007097f89 */ /* 0x0000e200000e0000 */
[----:B------:R-:W-:Y:S02]  /*5820*/  IMAD.MOV.U32 R10, RZ, RZ, R12 ;  /* 0x000000ffff0a7224 */ /* 0x000fe400078e000c */
[----:B------:R-:W-:Y:S01]  /*5830*/  IMAD.MOV.U32 R2, RZ, RZ, R6 ;  /* 0x000000ffff027224 */ /* 0x000fe200078e0006 */
[----:B-1----:R0:W1:Y:S01]  /*5840*/  SHFL.DOWN PT, R16, R11, 0x8, 0x1f ;  /* 0x09001f000b107f89 */ /* 0x00206200000e0000 */
[----:B------:R-:W-:-:S03]  /*5850*/  IMAD.MOV.U32 R3, RZ, RZ, R7 ;  /* 0x000000ffff037224 */ /* 0x000fc600078e0007 */
[----:B--2---:R0:W2:Y:S01]  /*5860*/  SHFL.DOWN PT, R13, R12, 0x8, 0x1f ;  /* 0x09001f000c0d7f89 */ /* 0x0040a200000e0000 */
[----:B------:R-:W-:Y:S05]  /*5870*/  @P0 BRA `(.L_x_565) ;  /* 0x0000000000500947 */ /* 0x000fea0003800000 */
[----:B---34-:R-:W-:Y:S01]  /*5880*/  DSETP.GEU.AND P0, PT, |R6|, |R8|, PT ;  /* 0x400000080600722a */ /* 0x018fe20003f0e200 */
[----:B-1----:R-:W-:Y:S02]  /*5890*/  IMAD.MOV.U32 R5, RZ, RZ, R16 ;  /* 0x000000ffff057224 */ /* 0x002fe400078e0010 */
        /* <DEDUP_REMOVED lines=18> */
.L_x_565:
[----:B------:R-:W-:Y:S05]  /*59c0*/  BSYNC.RECONVERGENT B1 ;  /* 0x0000000000017941 */ /* 0x000fea0003800200 */
.L_x_564:
[----:B------:R-:W-:Y:S01]  /*59d0*/  ISETP.GT.AND P0, PT, R14, 0xf, PT ;  /* 0x0000000f0e00780c */ /* 0x000fe20003f04270 */
[----:B0-----:R0:W0:Y:S01]  /*59e0*/  SHFL.DOWN PT, R6, R2, 0x10, 0x1f ;  /* 0x0a001f0002067f89 */ /* 0x00102200000e0000 */
[----:B------:R-:W-:Y:S01]  /*59f0*/  BSSY.RECONVERGENT B1, `(.L_x_566) ;  /* 0x000001d000017945 */ /* 0x000fe20003800200 */
[----:B------:R-:W-:Y:S02]  /*5a00*/  IMAD.MOV.U32 R17, RZ, RZ, R5 ;  /* 0x000000ffff117224 */ /* 0x000fe400078e0005 */
[----:B------:R0:W0:Y:S01]  /*5a10*/  SHFL.DOWN PT, R7, R3, 0x10, 0x1f ;  /* 0x0a001f0003077f89 */ /* 0x00002200000e0000 */
[----:B------:R-:W-:Y:S02]  /*5a20*/  IMAD.MOV.U32 R19, RZ, RZ, R10 ;  /* 0x000000ffff137224 */ /* 0x000fe400078e000a */
[----:B------:R-:W-:Y:S01]  /*5a30*/  IMAD.MOV.U32 R12, RZ, RZ, R2 ;  /* 0x000000ffff0c7224 */ /* 0x000fe200078e0002 */
[----:B----4-:R4:W0:Y:S01]  /*5a40*/  SHFL.DOWN PT, R8, R5, 0x10, 0x1f ;  /* 0x0a001f0005087f89 */ /* 0x01082200000e0000 */
[----:B--2---:R-:W-:-:S03]  /*5a50*/  IMAD.MOV.U32 R13, RZ, RZ, R3 ;  /* 0x000000ffff0d7224 */ /* 0x004fc600078e0003 */
[----:B---3--:R4:W2:Y:S01]  /*5a60*/  SHFL.DOWN PT, R9, R10, 0x10, 0x1f ;  /* 0x0a001f000a097f89 */ /* 0x0088a200000e0000 */
[----:B------:R-:W-:Y:S05]  /*5a70*/  @P0 BRA `(.L_x_567) ;  /* 0x0000000000500947 */ /* 0x000fea0003800000 */
[----:B0-----:R-:W-:Y:S01]  /*5a80*/  DSETP.GEU.AND P0, PT, |R2|, |R6|, PT ;  /* 0x400000060200722a */ /* 0x001fe20003f0e200 */
[----:B------:R-:W-:Y:S02]  /*5a90*/  IMAD.MOV.U32 R17, RZ, RZ, R8 ;  /* 0x000000ffff117224 */ /* 0x000fe400078e0008 */
        /* <DEDUP_REMOVED lines=18> */
.L_x_567:
[----:B------:R-:W-:Y:S05]  /*5bc0*/  BSYNC.RECONVERGENT B1 ;  /* 0x0000000000017941 */ /* 0x000fea0003800200 */
.L_x_566:
[----:B------:R-:W-:Y:S01]  /*5bd0*/  ISETP.NE.AND P0, PT, R14, RZ, PT ;  /* 0x000000ff0e00720c */ /* 0x000fe20003f05270 */
[----:B------:R-:W-:-:S12]  /*5be0*/  BSSY.RECONVERGENT B1, `(.L_x_568) ;  /* 0x000000b000017945 */ /* 0x000fd80003800200 */
[----:B------:R-:W-:Y:S05]  /*5bf0*/  @P0 BRA `(.L_x_569) ;  /* 0x0000000000240947 */ /* 0x000fea0003800000 */
[----:B0-----:R-:W0:Y:S01]  /*5c00*/  S2R R6, SR_CgaCtaId ;  /* 0x0000000000067919 */ /* 0x001e220000008800 */
[----:B------:R-:W-:Y:S01]  /*5c10*/  MOV R3, 0x400 ;  /* 0x0000040000037802 */ /* 0x000fe20000000f00 */
[----:B------:R-:W-:Y:S01]  /*5c20*/  IMAD.MOV.U32 R18, RZ, RZ, R17 ;  /* 0x000000ffff127224 */ /* 0x000fe200078e0011 */
[----:B------:R-:W-:-:S04]  /*5c30*/  SHF.R.U32.HI R2, RZ, 0x1, R4 ;  /* 0x00000001ff027819 */ /* 0x000fc80000011604 */
[----:B------:R-:W-:Y:S02]  /*5c40*/  LOP3.LUT R2, R2, 0x1f0, RZ, 0xc0, !PT ;  /* 0x000001f002027812 */ /* 0x000fe400078ec0ff */
[----:B0-----:R-:W-:-:S05]  /*5c50*/  LEA R3, R6, R3, 0x18 ;  /* 0x0000000306037211 */ /* 0x001fca00078ec0ff */
[----:B------:R-:W-:-:S05]  /*5c60*/  IMAD.IADD R3, R2, 0x1, R3 ;  /* 0x0000000102037824 */ /* 0x000fca00078e0203 */
[----:B------:R3:W-:Y:S04]  /*5c70*/  STS.64 [R3+0x10], R18 ;  /* 0x0000101203007388 */ /* 0x0007e80000000a00 */
[----:B------:R3:W-:Y:S02]  /*5c80*/  STS.64 [R3+0x8], R12 ;  /* 0x0000080c03007388 */ /* 0x0007e40000000a00 */
.L_x_569:
[----:B------:R-:W-:Y:S05]  /*5c90*/  BSYNC.RECONVERGENT B1 ;  /* 0x0000000000017941 */ /* 0x000fea0003800200 */
.L_x_568:
[----:B------:R-:W-:Y:S01]  /*5ca0*/  BAR.SYNC.DEFER_BLOCKING 0x0 ;  /* 0x0000000000007b1d */ /* 0x000fe20000010000 */
[----:B------:R-:W-:-:S13]  /*5cb0*/  ISETP.NE.AND P1, PT, R4, RZ, PT ;  /* 0x000000ff0400720c */ /* 0x000fda0003f25270 */
[----:B------:R-:W-:Y:S05]  /*5cc0*/  @P1 BRA `(.L_x_497) ;  /* 0x00000008008c1947 */ /* 0x000fea0003800000 */
[----:B0--3--:R-:W0:Y:S01]  /*5cd0*/  S2R R3, SR_CgaCtaId ;  /* 0x0000000000037919 */ /* 0x009e220000008800 */
[----:B------:R-:W-:Y:S01]  /*5ce0*/  MOV R2, 0x400 ;  /* 0x0000040000027802 */ /* 0x000fe20000000f00 */
[----:B------:R-:W-:Y:S03]  /*5cf0*/  BSSY.RECONVERGENT B1, `(.L_x_570) ;  /* 0x000001a000017945 */ /* 0x000fe60003800200 */
[----:B0-----:R-:W-:-:S05]  /*5d00*/  LEA R30, R3, R2, 0x18 ;  /* 0x00000002031e7211 */ /* 0x001fca00078ec0ff */
[----:B------:R-:W0:Y:S04]  /*5d10*/  LDS.64 R14, [R30+0x18] ;  /* 0x000018001e0e7984 */ /* 0x000e280000000a00 */
[----:B----4-:R-:W3:Y:S04]  /*5d20*/  LDS.128 R4, [R30+0x20] ;  /* 0x000020001e047984 */ /* 0x010ee80000000c00 */
[----:B------:R4:W1:Y:S04]  /*5d30*/  LDS.64 R28, [R30+0x80] ;  /* 0x000080001e1c7984 */ /* 0x0008680000000a00 */
[----:B--2---:R4:W2:Y:S01]  /*5d40*/  LDS.128 R8, [R30+0x30] ;  /* 0x000030001e087984 */ /* 0x0048a20000000c00 */
[----:B0-----:R-:W-:Y:S01]  /*5d50*/  DSETP.GEU.AND P0, PT, |R12|, |R14|, PT ;  /* 0x4000000e0c00722a */ /* 0x001fe20003f0e200 */
[----:B------:R-:W-:Y:S01]  /*5d60*/  MOV R2, R14 ;  /* 0x0000000e00027202 */ /* 0x000fe20000000f00 */
[----:B------:R-:W-:-:S02]  /*5d70*/  IMAD.MOV.U32 R3, RZ, RZ, R15 ;  /* 0x000000ffff037224 */ /* 0x000fc400078e000f */
[----:B---3--:R-:W-:Y:S02]  /*5d80*/  IMAD.MOV.U32 R31, RZ, RZ, R4 ;  /* 0x000000ffff1f7224 */ /* 0x008fe400078e0004 */
[----:B------:R-:W-:-:S08]  /*5d90*/  IMAD.MOV.U32 R33, RZ, RZ, R5 ;  /* 0x000000ffff217224 */ /* 0x000fd000078e0005 */
[----:B-12-4-:R-:W-:Y:S05]  /*5da0*/  @!P0 BRA `(.L_x_571) ;  /* 0x0000000000388947 */ /* 0x016fea0003800000 */
        /* <DEDUP_REMOVED lines=14> */
.L_x_571:
[----:B------:R-:W-:Y:S05]  /*5e90*/  BSYNC.RECONVERGENT B1 ;  /* 0x0000000000017941 */ /* 0x000fea0003800200 */
.L_x_570:
        /* <DEDUP_REMOVED lines=25> */
.L_x_573:
[----:B------:R-:W-:Y:S05]  /*6030*/  BSYNC.RECONVERGENT B1 ;  /* 0x0000000000017941 */ /* 0x000fea0003800200 */
.L_x_572:
        /* <DEDUP_REMOVED lines=21> */
.L_x_575:
[----:B------:R-:W-:Y:S05]  /*6190*/  BSYNC.RECONVERGENT B1 ;  /* 0x0000000000017941 */ /* 0x000fea0003800200 */
.L_x_574:
        /* <DEDUP_REMOVED lines=21> */
.L_x_577:
[----:B------:R-:W-:Y:S05]  /*62f0*/  BSYNC.RECONVERGENT B1 ;  /* 0x0000000000017941 */ /* 0x000fea0003800200 */
.L_x_576:
        /* <DEDUP_REMOVED lines=21> */
.L_x_579:
[----:B------:R-:W-:Y:S05]  /*6450*/  BSYNC.RECONVERGENT B1 ;  /* 0x0000000000017941 */ /* 0x000fea0003800200 */
.L_x_578:
        /* <DEDUP_REMOVED lines=21> */
.L_x_581:
[----:B------:R-:W-:Y:S05]  /*65b0*/  BSYNC.RECONVERGENT B1 ;  /* 0x0000000000017941 */ /* 0x000fea0003800200 */
.L_x_580:
        /* <DEDUP_REMOVED lines=20> */
.L_x_497:
[----:B------:R-:W-:Y:S05]  /*6700*/  BSYNC.RECONVERGENT B0 ;  /* 0x0000000000007941 */ /* 0x000fea0003800200 */
.L_x_464:
[----:B------:R-:W-:Y:S05]  /*6710*/  @P1 EXIT ;  /* 0x000000000000194d */ /* 0x000fea0003800000 */
[----:B01-3--:R-:W0:Y:S01]  /*6720*/  LDC.64 R2, c[0x0][0x390] ;  /* 0x0000e400ff027b82 */ /* 0x00be220000000a00 */
[----:B------:R-:W-:Y:S02]  /*6730*/  IMAD.MOV.U32 R18, RZ, RZ, R17 ;  /* 0x000000ffff127224 */ /* 0x000fe400078e0011 */
[----:B0-----:R-:W-:-:S05]  /*6740*/  IMAD.WIDE.U32 R2, R0, 0x10, R2 ;  /* 0x0000001000027825 */ /* 0x001fca00078e0002 */
[----:B------:R-:W-:Y:S04]  /*6750*/  STG.E.64 desc[UR10][R2.64], R12 ;  /* 0x0000000c02007986 */ /* 0x000fe8000c101b0a */
[----:B------:R-:W-:Y:S01]  /*6760*/  STG.E.64 desc[UR10][R2.64+0x8], R18 ;  /* 0x0000081202007986 */ /* 0x000fe2000c101b0a */
[----:B------:R-:W-:Y:S05]  /*6770*/  EXIT ;  /* 0x000000000000794d */ /* 0x000fea0003800000 */
.L_x_582:
        /* <DEDUP_REMOVED lines=16> */
.L_x_737:


//--------------------- .text._ZN6thrust24THRUST_300001_SM_1000_NS8cuda_cub4core6detail13_kernel_agentINS1_8__reduce11ReduceAgentINS0_12zip_iteratorIN4cuda3std3__45tupleIJNS0_10device_ptrIdEENS0_17counting_iteratorIlNS0_11use_defaultESF_SF_EEEEEEEPNSB_IJdlEEESJ_iNS1_9__extrema9arg_max_fIdl10comparatorEEEEJSI_SK_iSO_EEEvDpT0_ --------------------------
	.section	.text._ZN6thrust24THRUST_300001_SM_1000_NS8cuda_cub4core6detail13_kernel_agentINS1_8__reduce11ReduceAgentINS0_12zip_iteratorIN4cuda3std3__45tupleIJNS0_10device_ptrIdEENS0_17counting_iteratorIlNS0_11use_defaultESF_SF_EEEEEEEPNSB_IJdlEEESJ_iNS1_9__extrema9arg_max_fIdl10comparatorEEEEJSI_SK_iSO_EEEvDpT0_,"ax",@progbits
	.align	128
        .global         _ZN6thrust24THRUST_300001_SM_1000_NS8cuda_cub4core6detail13_kernel_agentINS1_8__reduce11ReduceAgentINS0_12zip_iteratorIN4cuda3std3__45tupleIJNS0_10device_ptrIdEENS0_17counting_iteratorIlNS0_11use_defaultESF_SF_EEEEEEEPNSB_IJdlEEESJ_iNS1_9__extrema9arg_max_fIdl10comparatorEEEEJSI_SK_iSO_EEEvDpT0_
        .type           _ZN6thrust24THRUST_300001_SM_1000_NS8cuda_cub4core6detail13_kernel_agentINS1_8__reduce11ReduceAgentINS0_12zip_iteratorIN4cuda3std3__45tupleIJNS0_10device_ptrIdEENS0_17counting_iteratorIlNS0_11use_defaultESF_SF_EEEEEEEPNSB_IJdlEEESJ_iNS1_9__extrema9arg_max_fIdl10comparatorEEEEJSI_SK_iSO_EEEvDpT0_,@function
        .size           _ZN6thrust24THRUST_300001_SM_1000_NS8cuda_cub4core6detail13_kernel_agentINS1_8__reduce11ReduceAgentINS0_12zip_iteratorIN4cuda3std3__45tupleIJNS0_10device_ptrIdEENS0_17counting_iteratorIlNS0_11use_defaultESF_SF_EEEEEEEPNSB_IJdlEEESJ_iNS1_9__extrema9arg_max_fIdl10comparatorEEEEJSI_SK_iSO_EEEvDpT0_,(.L_x_738 - _ZN6thrust24THRUST_300001_SM_1000_NS8cuda_cub4core6detail13_kernel_agentINS1_8__reduce11ReduceAgentINS0_12zip_iteratorIN4cuda3std3__45tupleIJNS0_10device_ptrIdEENS0_17counting_iteratorIlNS0_11use_defaultESF_SF_EEEEEEEPNSB_IJdlEEESJ_iNS1_9__extrema9arg_max_fIdl10comparatorEEEEJSI_SK_iSO_EEEvDpT0_)
        .other          _ZN6thrust24THRUST_300001_SM_1000_NS8cuda_cub4core6detail13_kernel_agentINS1_8__reduce11ReduceAgentINS0_12zip_iteratorIN4cuda3std3__45tupleIJNS0_10device_ptrIdEENS0_17counting_iteratorIlNS0_11use_defaultESF_SF_EEEEEEEPNSB_IJdlEEESJ_iNS1_9__extrema9arg_max_fIdl10comparatorEEEEJSI_SK_iSO_EEEvDpT0_,@"STO_CUDA_ENTRY STV_DEFAULT"
_ZN6thrust24THRUST_300001_SM_1000_NS8cuda_cub4core6detail13_kernel_agentINS1_8__reduce11ReduceAgentINS0_12zip_iteratorIN4cuda3std3__45tupleIJNS0_10device_ptrIdEENS0_17counting_iteratorIlNS0_11use_defaultESF_SF_EEEEEEEPNSB_IJdlEEESJ_iNS1_9__extrema9arg_max_fIdl10comparatorEEEEJSI_SK_iSO_EEEvDpT0_:
.text._ZN6thrust24THRUST_300001_SM_1000_NS8cuda_cub4core6detail13_kernel_agentINS1_8__reduce11ReduceAgentINS0_12zip_iteratorIN4cuda3std3__45tupleIJNS0_10device_ptrIdEENS0_17counting_iteratorIlNS0_11use_defaultESF_SF_EEEEEEEPNSB_IJdlEEESJ_iNS1_9__extrema9arg_max_fIdl10comparatorEEEEJSI_SK_iSO_EEEvDpT0_:
        /* <DEDUP_REMOVED lines=23> */
.L_x_586:
[----:B0-----:R-:W-:Y:S05]  /*0170*/  BSYNC.RECONVERGENT B1 ;  /* 0x0000000000017941 */ /* 0x001fea0003800200 */
.L_x_585:
        /* <DEDUP_REMOVED lines=19> */
.L_x_593:
        /* <DEDUP_REMOVED lines=31> */
.L_x_592:
[----:B------:R-:W-:Y:S05]  /*04a0*/  BSYNC.RECONVERGENT B3 ;  /* 0x0000000000037941 */ /* 0x000fea0003800200 */
.L_x_591:
[----:B------:R-:W-:Y:S01]  /*04b0*/  IADD3 R14, P0, PT, R14, 0x100, RZ ;  /* 0x000001000e0e7810 */ /* 0x000fe20007f1e0ff */
[----:B------:R-:W-:Y:S02]  /*04c0*/  VIADD R10, R10, 0x100 ;  /* 0x000001000a0a7836 */ /* 0x000fe40000000000 */
[----:B------:R-:W-:Y:S02]  /*04d0*/  IMAD.X R13, RZ, RZ, R13, P3 ;  /* 0x000000ffff0d7224 */ /* 0x000fe400018e060d */
[----:B------:R-:W-:Y:S01]  /*04e0*/  IMAD.X R15, RZ, RZ, R15, P0 ;  /* 0x000000ffff0f7224 */ /* 0x000fe200000e060f */
[----:B------:R-:W-:Y:S07]  /*04f0*/  @P2 BRA `(.L_x_593) ;  /* 0xfffffffc006c2947 */ /* 0x000fee000383ffff */
.L_x_590:
[----:B------:R-:W-:Y:S05]  /*0500*/  BSYNC.RECONVERGENT B2 ;  /* 0x0000000000027941 */ /* 0x000fea0003800200 */
.L_x_589:
[----:B------:R-:W-:-:S13]  /*0510*/  ISETP.GE.U32.AND P0, PT, R16, 0x300, PT ;  /* 0x000003001000780c */ /* 0x000fda0003f06070 */
[----:B------:R-:W-:Y:S05]  /*0520*/  @!P0 BRA `(.L_x_588) ;  /* 0x0000000400bc8947 */ /* 0x000fea0003800000 */
[----:B------:R-:W0:Y:S01]  /*0530*/  LDC.64 R4, c[0x0][0x380] ;  /* 0x0000e000ff047b82 */ /* 0x000e220000000a00 */
[----:B------:R-:W-:-:S07]  /*0540*/  VIADD R20, R10, 0x200 ;  /* 0x000002000a147836 */ /* 0x000fce0000000000 */
[----:B------:R-:W1:Y:S02]  /*0550*/  LDC.64 R6, c[0x0][0x388] ;  /* 0x0000e200ff067b82 */ /* 0x000e640000000a00 */
.L_x_602:
        /* <DEDUP_REMOVED lines=30> */
.L_x_595:
[----:B------:R-:W-:Y:S05]  /*0740*/  BSYNC.RECONVERGENT B2 ;  /* 0x0000000000027941 */ /* 0x000fea0003800200 */
.L_x_594:
[----:B-----5:R-:W-:Y:S01]  /*0750*/  DSETP.GEU.AND P0, PT, |R16|, |R14|, PT ;  /* 0x4000000e1000722a */ /* 0x020fe20003f0e200 */
[C---:B------:R-:W-:Y:S01]  /*0760*/  IADD3 R19, P1, PT, R23.reuse, R6, RZ ;  /* 0x0000000617137210 */ /* 0x040fe20007f3e0ff */
[----:B------:R-:W-:Y:S01]  /*0770*/  BSSY.RECONVERGENT B2, `(.L_x_596) ;  /* 0x0000015000027945 */ /* 0x000fe20003800200 */
[----:B------:R-:W-:Y:S02]  /*0780*/  IMAD.MOV.U32 R2, RZ, RZ, R14 ;  /* 0x000000ffff027224 */ /* 0x000fe400078e000e */
[----:B------:R-:W-:Y:S01]  /*0790*/  LEA.HI.X.SX32 R18, R23, R7, 0x1, P1 ;  /* 0x0000000717127211 */ /* 0x000fe200008f0eff */
[----:B------:R-:W-:Y:S02]  /*07a0*/  IMAD.MOV.U32 R9, RZ, RZ, R19 ;  /* 0x000000ffff097224 */ /* 0x000fe400078e0013 */
[----:B------:R-:W-:Y:S02]  /*07b0*/  IMAD.MOV.U32 R3, RZ, RZ, R15 ;  /* 0x000000ffff037224 */ /* 0x000fe400078e000f */
[----:B------:R-:W-:-:S04]  /*07c0*/  IMAD.MOV.U32 R8, RZ, RZ, R18 ;  /* 0x000000ffff087224 */ /* 0x000fc800078e0012 */
        /* <DEDUP_REMOVED lines=15> */
.L_x_597:
[----:B------:R-:W-:Y:S05]  /*08c0*/  BSYNC.RECONVERGENT B2 ;  /* 0x0000000000027941 */ /* 0x000fea0003800200 */
.L_x_596:
        /* <DEDUP_REMOVED lines=25> */
.L_x_599:
[----:B------:R-:W-:Y:S05]  /*0a60*/  BSYNC.RECONVERGENT B2 ;  /* 0x0000000000027941 */ /* 0x000fea0003800200 */
.L_x_598:
        /* <DEDUP_REMOVED lines=22> */
.L_x_601:
[----:B------:R-:W-:Y:S05]  /*0bd0*/  BSYNC.RECONVERGENT B2 ;  /* 0x0000000000027941 */ /* 0x000fea0003800200 */
.L_x_600:
[C---:B------:R-:W-:Y:S01]  /*0be0*/  VIADD R10, R20.reuse, 0x200 ;  /* 0x00000200140a7836 */ /* 0x040fe20000000000 */
[----:B------:R-:W-:-:S04]  /*0bf0*/  IADD3 R20, PT, PT, R20, 0x400, RZ ;  /* 0x0000040014147810 */ /* 0x000fc80007ffe0ff */
[----:B------:R-:W-:-:S13]  /*0c00*/  ISETP.GE.AND P0, PT, R10, UR5, PT ;  /* 0x000000050a007c0c */ /* 0x000fda000bf06270 */
[----:B------:R-:W-:Y:S05]  /*0c10*/  @!P0 BRA `(.L_x_602) ;  /* 0xfffffff800508947 */ /* 0x000fea000383ffff */
.L_x_588:
[----:B------:R-:W-:Y:S05]  /*0c20*/  BSYNC.RECONVERGENT B1 ;  /* 0x0000000000017941 */ /* 0x000fea0003800200 */
.L_x_587:
        /* <DEDUP_REMOVED lines=35> */
.L_x_605:
[----:B------:R-:W-:Y:S05]  /*0e60*/  BSYNC.RECONVERGENT B1 ;  /* 0x0000000000017941 */ /* 0x000fea0003800200 */
.L_x_604:
        /* <DEDUP_REMOVED lines=31> */
.L_x_607:
[----:B------:R-:W-:Y:S05]  /*1060*/  BSYNC.RECONVERGENT B1 ;  /* 0x0000000000017941 */ /* 0x000fea0003800200 */
.L_x_606:
        /* <DEDUP_REMOVED lines=31> */
.L_x_609:
[----:B------:R-:W-:Y:S05]  /*1260*/  BSYNC.RECONVERGENT B1 ;  /* 0x0000000000017941 */ /* 0x000fea0003800200 */
.L_x_608:
[----:B------:R-:W-:Y:S01]  /*1270*/  ISETP.GT.AND P0, PT, R10, 0x17, PT ;  /* 0x000000170a00780c */ /* 0x000fe20003f04270 */
[----:B-1----:R1:W1:Y:S01]  /*1280*/  SHFL.DOWN PT, R2, R4, 0x8, 0x1f ;  /* 0x09001f0004027f89 */ /* 0x00226200000e0000 */
[----:B------:R-:W-:Y:S01]  /*1290*/  BSSY.RECONVERGENT B1, `(.L_x_610) ;  /* 0x000001d000017945 */ /* 0x000fe20003800200 */
[----:B0-----:R-:W-:Y:S02]  /*12a0*/  IMAD.MOV.U32 R8, RZ, RZ, R11 ;  /* 0x000000ffff087224 */ /* 0x001fe400078e000b */
[----:B------:R0:W0:Y:S01]  /*12b0*/  SHFL.DOWN PT, R3, R5, 0x8, 0x1f ;  /* 0x09001f0005037f89 */ /* 0x00002200000e0000 */
[----:B------:R-:W-:Y:S02]  /*12c0*/  IMAD.MOV.U32 R9, RZ, RZ, R12 ;  /* 0x000000ffff097224 */ /* 0x000fe400078e000c */
[----:B------:R-:W-:Y:S01]  /*12d0*/  IMAD.MOV.U32 R6, RZ, RZ, R4 ;  /* 0x000000ffff067224 */ /* 0x000fe200078e0004 */
[----:B---3--:R3:W0:Y:S01]  /*12e0*/  SHFL.DOWN PT, R14, R11, 0x8, 0x1f ;  /* 0x09001f000b0e7f89 */ /* 0x00862200000e0000 */
[----:B--2---:R-:W-:-:S03]  /*12f0*/  IMAD.MOV.U32 R7, RZ, RZ, R5 ;  /* 0x000000ffff077224 */ /* 0x004fc600078e0005 */
[----:B----4-:R3:W2:Y:S01]  /*1300*/  SHFL.DOWN PT, R13, R12, 0x8, 0x1f ;  /* 0x09001f000c0d7f89 */ /* 0x0106a200000e0000 */
[----:B------:R-:W-:Y:S05]  /*1310*/  @P0 BRA `(.L_x_611) ;  /* 0x0000000000500947 */ /* 0x000fea0003800000 */
[----:B01----:R-:W-:Y:S01]  /*1320*/  DSETP.GEU.AND P0, PT, |R4|, |R2|, PT ;  /* 0x400000020400722a */ /* 0x003fe20003f0e200 */
[----:B------:R-:W-:Y:S01]  /*1330*/  IMAD.MOV.U32 R8, RZ, RZ, R14 ;  /* 0x000000ffff087224 */ /* 0x000fe200078e000e */
[----:B--2---:R-:W-:Y:S01]  /*1340*/  MOV R9, R13 ;  /* 0x0000000d00097202 */ /* 0x004fe20000000f00 */
        /* <DEDUP_REMOVED lines=17> */
.L_x_611:
[----:B------:R-:W-:Y:S05]  /*1460*/  BSYNC.RECONVERGENT B1 ;  /* 0x0000000000017941 */ /* 0x000fea0003800200 */
.L_x_610:
[----:B------:R-:W-:Y:S01]  /*1470*/  ISETP.GT.AND P0, PT, R10, 0xf, PT ;  /* 0x0000000f0a00780c */ /* 0x000fe20003f04270 */
[----:B-1----:R1:W4:Y:S01]  /*1480*/  SHFL.DOWN PT, R4, R6, 0x10, 0x1f ;  /* 0x0a001f0006047f89 */ /* 0x00232200000e0000 */
[----:B------:R-:W-:Y:S01]  /*1490*/  BSSY.RECONVERGENT B1, `(.L_x_612) ;  /* 0x000001d000017945 */ /* 0x000fe20003800200 */
[----:B0-----:R-:W-:Y:S02]  /*14a0*/  IMAD.MOV.U32 R14, RZ, RZ, R8 ;  /* 0x000000ffff0e7224 */ /* 0x001fe400078e0008 */
[----:B------:R1:W0:Y:S01]  /*14b0*/  SHFL.DOWN PT, R5, R7, 0x10, 0x1f ;  /* 0x0a001f0007057f89 */ /* 0x00022200000e0000 */
[----:B------:R-:W-:Y:S02]  /*14c0*/  IMAD.MOV.U32 R15, RZ, RZ, R9 ;  /* 0x000000ffff0f7224 */ /* 0x000fe400078e0009 */
[----:B------:R-:W-:Y:S01]  /*14d0*/  IMAD.MOV.U32 R2, RZ, RZ, R6 ;  /* 0x000000ffff027224 */ /* 0x000fe200078e0006 */
[----:B---3--:R1:W3:Y:S01]  /*14e0*/  SHFL.DOWN PT, R11, R8, 0x10, 0x1f ;  /* 0x0a001f00080b7f89 */ /* 0x0082e200000e0000 */
[----:B------:R-:W-:-:S03]  /*14f0*/  IMAD.MOV.U32 R3, RZ, RZ, R7 ;  /* 0x000000ffff037224 */ /* 0x000fc600078e0007 */
[----:B------:R1:W0:Y:S01]  /*1500*/  SHFL.DOWN PT, R12, R9, 0x10, 0x1f ;  /* 0x0a001f00090c7f89 */ /* 0x00022200000e0000 */
[----:B------:R-:W-:Y:S05]  /*1510*/  @P0 BRA `(.L_x_613) ;  /* 0x0000000000500947 */ /* 0x000fea0003800000 */
[----:B0---4-:R-:W-:Y:S01]  /*1520*/  DSETP.GEU.AND P0, PT, |R6|, |R4|, PT ;  /* 0x400000040600722a */ /* 0x011fe20003f0e200 */
[----:B---3--:R-:W-:Y:S02]  /*1530*/  IMAD.MOV.U32 R14, RZ, RZ, R11 ;  /* 0x000000ffff0e7224 */ /* 0x008fe400078e000b */
        /* <DEDUP_REMOVED lines=18> */
.L_x_613:
[----:B------:R-:W-:Y:S05]  /*1660*/  BSYNC.RECONVERGENT B1 ;  /* 0x0000000000017941 */ /* 0x000fea0003800200 */
.L_x_612:
[----:B------:R-:W-:Y:S01]  /*1670*/  ISETP.NE.AND P0, PT, R10, RZ, PT ;  /* 0x000000ff0a00720c */ /* 0x000fe20003f05270 */
[----:B------:R-:W-:-:S12]  /*1680*/  BSSY.RECONVERGENT B1, `(.L_x_614) ;  /* 0x000000a000017945 */ /* 0x000fd80003800200 */
[----:B------:R-:W-:Y:S05]  /*1690*/  @P0 BRA `(.L_x_615) ;  /* 0x0000000000200947 */ /* 0x000fea0003800000 */
[----:B-1----:R-:W1:Y:S01]  /*16a0*/  S2R R6, SR_CgaCtaId ;  /* 0x0000000000067919 */ /* 0x002e620000008800 */
[----:B0-----:R-:W-:Y:S02]  /*16b0*/  MOV R5, 0x400 ;  /* 0x0000040000057802 */ /* 0x001fe40000000f00 */
[----:B----4-:R-:W-:-:S04]  /*16c0*/  SHF.R.U32.HI R4, RZ, 0x1, R0 ;  /* 0x00000001ff047819 */ /* 0x010fc80000011600 */
[----:B------:R-:W-:Y:S02]  /*16d0*/  LOP3.LUT R4, R4, 0x1f0, RZ, 0xc0, !PT ;  /* 0x000001f004047812 */ /* 0x000fe400078ec0ff */
[----:B-1----:R-:W-:-:S05]  /*16e0*/  LEA R5, R6, R5, 0x18 ;  /* 0x0000000506057211 */ /* 0x002fca00078ec0ff */
[----:B------:R-:W-:-:S05]  /*16f0*/  IMAD.IADD R5, R4, 0x1, R5 ;  /* 0x0000000104057824 */ /* 0x000fca00078e0205 */
[----:B------:R0:W-:Y:S04]  /*1700*/  STS.64 [R5+0x10], R14 ;  /* 0x0000100e05007388 */ /* 0x0001e80000000a00 */
[----:B------:R0:W-:Y:S02]  /*1710*/  STS.64 [R5+0x8], R2 ;  /* 0x0000080205007388 */ /* 0x0001e40000000a00 */
.L_x_615:
[----:B------:R-:W-:Y:S05]  /*1720*/  BSYNC.RECONVERGENT B1 ;  /* 0x0000000000017941 */ /* 0x000fea0003800200 */
.L_x_614:
        /* <DEDUP_REMOVED lines=8> */
[----:B-1--4-:R-:W1:Y:S04]  /*17b0*/  LDS.128 R4, [R0+0x20] ;  /* 0x0000200000047984 */ /* 0x012e680000000c00 */
[----:B--2---:R2:W4:Y:S04]  /*17c0*/  LDS.64 R12, [R0+0x80] ;  /* 0x00008000000c7984 */ /* 0x0045280000000a00 */
[----:B---3--:R2:W3:Y:S01]  /*17d0*/  LDS.128 R8, [R0+0x30] ;  /* 0x0000300000087984 */ /* 0x0084e20000000c00 */
[----:B0-----:R-:W-:Y:S01]  /*17e0*/  DSETP.GEU.AND P0, PT, |R2|, |R16|, PT ;  /* 0x400000100200722a */ /* 0x001fe20003f0e200 */
[----:B------:R-:W-:Y:S01]  /*17f0*/  IMAD.MOV.U32 R24, RZ, RZ, R16 ;  /* 0x000000ffff187224 */ /* 0x000fe200078e0010 */
[----:B------:R-:W-:Y:S01]  /*1800*/  MOV R25, R17 ;  /* 0x0000001100197202 */ /* 0x000fe20000000f00 */
[----:B-1----:R-:W-:-:S02]  /*1810*/  IMAD.MOV.U32 R26, RZ, RZ, R4 ;  /* 0x000000ffff1a7224 */ /* 0x002fc400078e0004 */
[----:B------:R-:W-:-:S09]  /*1820*/  IMAD.MOV.U32 R27, RZ, RZ, R5 ;  /* 0x000000ffff1b7224 */ /* 0x000fd200078e0005 */
        /* <DEDUP_REMOVED lines=15> */
.L_x_618:
[----:B------:R-:W-:Y:S05]  /*1920*/  BSYNC.RECONVERGENT B1 ;  /* 0x0000000000017941 */ /* 0x000fea0003800200 */
.L_x_617:
        /* <DEDUP_REMOVED lines=23> */
.L_x_620:
[----:B------:R-:W-:Y:S05]  /*1aa0*/  BSYNC.RECONVERGENT B1 ;  /* 0x0000000000017941 */ /* 0x000fea0003800200 */
.L_x_619:
        /* <DEDUP_REMOVED lines=21> */
.L_x_622:
[----:B------:R-:W-:Y:S05]  /*1c00*/  BSYNC.RECONVERGENT B1 ;  /* 0x0000000000017941 */ /* 0x000fea0003800200 */
.L_x_621:
        /* <DEDUP_REMOVED lines=23> */
.L_x_624:
[----:B------:R-:W-:Y:S05]  /*1d80*/  BSYNC.RECONVERGENT B1 ;  /* 0x0000000000017941 */ /* 0x000fea0003800200 */
.L_x_623:
        /* <DEDUP_REMOVED lines=21> */
.L_x_626:
[----:B------:R-:W-:Y:S05]  /*1ee0*/  BSYNC.RECONVERGENT B1 ;  /* 0x0000000000017941 */ /* 0x000fea0003800200 */
.L_x_625:
[----:B------:R-:W-:Y:S01]  /*1ef0*/  DSETP.GEU.AND P0, PT, |R2|, |R10|, PT ;  /* 0x4000000a0200722a */ /* 0x000fe20003f0e200 */
[----:B------:R-:W-:Y:S01]  /*1f00*/  BSSY.RECONVERGENT B1, `(.L_x_627) ;  /* 0x0000014000017945 */ /* 0x000fe20003800200 */
[----:B------:R-:W-:Y:S01]  /*1f10*/  IMAD.MOV.U32 R8, RZ, RZ, R10 ;  /* 0x000000ffff087224 */ /* 0x000fe200078e000a */
[----:B---3--:R-:W-:Y:S01]  /*1f20*/  MOV R0, R5 ;  /* 0x0000000500007202 */ /* 0x008fe20000000f00 */
        /* <DEDUP_REMOVED lines=17> */
.L_x_628:
[----:B------:R-:W-:Y:S05]  /*2040*/  BSYNC.RECONVERGENT B1 ;  /* 0x0000000000017941 */ /* 0x000fea0003800200 */
.L_x_627:
        /* <DEDUP_REMOVED lines=21> */
.L_x_603:
        /* <DEDUP_REMOVED lines=9> */
[----:B------:R-:W-:Y:S02]  /*2230*/  VIADD R5, R5, UR6 ;  /* 0x0000000605057c36 */ /* 0x000fe40008000000 */
        /* <DEDUP_REMOVED lines=9> */
[----:B----4-:R-:W-:Y:S01]  /*22d0*/  IMAD.MOV.U32 R14, RZ, RZ, R12 ;  /* 0x000000ffff0e7224 */ /* 0x010fe200078e000c */
[----:B------:R-:W-:Y:S01]  /*22e0*/  MOV R6, R10 ;  /* 0x0000000a00067202 */ /* 0x000fe20000000f00 */
[----:B0-----:R-:W-:Y:S02]  /*22f0*/  IMAD.MOV.U32 R16, RZ, RZ, R13 ;  /* 0x000000ffff107224 */ /* 0x001fe400078e000d */
        /* <DEDUP_REMOVED lines=16> */
.L_x_630:
[----:B------:R-:W-:Y:S05]  /*2400*/  BSYNC.RECONVERGENT B1 ;  /* 0x0000000000017941 */ /* 0x000fea0003800200 */
.L_x_629:
        /* <DEDUP_REMOVED lines=32> */
.L_x_632:
[----:B------:R-:W-:Y:S05]  /*2610*/  BSYNC.RECONVERGENT B1 ;  /* 0x0000000000017941 */ /* 0x000fea0003800200 */
.L_x_631:
[----:B-1----:R-:W-:Y:S01]  /*2620*/  VIADD R2, R4, 0x4 ;  /* 0x0000000404027836 */ /* 0x002fe20000000000 */
[----:B------:R1:W4:Y:S01]  /*2630*/  SHFL.DOWN PT, R6, R8, 0x4, R5 ;  /* 0x0880000008067989 */ /* 0x00032200000e0005 */
[----:B------:R-:W-:Y:S01]  /*2640*/  BSSY.RECONVERGENT B1, `(.L_x_633) ;  /* 0x000001e000017945 */ /* 0x000fe20003800200 */
[----:B--2---:R-:W-:Y:S01]  /*2650*/  IMAD.MOV.U32 R14, RZ, RZ, R10 ;  /* 0x000000ffff0e7224 */ /* 0x004fe200078e000a */
[----:B------:R-:W-:Y:S01]  /*2660*/  MOV R16, R12 ;  /* 0x0000000c00107202 */ /* 0x000fe20000000f00 */
[----:B------:R1:W2:Y:S01]  /*2670*/  SHFL.DOWN PT, R7, R9, 0x4, R5 ;  /* 0x0880000009077989 */ /* 0x0002a200000e0005 */
[----:B------:R-:W-:Y:S01]  /*2680*/  ISETP.GT.AND P0, PT, R2, R5, PT ;  /* 0x000000050200720c */ /* 0x000fe20003f04270 */
[----:B------:R-:W-:Y:S02]  /*2690*/  IMAD.MOV.U32 R2, RZ, RZ, R8 ;  /* 0x000000ffff027224 */ /* 0x000fe400078e0008 */
[----:B---3--:R1:W3:Y:S01]  /*26a0*/  SHFL.DOWN PT, R11, R10, 0x4, R5 ;  /* 0x088000000a0b7989 */ /* 0x0082e200000e0005 */
[----:B------:R-:W-:-:S03]  /*26b0*/  IMAD.MOV.U32 R3, RZ, RZ, R9 ;  /* 0x000000ffff037224 */ /* 0x000fc600078e0009 */
[----:B0-----:R1:W0:Y:S06]  /*26c0*/  SHFL.DOWN PT, R13, R12, 0x4, R5 ;  /* 0x088000000c0d7989 */ /* 0x00122c00000e0005 */
        /* <DEDUP_REMOVED lines=21> */
.L_x_634:
[----:B------:R-:W-:Y:S05]  /*2820*/  BSYNC.RECONVERGENT B1 ;  /* 0x0000000000017941 */ /* 0x000fea0003800200 */
.L_x_633:
        /* <DEDUP_REMOVED lines=8> */
[----:B---3--:R3:W1:Y:S01]  /*28b0*/  SHFL.DOWN PT, R11, R14, 0x8, R5 ;  /* 0x090000000e0b7989 */ /* 0x00866200000e0005 */
[----:B--2---:R-:W-:-:S03]  /*28c0*/  IMAD.MOV.U32 R7, RZ, RZ, R3 ;  /* 0x000000ffff077224 */ /* 0x004fc600078e0003 */
[----:B0-----:R3:W0:Y:S04]  /*28d0*/  SHFL.DOWN PT, R13, R16, 0x8, R5 ;  /* 0x09000000100d7989 */ /* 0x00162800000e0005 */
        /* <DEDUP_REMOVED lines=21> */
.L_x_636:
[----:B------:R-:W-:Y:S05]  /*2a30*/  BSYNC.RECONVERGENT B1 ;  /* 0x0000000000017941 */ /* 0x000fea0003800200 */
.L_x_635:
[----:B-1----:R-:W-:Y:S01]  /*2a40*/  VIADD R2, R4, 0x10 ;  /* 0x0000001004027836 */ /* 0x002fe20000000000 */
[----:B----4-:R1:W2:Y:S01]  /*2a50*/  SHFL.DOWN PT, R8, R6, 0x10, R5 ;  /* 0x0a00000006087989 */ /* 0x0102a200000e0005 */
[----:B------:R-:W-:Y:S01]  /*2a60*/  BSSY.RECONVERGENT B1, `(.L_x_637) ;  /* 0x000001e000017945 */ /* 0x000fe20003800200 */
[----:B---3--:R-:W-:Y:S02]  /*2a70*/  IMAD.MOV.U32 R14, RZ, RZ, R10 ;  /* 0x000000ffff0e7224 */ /* 0x008fe400078e000a */
[----:B------:R-:W-:Y:S01]  /*2a80*/  ISETP.GT.AND P0, PT, R2, R5, PT ;  /* 0x000000050200720c */ /* 0x000fe20003f04270 */
[----:B------:R1:W3:Y:S01]  /*2a90*/  SHFL.DOWN PT, R9, R7, 0x10, R5 ;  /* 0x0a00000007097989 */ /* 0x0002e200000e0005 */
[----:B------:R-:W-:Y:S02]  /*2aa0*/  IMAD.MOV.U32 R15, RZ, RZ, R12 ;  /* 0x000000ffff0f7224 */ /* 0x000fe400078e000c */
[----:B------:R-:W-:Y:S01]  /*2ab0*/  IMAD.MOV.U32 R2, RZ, RZ, R6 ;  /* 0x000000ffff027224 */ /* 0x000fe200078e0006 */
[----:B------:R1:W4:Y:S01]  /*2ac0*/  SHFL.DOWN PT, R11, R10, 0x10, R5 ;  /* 0x0a0000000a0b7989 */ /* 0x00032200000e0005 */
        /* <DEDUP_REMOVED lines=23> */
.L_x_638:
[----:B------:R-:W-:Y:S05]  /*2c40*/  BSYNC.RECONVERGENT B1 ;  /* 0x0000000000017941 */ /* 0x000fea0003800200 */
.L_x_637:
        /* <DEDUP_REMOVED lines=11> */
.L_x_640:
[----:B------:R-:W-:Y:S05]  /*2d00*/  BSYNC.RECONVERGENT B1 ;  /* 0x0000000000017941 */ /* 0x000fea0003800200 */
.L_x_639:
[----:B------:R-:W-:Y:S01]  /*2d10*/  BAR.SYNC.DEFER_BLOCKING 0x0 ;  /* 0x0000000000007b1d */ /* 0x000fe20000010000 */
[----:B------:R-:W-:-:S13]  /*2d20*/  ISETP.NE.AND P1, PT, R0, RZ, PT ;  /* 0x000000ff0000720c */ /* 0x000fda0003f25270 */
[----:B------:R-:W-:Y:S05]  /*2d30*/  @P1 BRA `(.L_x_616) ;  /* 0x0000003400d41947 */ /* 0x000fea0003800000 */
[----:B------:R-:W-:Y:S01]  /*2d40*/  UISETP.GE.AND UP0, UPT, UR6, 0x21, UPT ;  /* 0x000000210600788c */ /* 0x000fe2000bf06270 */
[----:B----4-:R-:W-:Y:S02]  /*2d50*/  IMAD.MOV.U32 R11, RZ, RZ, R14 ;  /* 0x000000ffff0b7224 */ /* 0x010fe400078e000e */
[----:B--2---:R-:W-:Y:S02]  /*2d60*/  IMAD.MOV.U32 R8, RZ, RZ, R15 ;  /* 0x000000ffff087224 */ /* 0x004fe400078e000f */
        /* <DEDUP_REMOVED lines=8> */
[----:B0-----:R-:W0:Y:S01]  /*2df0*/  LDS.64 R12, [UR4+0x20] ;  /* 0x00002004ff0c7984 */ /* 0x001e220008000a00 */
[----:B-1----:R-:W-:Y:S01]  /*2e00*/  DSETP.GEU.AND P0, PT, |R2|, |R6|, PT ;  /* 0x400000060200722a */ /* 0x002fe20003f0e200 */
[----:B------:R-:W-:Y:S01]  /*2e10*/  MOV R4, R6 ;  /* 0x0000000600047202 */ /* 0x000fe20000000f00 */
[----:B------:R-:W-:Y:S02]  /*2e20*/  IMAD.MOV.U32 R5, RZ, RZ, R7 ;  /* 0x000000ffff057224 */ /* 0x000fe400078e0007 */
[----:B0-----:R-:W-:Y:S02]  /*2e30*/  IMAD.MOV.U32 R11, RZ, RZ, R12 ;  /* 0x000000ffff0b7224 */ /* 0x001fe400078e000c */
        /* <DEDUP_REMOVED lines=16> */
.L_x_642:
[----:B------:R-:W-:Y:S05]  /*2f40*/  BSYNC.RECONVERGENT B1 ;  /* 0x0000000000017941 */ /* 0x000fea0003800200 */
.L_x_641:
[----:B------:R-:W-:Y:S01]  /*2f50*/  UISETP.GE.AND UP0, UPT, UR6, 0x41, UPT ;  /* 0x000000410600788c */ /* 0x000fe2000bf06270 */
[----:B---3--:R-:W-:Y:S02]  /*2f60*/  IMAD.MOV.U32 R9, RZ, RZ, R11 ;  /* 0x000000ffff097224 */ /* 0x008fe400078e000b */
[----:B------:R-:W-:Y:S02]  /*2f70*/  IMAD.MOV.U32 R0, RZ, RZ, R8 ;  /* 0x000000ffff007224 */ /* 0x000fe400078e0008 */
[----:B------:R-:W-:Y:S02]  /*2f80*/  IMAD.MOV.U32 R2, RZ, RZ, R4 ;  /* 0x000000ffff027224 */ /* 0x000fe400078e0004 */
[----:B------:R-:W-:Y:S02]  /*2f90*/  IMAD.MOV.U32 R3, RZ, RZ, R5 ;  /* 0x000000ffff037224 */ /* 0x000fe400078e0005 */
        /* <DEDUP_REMOVED lines=8> */
[----:B------:R-:W-:Y:S02]  /*3020*/  IMAD.MOV.U32 R2, RZ, RZ, R6 ;  /* 0x000000ffff027224 */ /* 0x000fe400078e0006 */
[----:B------:R-:W-:Y:S02]  /*3030*/  IMAD.MOV.U32 R3, RZ, RZ, R7 ;  /* 0x000000ffff037224 */ /* 0x000fe400078e0007 */
[----:B0-----:R-:W-:-:S02]  /*3040*/  IMAD.MOV.U32 R9, RZ, RZ, R12 ;  /* 0x000000ffff097224 */ /* 0x001fc400078e000c */
        /* <DEDUP_REMOVED lines=16> */
.L_x_644:
[----:B------:R-:W-:Y:S05]  /*3150*/  BSYNC.RECONVERGENT B1 ;  /* 0x0000000000017941 */ /* 0x000fea0003800200 */
.L_x_643:
[----:B------:R-:W-:Y:S01]  /*3160*/  UISETP.GE.AND UP0, UPT, UR6, 0x61, UPT ;  /* 0x000000610600788c */ /* 0x000fe2000bf06270 */
[----:B------:R-:W-:Y:S01]  /*3170*/  IMAD.MOV.U32 R11, RZ, RZ, R9 ;  /* 0x000000ffff0b7224 */ /* 0x000fe200078e0009 */
[----:B------:R-:W-:Y:S01]  /*3180*/  MOV R8, R0 ;  /* 0x0000000000087202 */ /* 0x000fe20000000f00 */
[----:B------:R-:W-:Y:S02]  /*3190*/  IMAD.MOV.U32 R4, RZ, RZ, R2 ;  /* 0x000000ffff047224 */ /* 0x000fe400078e0002 */
[----:B------:R-:W-:-:S04]  /*31a0*/  IMAD.MOV.U32 R5, RZ, RZ, R3 ;  /* 0x000000ffff057224 */ /* 0x000fc800078e0003 */
        /* <DEDUP_REMOVED lines=27> */
.L_x_646:
[----:B------:R-:W-:Y:S05]  /*3360*/  BSYNC.RECONVERGENT B1 ;  /* 0x0000000000017941 */ /* 0x000fea0003800200 */
.L_x_645:
[----:B------:R-:W-:Y:S01]  /*3370*/  UISETP.GE.AND UP0, UPT, UR6, 0x81, UPT ;  /* 0x000000810600788c */ /* 0x000fe2000bf06270 */
[----:B------:R-:W-:Y:S02]  /*3380*/  IMAD.MOV.U32 R9, RZ, RZ, R11 ;  /* 0x000000ffff097224 */ /* 0x000fe400078e000b */
        /* <DEDUP_REMOVED lines=30> */
.L_x_648:
[----:B------:R-:W-:Y:S05]  /*3570*/  BSYNC.RECONVERGENT B1 ;  /* 0x0000000000017941 */ /* 0x000fea0003800200 */
.L_x_647:
        /* <DEDUP_REMOVED lines=32> */
.L_x_650:
[----:B------:R-:W-:Y:S05]  /*3780*/  BSYNC.RECONVERGENT B1 ;  /* 0x0000000000017941 */ /* 0x000fea0003800200 */
.L_x_649:
        /* <DEDUP_REMOVED lines=14> */
[----:B------:R-:W-:Y:S01]  /*3870*/  IMAD.MOV.U32 R7, RZ, RZ, R3 ;  /* 0x000000ffff077224 */ /* 0x000fe200078e0003 */
[----:B0-----:R-:W-:Y:S01]  /*3880*/  MOV R0, R13 ;  /* 0x0000000d00007202 */ /* 0x001fe20000000f00 */
        /* <DEDUP_REMOVED lines=16> */
.L_x_652:
[----:B------:R-:W-:Y:S05]  /*3990*/  BSYNC.RECONVERGENT B1 ;  /* 0x0000000000017941 */ /* 0x000fea0003800200 */
.L_x_651:
[----:B------:R-:W-:Y:S01]  /*39a0*/  UISETP.GE.AND UP0, UPT, UR6, 0xe1, UPT ;  /* 0x000000e10600788c */ /* 0x000fe2000bf06270 */
[----:B------:R-:W-:Y:S02]  /*39b0*/  IMAD.MOV.U32 R14, RZ, RZ, R9 ;  /* 0x000000ffff0e7224 */ /* 0x000fe400078e0009 */
[----:B------:R-:W-:Y:S02]  /*39c0*/  IMAD.MOV.U32 R15, RZ, RZ, R0 ;  /* 0x000000ffff0f7224 */ /* 0x000fe400078e0000 */
[----:B------:R-:W-:Y:S02]  /*39d0*/  IMAD.MOV.U32 R2, RZ, RZ, R6 ;  /* 0x000000ffff027224 */ /* 0x000fe400078e0006 */
[----:B------:R-:W-:Y:S02]  /*39e0*/  IMAD.MOV.U32 R3, RZ, RZ, R7 ;  /* 0x000000ffff037224 */ /* 0x000fe400078e0007 */
[----:B------:R-:W-:Y:S05]  /*39f0*/  BRA.U !UP0, `(.L_x_616) ;  /* 0x0000002908a47547 */ /* 0x000fea000b800000 */
[----:B------:R-:W1:Y:S01]  /*3a00*/  S2UR UR5, SR_CgaCtaId ;  /* 0x00000000000579c3 */ /* 0x000e620000008800 */
[----:B------:R-:W-:Y:S02]  /*3a10*/  UMOV UR4, 0x400 ;  /* 0x0000040000047882 */ /* 0x000fe40000000000 */
[----:B-1----:R-:W-:-:S09]  /*3a20*/  ULEA UR4, UR5, UR4, 0x18 ;  /* 0x0000000405047291 */ /* 0x002fd2000f8ec0ff */
[----:B------:R-:W1:Y:S04]  /*3a30*/  LDS.64 R4, [UR4+0x78] ;  /* 0x00007804ff047984 */ /* 0x000e680008000a00 */
[----:B------:R-:W2:Y:S01]  /*3a40*/  LDS.64 R10, [UR4+0x80] ;  /* 0x00008004ff0a7984 */ /* 0x000ea20008000a00 */
        /* <DEDUP_REMOVED lines=21> */
.L_x_584:
        /* <DEDUP_REMOVED lines=30> */
[----:B------:R-:W-:Y:S02]  /*3d80*/  ISETP.GE.U32.AND.EX P0, PT, RZ, RZ, PT, P0 ;  /* 0x000000ffff00720c */ /* 0x000fe40003f06100 */
[----:B------:R-:W-:-:S11]  /*3d90*/  IADD3.X R7, PT, PT, RZ, UR7, RZ, P1, !PT ;  /* 0x00000007ff077c10 */ /* 0x000fd60008ffe4ff */
[----:B------:R-:W-:-:S06]  /*3da0*/  DSETP.LT.OR P0, PT, |R8|, |R4|, !P0 ;  /* 0x400000040800722a */ /* 0x000fcc0004701600 */
[----:B------:R-:W-:Y:S02]  /*3db0*/  FSEL R8, R4, R8, P0 ;  /* 0x0000000804087208 */ /* 0x000fe40000000000 */
[----:B------:R-:W-:Y:S02]  /*3dc0*/  FSEL R9, R5, R9, P0 ;  /* 0x0000000905097208 */ /* 0x000fe40000000000 */
[----:B------:R-:W-:Y:S02]  /*3dd0*/  SEL R23, R6, R23, P0 ;  /* 0x0000001706177207 */ /* 0x000fe40000000000 */
[----:B------:R-:W-:-:S07]  /*3de0*/  SEL R24, R7, R24, P0 ;  /* 0x0000001807187207 */ /* 0x000fce0000000000 */
.L_x_654:
[----:B------:R-:W-:Y:S05]  /*3df0*/  BSYNC.RECONVERGENT B1 ;  /* 0x0000000000017941 */ /* 0x000fea0003800200 */
.L_x_653:
[----:B------:R-:W-:Y:S01]  /*3e00*/  UISETP.GE.U32.AND UP0, UPT, UR4, 0xa00, UPT ;  /* 0x00000a000400788c */ /* 0x000fe2000bf06070 */
[----:B------:R-:W-:-:S08]  /*3e10*/  IMAD.MOV.U32 R5, RZ, RZ, 0x500 ;  /* 0x00000500ff057424 */ /* 0x000fd000078e00ff */
[----:B------:R-:W-:Y:S05]  /*3e20*/  BRA.U !UP0, `(.L_x_655) ;  /* 0x00000005084c7547 */ /* 0x000fea000b800000 */
[----:B------:R-:W-:Y:S01]  /*3e30*/  IMAD.MOV.U32 R12, RZ, RZ, R8 ;  /* 0x000000ffff0c7224 */ /* 0x000fe200078e0008 */
[----:B------:R-:W0:Y:S01]  /*3e40*/  LDCU UR4, c[0x0][0x398] ;  /* 0x00007300ff0477ac */ /* 0x000e220008000800 */
[----:B------:R-:W-:Y:S02]  /*3e50*/  IMAD.MOV.U32 R13, RZ, RZ, R9 ;  /* 0x000000ffff0d7224 */ /* 0x000fe400078e0009 */
[----:B------:R-:W-:Y:S01]  /*3e60*/  IMAD.MOV.U32 R17, RZ, RZ, 0x500 ;  /* 0x00000500ff117424 */ /* 0x000fe200078e00ff */
[----:B------:R-:W1:Y:S01]  /*3e70*/  LDCU.64 UR6, c[0x0][0x388] ;  /* 0x00007100ff0677ac */ /* 0x000e620008000a00 */
[----:B------:R-:W-:-:S05]  /*3e80*/  NOP ;  /* 0x0000000000007918 */ /* 0x000fca0000000000 */
.L_x_656:
[----:B------:R-:W-:-:S05]  /*3e90*/  IMAD.WIDE.U32 R26, R17, 0x8, R2 ;  /* 0x00000008111a7825 */ /* 0x000fca00078e0002 */
[----:B------:R-:W2:Y:S04]  /*3ea0*/  LDG.E.64 R14, desc[UR8][R26.64] ;  /* 0x000000081a0e7981 */ /* 0x000ea8000c1e1b00 */
[----:B------:R-:W3:Y:S04]  /*3eb0*/  LDG.E.64 R4, desc[UR8][R26.64+0x800] ;  /* 0x000800081a047981 */ /* 0x000ee8000c1e1b00 */
[----:B------:R-:W4:Y:S04]  /*3ec0*/  LDG.E.64 R6, desc[UR8][R26.64+0x1000] ;  /* 0x001000081a067981 */ /* 0x000f28000c1e1b00 */
[----:B------:R-:W5:Y:S04]  /*3ed0*/  LDG.E.64 R10, desc[UR8][R26.64+0x1800] ;  /* 0x001800081a0a7981 */ /* 0x000f68000c1e1b00 */
[----:B------:R-:W5:Y:S01]  /*3ee0*/  LDG.E.64 R8, desc[UR8][R26.64+0x2000] ;  /* 0x002000081a087981 */ /* 0x000f62000c1e1b00 */
[----:B-1----:R-:W-:-:S04]  /*3ef0*/  IADD3 R18, P0, P1, R0, UR6, R17 ;  /* 0x0000000600127c10 */ /* 0x002fc8000f91e011 */
[----:B------:R-:W-:Y:S01]  /*3f00*/  IADD3.X R16, PT, PT, RZ, UR7, RZ, P0, P1 ;  /* 0x00000007ff107c10 */ /* 0x000fe200087e24ff */
[----:B------:R-:W-:Y:S01]  /*3f10*/  IMAD.MOV.U32 R20, RZ, RZ, R18 ;  /* 0x000000ffff147224 */ /* 0x000fe200078e0012 */
[----:B------:R-:W-:-:S03]  /*3f20*/  IADD3 R22, P3, PT, R18, 0x100, RZ ;  /* 0x0000010012167810 */ /* 0x000fc60007f7e0ff */
        /* <DEDUP_REMOVED lines=11> */
[----:B------:R-:W-:Y:S01]  /*3fe0*/  IMAD.X R24, RZ, RZ, R16, P3 ;  /* 0x000000ffff187224 */ /* 0x000fe200018e0610 */
[----:B------:R-:W-:-:S03]  /*3ff0*/  IADD3 R13, P3, PT, R18, 0x200, RZ ;  /* 0x00000200120d7810 */ /* 0x000fc60007f7e0ff */
[----:B---3--:R-:W-:-:S14]  /*4000*/  DSETP.GEU.AND P1, PT, |R14|, |R4|, PT ;  /* 0x400000040e00722a */ /* 0x008fdc0003f2e200 */
[----:B------:R-:W-:-:S04]  /*4010*/  @P1 ISETP.GE.U32.AND P0, PT, R20, R22, PT ;  /* 0x000000161400120c */ /* 0x000fc80003f06070 */
[----:B------:R-:W-:-:S13]  /*4020*/  @P1 ISETP.GE.AND.EX P0, PT, R19, R24, PT, P0 ;  /* 0x000000181300120c */ /* 0x000fda0003f06300 */
[----:B------:R-:W-:-:S06]  /*4030*/  @P1 DSETP.LT.OR P0, PT, |R4|, |R14|, !P0 ;  /* 0x4000000e0400122a */ /* 0x000fcc0004701600 */
[----:B------:R-:W-:Y:S01]  /*4040*/  @P1 FSEL R12, R14, R4, P0 ;  /* 0x000000040e0c1208 */ /* 0x000fe20000000000 */
[----:B------:R-:W-:Y:S01]  /*4050*/  IMAD.X R14, RZ, RZ, R16, P3 ;  /* 0x000000ffff0e7224 */ /* 0x000fe200018e0610 */
[----:B------:R-:W-:Y:S02]  /*4060*/  @P1 FSEL R15, R15, R5, P0 ;  /* 0x000000050f0f1208 */ /* 0x000fe40000000000 */
[----:B------:R-:W-:Y:S01]  /*4070*/  @P1 SEL R22, R20, R22, P0 ;  /* 0x0000001614161207 */ /* 0x000fe20000000000 */
[----:B------:R-:W-:Y:S01]  /*4080*/  @P1 IMAD.MOV.U32 R4, RZ, RZ, R12 ;  /* 0x000000ffff041224 */ /* 0x000fe200078e000c */
[----:B------:R-:W-:Y:S01]  /*4090*/  IADD3 R12, P3, PT, R18, 0x300, RZ ;  /* 0x00000300120c7810 */ /* 0x000fe20007f7e0ff */
[----:B------:R-:W-:Y:S02]  /*40a0*/  @P1 IMAD.MOV.U32 R5, RZ, RZ, R15 ;  /* 0x000000ffff051224 */ /* 0x000fe400078e000f */
[----:B------:R-:W-:Y:S01]  /*40b0*/  IMAD.MOV.U32 R15, RZ, RZ, R24 ;  /* 0x000000ffff0f7224 */ /* 0x000fe200078e0018 */
[----:B------:R-:W-:-:S03]  /*40c0*/  @P1 SEL R15, R19, R24, P0 ;  /* 0x00000018130f1207 */ /* 0x000fc60000000000 */
[----:B----4-:R-:W-:-:S14]  /*40d0*/  DSETP.GEU.AND P2, PT, |R4|, |R6|, PT ;  /* 0x400000060400722a */ /* 0x010fdc0003f4e200 */
[----:B------:R-:W-:-:S04]  /*40e0*/  @P2 ISETP.GE.U32.AND P0, PT, R22, R13, PT ;  /* 0x0000000d1600220c */ /* 0x000fc80003f06070 */
[----:B------:R-:W-:-:S13]  /*40f0*/  @P2 ISETP.GE.AND.EX P0, PT, R15, R14, PT, P0 ;  /* 0x0000000e0f00220c */ /* 0x000fda0003f06300 */
[----:B------:R-:W-:-:S06]  /*4100*/  @P2 DSETP.LT.OR P0, PT, |R6|, |R4|, !P0 ;  /* 0x400000040600222a */ /* 0x000fcc0004701600 */
[----:B------:R-:W-:Y:S02]  /*4110*/  @P2 FSEL R4, R4, R6, P0 ;  /* 0x0000000604042208 */ /* 0x000fe40000000000 */
[----:B------:R-:W-:Y:S02]  /*4120*/  @P2 FSEL R5, R5, R7, P0 ;  /* 0x0000000705052208 */ /* 0x000fe40000000000 */
[----:B------:R-:W-:Y:S01]  /*4130*/  @P2 SEL R14, R15, R14, P0 ;  /* 0x0000000e0f0e2207 */ /* 0x000fe20000000000 */
[----:B------:R-:W-:Y:S02]  /*4140*/  @P2 IMAD.MOV.U32 R6, RZ, RZ, R4 ;  /* 0x000000ffff062224 */ /* 0x000fe400078e0004 */
[----:B------:R-:W-:Y:S02]  /*4150*/  @P2 IMAD.MOV.U32 R7, RZ, RZ, R5 ;  /* 0x000000ffff072224 */ /* 0x000fe400078e0005 */
[----:B------:R-:W-:Y:S01]  /*4160*/  IMAD.MOV.U32 R5, RZ, RZ, R13 ;  /* 0x000000ffff057224 */ /* 0x000fe200078e000d */
[----:B------:R-:W-:Y:S01]  /*4170*/  @P2 SEL R5, R22, R13, P0 ;  /* 0x0000000d16052207 */ /* 0x000fe20000000000 */
        /* <DEDUP_REMOVED lines=13> */
[----:B------:R-:W-:-:S04]  /*4250*/  IADD3 R5, PT, PT, R17, 0xa00, RZ ;  /* 0x00000a0011057810 */ /* 0x000fc80007ffe0ff */
[----:B0-----:R-:W-:Y:S01]  /*4260*/  ISETP.GT.AND P1, PT, R5, UR4, PT ;  /* 0x0000000405007c0c */ /* 0x001fe2000bf24270 */
[----:B------:R-:W-:Y:S01]  /*4270*/  DSETP.GEU.AND P2, PT, |R10|, |R8|, PT ;  /* 0x400000080a00722a */ /* 0x000fe20003f4e200 */
[----:B------:R-:W-:-:S04]  /*4280*/  VIADD R5, R17, 0x500 ;  /* 0x0000050011057836 */ /* 0x000fc80000000000 */
[----:B------:R-:W-:-:S09]  /*4290*/  IMAD.MOV.U32 R17, RZ, RZ, R5 ;  /* 0x000000ffff117224 */ /* 0x000fd200078e0005 */
        /* <DEDUP_REMOVED lines=12> */
.L_x_655:
        /* <DEDUP_REMOVED lines=14> */
[----:B------:R-:W-:Y:S01]  /*4440*/  IMAD.IADD R7, R0, 0x1, R5 ;  /* 0x0000000100077824 */ /* 0x000fe200078e0205 */
[----:B------:R-:W-:-:S04]  /*4450*/  LEA.HI R4, R10, 0x1, RZ, 0x18 ;  /* 0x000000010a047811 */ /* 0x000fc800078fc0ff */
[C---:B------:R-:W-:Y:S02]  /*4460*/  IADD3 R14, P0, PT, R7.reuse, UR6, RZ ;  /* 0x00000006070e7c10 */ /* 0x040fe4000ff1e0ff */
[----:B------:R-:W-:Y:S01]  /*4470*/  LOP3.LUT R6, R4, 0x3, RZ, 0xc0, !PT ;  /* 0x0000000304067812 */ /* 0x000fe200078ec0ff */
[----:B------:R-:W-:Y:S02]  /*4480*/  IMAD.MOV.U32 R4, RZ, RZ, R0 ;  /* 0x000000ffff047224 */ /* 0x000fe400078e0000 */
[----:B------:R-:W-:Y:S02]  /*4490*/  IMAD.X R15, RZ, RZ, UR7, P0 ;  /* 0x00000007ff0f7e24 */ /* 0x000fe400080e06ff */
[----:B------:R-:W-:Y:S02]  /*44a0*/  IMAD.MOV R11, RZ, RZ, -R6 ;  /* 0x000000ffff0b7224 */ /* 0x000fe400078e0a06 */
[----:B0-----:R-:W-:-:S04]  /*44b0*/  IMAD.WIDE.U32 R2, R7, 0x8, R2 ;  /* 0x0000000807027825 */ /* 0x001fc800078e0002 */
[----:B------:R-:W-:Y:S02]  /*44c0*/  IMAD.MOV.U32 R12, RZ, RZ, R2 ;  /* 0x000000ffff0c7224 */ /* 0x000fe400078e0002 */
[----:B------:R-:W-:-:S07]  /*44d0*/  IMAD.MOV.U32 R13, RZ, RZ, R3 ;  /* 0x000000ffff0d7224 */ /* 0x000fce00078e0003 */
.L_x_663:
[----:B------:R-:W-:Y:S02]  /*44e0*/  IMAD.MOV.U32 R2, RZ, RZ, R12 ;  /* 0x000000ffff027224 */ /* 0x000fe400078e000c */
[----:B------:R-:W-:-:S06]  /*44f0*/  IMAD.MOV.U32 R3, RZ, RZ, R13 ;  /* 0x000000ffff037224 */ /* 0x000fcc00078e000d */
[----:B------:R-:W2:Y:S01]  /*4500*/  LDG.E.64 R2, desc[UR8][R2.64] ;  /* 0x0000000802027981 */ /* 0x000ea2000c1e1b00 */
[----:B------:R-:W-:Y:S01]  /*4510*/  VIADD R11, R11, 0x1 ;  /* 0x000000010b0b7836 */ /* 0x000fe20000000000 */
[----:B------:R-:W-:Y:S01]  /*4520*/  BSSY.RECONVERGENT B3, `(.L_x_661) ;  /* 0x000001b000037945 */ /* 0x000fe20003800200 */
[----:B------:R-:W-:Y:S01]  /*4530*/  IMAD.MOV.U32 R19, RZ, RZ, R23 ;  /* 0x000000ffff137224 */ /* 0x000fe200078e0017 */
[----:B------:R-:W-:Y:S01]  /*4540*/  MOV R7, R9 ;  /* 0x0000000900077202 */ /* 0x000fe20000000f00 */
[----:B------:R-:W-:Y:S01]  /*4550*/  IMAD.MOV.U32 R16, RZ, RZ, R24 ;  /* 0x000000ffff107224 */ /* 0x000fe200078e0018 */
[----:B------:R-:W-:Y:S01]  /*4560*/  ISETP.NE.AND P2, PT, R11, RZ, PT ;  /* 0x000000ff0b00720c */ /* 0x000fe20003f45270 */
[----:B------:R-:W-:Y:S01]  /*4570*/  IMAD.MOV.U32 R6, RZ, RZ, R8 ;  /* 0x000000ffff067224 */ /* 0x000fe200078e0008 */
[----:B------:R-:W-:Y:S01]  /*4580*/  IADD3 R12, P3, PT, R12, 0x800, RZ ;  /* 0x000008000c0c7810 */ /* 0x000fe20007f7e0ff */
[----:B------:R-:W-:Y:S02]  /*4590*/  IMAD.MOV.U32 R23, RZ, RZ, R14 ;  /* 0x000000ffff177224 */ /* 0x000fe400078e000e */
[----:B------:R-:W-:Y:S01]  /*45a0*/  IMAD.MOV.U32 R24, RZ, RZ, R15 ;  /* 0x000000ffff187224 */ /* 0x000fe200078e000f */
[----:B--2---:R-:W-:Y:S01]  /*45b0*/  DSETP.GEU.AND P0, PT, |R8|, |R2|, PT ;  /* 0x400000020800722a */ /* 0x004fe20003f0e200 */
[----:B------:R-:W-:-:S02]  /*45c0*/  IMAD.MOV.U32 R8, RZ, RZ, R2 ;  /* 0x000000ffff087224 */ /* 0x000fc400078e0002 */
        /* <DEDUP_REMOVED lines=16> */
.L_x_662:
[----:B------:R-:W-:Y:S05]  /*46d0*/  BSYNC.RECONVERGENT B3 ;  /* 0x0000000000037941 */ /* 0x000fea0003800200 */
.L_x_661:
[----:B------:R-:W-:Y:S01]  /*46e0*/  IADD3 R14, P0, PT, R14, 0x100, RZ ;  /* 0x000001000e0e7810 */ /* 0x000fe20007f1e0ff */
[----:B------:R-:W-:Y:S02]  /*46f0*/  VIADD R4, R4, 0x100 ;  /* 0x0000010004047836 */ /* 0x000fe40000000000 */
[----:B------:R-:W-:Y:S02]  /*4700*/  IMAD.X R13, RZ, RZ, R13, P3 ;  /* 0x000000ffff0d7224 */ /* 0x000fe400018e060d */
[----:B------:R-:W-:Y:S01]  /*4710*/  IMAD.X R15, RZ, RZ, R15, P0 ;  /* 0x000000ffff0f7224 */ /* 0x000fe200000e060f */
[----:B------:R-:W-:Y:S07]  /*4720*/  @P2 BRA `(.L_x_663) ;  /* 0xfffffffc006c2947 */ /* 0x000fee000383ffff */
.L_x_660:
[----:B------:R-:W-:Y:S05]  /*4730*/  BSYNC.RECONVERGENT B2 ;  /* 0x0000000000027941 */ /* 0x000fea0003800200 */
.L_x_659:
[----:B------:R-:W-:-:S13]  /*4740*/  ISETP.GE.U32.AND P0, PT, R10, 0x300, PT ;  /* 0x000003000a00780c */ /* 0x000fda0003f06070 */
[----:B------:R-:W-:Y:S05]  /*4750*/  @!P0 BRA `(.L_x_658) ;  /* 0x0000000400fc8947 */ /* 0x000fea0003800000 */
[----:B------:R-:W0:Y:S01]  /*4760*/  LDCU.128 UR12, c[0x0][0x380] ;  /* 0x00007000ff0c77ac */ /* 0x000e220008000c00 */
[----:B------:R-:W1:Y:S01]  /*4770*/  LDC.64 R20, c[0x0][0x380] ;  /* 0x0000e000ff147b82 */ /* 0x000e620000000a00 */
[C---:B------:R-:W-:Y:S01]  /*4780*/  IADD3 R7, P1, PT, R4.reuse, R5, RZ ;  /* 0x0000000504077210 */ /* 0x040fe20007f3e0ff */
[C---:B------:R-:W-:Y:S02]  /*4790*/  IMAD.IADD R16, R4.reuse, 0x1, R5 ;  /* 0x0000000104107824 */ /* 0x040fe400078e0205 */
[----:B------:R-:W-:Y:S02]  /*47a0*/  VIADD R22, R4, 0x200 ;  /* 0x0000020004167836 */ /* 0x000fe40000000000 */
[----:B------:R-:W-:Y:S02]  /*47b0*/  IMAD.X R10, RZ, RZ, RZ, P1 ;  /* 0x000000ffff0a7224 */ /* 0x000fe400008e06ff */
[----:B------:R-:W2:Y:S01]  /*47c0*/  LDC.64 R2, c[0x0][0x388] ;  /* 0x0000e200ff027b82 */ /* 0x000ea20000000a00 */
[----:B0-----:R-:W-:-:S02]  /*47d0*/  LEA R6, P2, R7, UR12, 0x3 ;  /* 0x0000000c07067c11 */ /* 0x001fc4000f8418ff */
[----:B------:R-:W-:Y:S02]  /*47e0*/  IADD3 R18, P0, PT, R16, UR14, RZ ;  /* 0x0000000e10127c10 */ /* 0x000fe4000ff1e0ff */
[----:B------:R-:W-:Y:S02]  /*47f0*/  IADD3 R6, P1, PT, R6, 0x1800, RZ ;  /* 0x0000180006067810 */ /* 0x000fe40007f3e0ff */
[----:B------:R-:W-:Y:S01]  /*4800*/  LEA.HI.X R5, R7, UR13, R10, 0x3, P2 ;  /* 0x0000000d07057c11 */ /* 0x000fe200090f1c0a */
[----:B-1----:R-:W-:-:S04]  /*4810*/  IMAD.WIDE.U32 R20, R16, 0x8, R20 ;  /* 0x0000000810147825 */ /* 0x002fc800078e0014 */
[----:B------:R-:W-:Y:S02]  /*4820*/  IMAD.X R19, RZ, RZ, UR15, P0 ;  /* 0x0000000fff137e24 */ /* 0x000fe400080e06ff */
[----:B------:R-:W-:-:S07]  /*4830*/  IMAD.X R5, RZ, RZ, R5, P1 ;  /* 0x000000ffff057224 */ /* 0x000fce00008e0605 */
.L_x_672:
[----:B------:R-:W3:Y:S01]  /*4840*/  LDG.E.64 R14, desc[UR8][R20.64] ;  /* 0x00000008140e7981 */ /* 0x000ee2000c1e1b00 */
[----:B------:R-:W-:-:S05]  /*4850*/  IMAD.MOV.U32 R4, RZ, RZ, R6 ;  /* 0x000000ffff047224 */ /* 0x000fca00078e0006 */
[----:B------:R0:W5:Y:S04]  /*4860*/  LDG.E.64 R10, desc[UR8][R4.64+-0x1000] ;  /* 0xfff00008040a7981 */ /* 0x000168000c1e1b00 */
[----:B------:R0:W5:Y:S01]  /*4870*/  LDG.E.64 R6, desc[UR8][R4.64+-0x800] ;  /* 0xfff8000804067981 */ /* 0x000162000c1e1b00 */
[----:B------:R-:W-:Y:S01]  /*4880*/  BSSY.RECONVERGENT B2, `(.L_x_664) ;  /* 0x0000015000027945 */ /* 0x000fe20003800200 */
[----:B------:R-:W-:Y:S02]  /*4890*/  IMAD.MOV.U32 R26, RZ, RZ, R18 ;  /* 0x000000ffff1a7224 */ /* 0x000fe400078e0012 */
[----:B------:R-:W-:Y:S01]  /*48a0*/  IMAD.MOV.U32 R25, RZ, RZ, R19 ;  /* 0x000000ffff197224 */ /* 0x000fe200078e0013 */
[----:B---3--:R-:W-:Y:S01]  /*48b0*/  DSETP.GEU.AND P0, PT, |R8|, |R14|, PT ;  /* 0x4000000e0800722a */ /* 0x008fe20003f0e200 */
[----:B------:R-:W-:Y:S01]  /*48c0*/  MOV R12, R14 ;  /* 0x0000000e000c7202 */ /* 0x000fe20000000f00 */
[----:B------:R-:W-:-:S12]  /*48d0*/  IMAD.MOV.U32 R13, RZ, RZ, R15 ;  /* 0x000000ffff0d7224 */ /* 0x000fd800078e000f */
        /* <DEDUP_REMOVED lines=15> */
.L_x_665:
[----:B------:R-:W-:Y:S05]  /*49d0*/  BSYNC.RECONVERGENT B2 ;  /* 0x0000000000027941 */ /* 0x000fea0003800200 */
.L_x_664:
[----:B-----5:R-:W-:Y:S01]  /*49e0*/  DSETP.GEU.AND P0, PT, |R12|, |R10|, PT ;  /* 0x4000000a0c00722a */ /* 0x020fe20003f0e200 */
[----:B------:R-:W-:Y:S01]  /*49f0*/  VIADD R9, R16, 0x100 ;  /* 0x0000010010097836 */ /* 0x000fe20000000000 */
[----:B------:R-:W-:Y:S01]  /*4a00*/  BSSY.RECONVERGENT B2, `(.L_x_666) ;  /* 0x0000016000027945 */ /* 0x000fe20003800200 */
[----:B------:R-:W-:-:S03]  /*4a10*/  IMAD.MOV.U32 R8, RZ, RZ, R10 ;  /* 0x000000ffff087224 */ /* 0x000fc600078e000a */
[----:B--2---:R-:W-:Y:S01]  /*4a20*/  IADD3 R23, P1, PT, R9, R2, RZ ;  /* 0x0000000209177210 */ /* 0x004fe20007f3e0ff */
[----:B------:R-:W-:-:S04]  /*4a30*/  IMAD.MOV.U32 R9, RZ, RZ, R11 ;  /* 0x000000ffff097224 */ /* 0x000fc800078e000b */
[----:B------:R-:W-:Y:S02]  /*4a40*/  IMAD.X R24, RZ, RZ, R3, P1 ;  /* 0x000000ffff187224 */ /* 0x000fe400008e0603 */
[----:B------:R-:W-:Y:S02]  /*4a50*/  IMAD.MOV.U32 R15, RZ, RZ, R23 ;  /* 0x000000ffff0f7224 */ /* 0x000fe400078e0017 */
[----:B------:R-:W-:Y:S01]  /*4a60*/  IMAD.MOV.U32 R14, RZ, RZ, R24 ;  /* 0x000000ffff0e7224 */ /* 0x000fe200078e0018 */
        /* <DEDUP_REMOVED lines=15> */
.L_x_667:
[----:B------:R-:W-:Y:S05]  /*4b60*/  BSYNC.RECONVERGENT B2 ;  /* 0x0000000000027941 */ /* 0x000fea0003800200 */
.L_x_666:
[----:B------:R0:W5:Y:S01]  /*4b70*/  LDG.E.64 R10, desc[UR8][R4.64] ;  /* 0x00000008040a7981 */ /* 0x000162000c1e1b00 */
[----:B------:R-:W-:Y:S01]  /*4b80*/  DSETP.GEU.AND P0, PT, |R8|, |R6|, PT ;  /* 0x400000060800722a */ /* 0x000fe20003f0e200 */
[----:B------:R-:W-:Y:S01]  /*4b90*/  VIADD R13, R16, 0x200 ;  /* 0x00000200100d7836 */ /* 0x000fe20000000000 */
[----:B------:R-:W-:Y:S01]  /*4ba0*/  BSSY.RECONVERGENT B2, `(.L_x_668) ;  /* 0x0000016000027945 */ /* 0x000fe20003800200 */
[----:B------:R-:W-:-:S03]  /*4bb0*/  MOV R12, R6 ;  /* 0x00000006000c7202 */ /* 0x000fc60000000f00 */
[----:B------:R-:W-:Y:S01]  /*4bc0*/  IADD3 R24, P1, PT, R13, R2, RZ ;  /* 0x000000020d187210 */ /* 0x000fe20007f3e0ff */
[----:B------:R-:W-:-:S04]  /*4bd0*/  IMAD.MOV.U32 R13, RZ, RZ, R7 ;  /* 0x000000ffff0d7224 */ /* 0x000fc800078e0007 */
[----:B------:R-:W-:Y:S02]  /*4be0*/  IMAD.X R23, RZ, RZ, R3, P1 ;  /* 0x000000ffff177224 */ /* 0x000fe400008e0603 */
        /* <DEDUP_REMOVED lines=17> */
.L_x_669:
[----:B------:R-:W-:Y:S05]  /*4d00*/  BSYNC.RECONVERGENT B2 ;  /* 0x0000000000027941 */ /* 0x000fea0003800200 */
.L_x_668:
[----:B-----5:R-:W-:Y:S01]  /*4d10*/  DSETP.GEU.AND P0, PT, |R12|, |R10|, PT ;  /* 0x4000000a0c00722a */ /* 0x020fe20003f0e200 */
[----:B------:R-:W-:Y:S01]  /*4d20*/  VIADD R7, R16, 0x300 ;  /* 0x0000030010077836 */ /* 0x000fe20000000000 */
[----:B------:R-:W-:Y:S01]  /*4d30*/  BSSY.RECONVERGENT B2, `(.L_x_670) ;  /* 0x0000016000027945 */ /* 0x000fe20003800200 */
[----:B------:R-:W-:Y:S02]  /*4d40*/  IMAD.MOV.U32 R8, RZ, RZ, R10 ;  /* 0x000000ffff087224 */ /* 0x000fe400078e000a */
[----:B------:R-:W-:Y:S01]  /*4d50*/  IMAD.MOV.U32 R9, RZ, RZ, R11 ;  /* 0x000000ffff097224 */ /* 0x000fe200078e000b */
[----:B------:R-:W-:-:S05]  /*4d60*/  IADD3 R7, P1, PT, R7, R2, RZ ;  /* 0x0000000207077210 */ /* 0x000fca0007f3e0ff */
        /* <DEDUP_REMOVED lines=18> */
.L_x_671:
[----:B------:R-:W-:Y:S05]  /*4e90*/  BSYNC.RECONVERGENT B2 ;  /* 0x0000000000027941 */ /* 0x000fea0003800200 */
.L_x_670:
[----:B------:R-:W-:Y:S01]  /*4ea0*/  VIADD R10, R22, 0x200 ;  /* 0x00000200160a7836 */ /* 0x000fe20000000000 */
[----:B------:R-:W-:Y:S01]  /*4eb0*/  IADD3 R6, P2, PT, R4, 0x2000, RZ ;  /* 0x0000200004067810 */ /* 0x000fe20007f5e0ff */
[----:B------:R-:W-:Y:S01]  /*4ec0*/  VIADD R22, R22, 0x400 ;  /* 0x0000040016167836 */ /* 0x000fe20000000000 */
[----:B------:R-:W-:Y:S01]  /*4ed0*/  IADD3 R18, P1, PT, R18, 0x400, RZ ;  /* 0x0000040012127810 */ /* 0x000fe20007f3e0ff */
[----:B------:R-:W-:Y:S01]  /*4ee0*/  VIADD R16, R16, 0x400 ;  /* 0x0000040010107836 */ /* 0x000fe20000000000 */
[----:B------:R-:W-:Y:S01]  /*4ef0*/  ISETP.GE.AND P0, PT, R10, R17, PT ;  /* 0x000000110a00720c */ /* 0x000fe20003f06270 */
[----:B------:R-:W-:Y:S01]  /*4f00*/  IMAD.X R5, RZ, RZ, R5, P2 ;  /* 0x000000ffff057224 */ /* 0x000fe200010e0605 */
[----:B------:R-:W-:Y:S02]  /*4f10*/  IADD3 R20, P2, PT, R20, 0x2000, RZ ;  /* 0x0000200014147810 */ /* 0x000fe40007f5e0ff */
[----:B------:R-:W-:-:S03]  /*4f20*/  IADD3.X R19, PT, PT, RZ, R19, RZ, P1, !PT ;  /* 0x00000013ff137210 */ /* 0x000fc60000ffe4ff */
[----:B------:R-:W-:-:S06]  /*4f30*/  IMAD.X R21, RZ, RZ, R21, P2 ;  /* 0x000000ffff157224 */ /* 0x000fcc00010e0615 */
[----:B------:R-:W-:Y:S05]  /*4f40*/  @!P0 BRA `(.L_x_672) ;  /* 0xfffffff8003c8947 */ /* 0x000fea000383ffff */
.L_x_658:
[----:B------:R-:W-:Y:S05]  /*4f50*/  BSYNC.RECONVERGENT B1 ;  /* 0x0000000000017941 */ /* 0x000fea0003800200 */
.L_x_657:
        /* <DEDUP_REMOVED lines=32> */
.L_x_674:
[----:B------:R-:W-:Y:S05]  /*5160*/  BSYNC.RECONVERGENT B1 ;  /* 0x0000000000017941 */ /* 0x000fea0003800200 */
.L_x_673:
        /* <DEDUP_REMOVED lines=31> */
.L_x_676:
[----:B------:R-:W-:Y:S05]  /*5360*/  BSYNC.RECONVERGENT B1 ;  /* 0x0000000000017941 */ /* 0x000fea0003800200 */
.L_x_675:
        /* <DEDUP_REMOVED lines=31> */
.L_x_678:
[----:B------:R-:W-:Y:S05]  /*5560*/  BSYNC.RECONVERGENT B1 ;  /* 0x0000000000017941 */ /* 0x000fea0003800200 */
.L_x_677:
[----:B------:R-:W-:Y:S01]  /*5570*/  ISETP.GT.AND P0, PT, R10, 0x17, PT ;  /* 0x000000170a00780c */ /* 0x000fe20003f04270 */
[----:B-1----:R1:W1:Y:S01]  /*5580*/  SHFL.DOWN PT, R6, R2, 0x8, 0x1f ;  /* 0x09001f0002067f89 */ /* 0x00226200000e0000 */
[----:B------:R-:W-:Y:S01]  /*5590*/  BSSY.RECONVERGENT B1, `(.L_x_679) ;  /* 0x000001d000017945 */ /* 0x000fe20003800200 */
[----:B0-----:R-:W-:Y:S01]  /*55a0*/  IMAD.MOV.U32 R8, RZ, RZ, R11 ;  /* 0x000000ffff087224 */ /* 0x001fe200078e000b */
[----:B------:R-:W-:Y:S01]  /*55b0*/  MOV R4, R2 ;  /* 0x0000000200047202 */ /* 0x000fe20000000f00 */
[----:B--2---:R0:W2:Y:S01]  /*55c0*/  SHFL.DOWN PT, R7, R3, 0x8, 0x1f ;  /* 0x09001f0003077f89 */ /* 0x0040a200000e0000 */
[----:B------:R-:W-:Y:S02]  /*55d0*/  IMAD.MOV.U32 R9, RZ, RZ, R12 ;  /* 0x000000ffff097224 */ /* 0x000fe400078e000c */
[----:B------:R-:W-:Y:S01]  /*55e0*/  IMAD.MOV.U32 R5, RZ, RZ, R3 ;  /* 0x000000ffff057224 */ /* 0x000fe200078e0003 */
[----:B---3--:R0:W3:Y:S04]  /*55f0*/  SHFL.DOWN PT, R14, R11, 0x8, 0x1f ;  /* 0x09001f000b0e7f89 */ /* 0x0080e800000e0000 */
        /* <DEDUP_REMOVED lines=22> */
.L_x_680:
[----:B------:R-:W-:Y:S05]  /*5760*/  BSYNC.RECONVERGENT B1 ;  /* 0x0000000000017941 */ /* 0x000fea0003800200 */
.L_x_679:
        /* <DEDUP_REMOVED lines=31> */
.L_x_682:
[----:B------:R-:W-:Y:S05]  /*5960*/  BSYNC.RECONVERGENT B1 ;  /* 0x0000000000017941 */ /* 0x000fea0003800200 */
.L_x_681:
        /* <DEDUP_REMOVED lines=11> */
.L_x_684:
[----:B------:R-:W-:Y:S05]  /*5a20*/  BSYNC.RECONVERGENT B1 ;  /* 0x0000000000017941 */ /* 0x000fea0003800200 */
.L_x_683:
        /* <DEDUP_REMOVED lines=31> */
.L_x_686:
[----:B------:R-:W-:Y:S05]  /*5c20*/  BSYNC.RECONVERGENT B1 ;  /* 0x0000000000017941 */ /* 0x000fea0003800200 */
.L_x_685:
        /* <DEDUP_REMOVED lines=23> */
.L_x_688:
[----:B------:R-:W-:Y:S05]  /*5da0*/  BSYNC.RECONVERGENT B1 ;  /* 0x0000000000017941 */ /* 0x000fea0003800200 */
.L_x_687:
[----:B------:R-:W-:Y:S01]  /*5db0*/  DSETP.GEU.AND P0, PT, |R4|, |R10|, PT ;  /* 0x4000000a0400722a */ /* 0x000fe20003f0e200 */
[----:B------:R-:W-:Y:S01]  /*5dc0*/  BSSY.RECONVERGENT B1, `(.L_x_689) ;  /* 0x0000014000017945 */ /* 0x000fe20003800200 */
[----:B------:R-:W-:Y:S01]  /*5dd0*/  IMAD.MOV.U32 R2, RZ, RZ, R10 ;  /* 0x000000ffff027224 */ /* 0x000fe200078e000a */
[----:B------:R-:W-:Y:S01]  /*5de0*/  MOV R3, R11 ;  /* 0x0000000b00037202 */ /* 0x000fe20000000f00 */
        /* <DEDUP_REMOVED lines=17> */
.L_x_690:
[----:B------:R-:W-:Y:S05]  /*5f00*/  BSYNC.RECONVERGENT B1 ;  /* 0x0000000000017941 */ /* 0x000fea0003800200 */
.L_x_689:
        /* <DEDUP_REMOVED lines=23> */
.L_x_692:
[----:B------:R-:W-:Y:S05]  /*6080*/  BSYNC.RECONVERGENT B1 ;  /* 0x0000000000017941 */ /* 0x000fea0003800200 */
.L_x_691:
        /* <DEDUP_REMOVED lines=21> */
.L_x_694:
[----:B------:R-:W-:Y:S05]  /*61e0*/  BSYNC.RECONVERGENT B1 ;  /* 0x0000000000017941 */ /* 0x000fea0003800200 */
.L_x_693:
        /* <DEDUP_REMOVED lines=21> */
.L_x_696:
[----:B------:R-:W-:Y:S05]  /*6340*/  BSYNC.RECONVERGENT B1 ;  /* 0x0000000000017941 */ /* 0x000fea0003800200 */
.L_x_695:
        /* <DEDUP_REMOVED lines=20> */
.L_x_616:
[----:B------:R-:W-:Y:S05]  /*6490*/  BSYNC.RECONVERGENT B0 ;  /* 0x0000000000007941 */ /* 0x000fea0003800200 */
.L_x_583:
[----:B------:R-:W-:Y:S05]  /*64a0*/  @P1 EXIT ;  /* 0x000000000000194d */ /* 0x000fea0003800000 */
[----:B012-4-:R-:W0:Y:S02]  /*64b0*/  LDC.64 R4, c[0x0][0x390] ;  /* 0x0000e400ff047b82 */ /* 0x017e240000000a00 */
[----:B0-----:R-:W-:Y:S04]  /*64c0*/  STG.E.64 desc[UR8][R4.64], R2 ;  /* 0x0000000204007986 */ /* 0x001fe8000c101b08 */
[----:B------:R-:W-:Y:S01]  /*64d0*/  STG.E.64 desc[UR8][R4.64+0x8], R14 ;  /* 0x0000080e04007986 */ /* 0x000fe2000c101b08 */
[----:B------:R-:W-:Y:S05]  /*64e0*/  EXIT ;  /* 0x000000000000794d */ /* 0x000fea0003800000 */
.L_x_697:
        /* <DEDUP_REMOVED lines=9> */
.L_x_738:


//--------------------- .text._Z6kernelPdii       --------------------------
	.section	.text._Z6kernelPdii,"ax",@progbits
	.align	128
        .global         _Z6kernelPdii
        .type           _Z6kernelPdii,@function
        .size           _Z6kernelPdii,(.L_x_729 - _Z6kernelPdii)
        .other          _Z6kernelPdii,@"STO_CUDA_ENTRY STV_DEFAULT"
_Z6kernelPdii:
.text._Z6kernelPdii:
[----:B------:R-:W-:Y:S01]  /*0000*/  LDC R1, c[0x0][0x37c] ;  /* 0x0000df00ff017b82 */ /* 0x000fe20000000800 */
[----:B------:R-:W0:Y:S07]  /*0010*/  S2R R0, SR_CTAID.X ;  /* 0x0000000000007919 */ /* 0x000e2e0000002500 */
[----:B------:R-:W1:Y:S01]  /*0020*/  LDC.64 R10, c[0x0][0x388] ;  /* 0x0000e200ff0a7b82 */ /* 0x000e620000000a00 */
[----:B------:R-:W0:Y:S01]  /*0030*/  LDCU UR4, c[0x0][0x360] ;  /* 0x00006c00ff0477ac */ /* 0x000e220008000800 */
[----:B------:R-:W0:Y:S01]  /*0040*/  S2R R3, SR_TID.X ;  /* 0x0000000000037919 */ /* 0x000e220000002100 */
[----:B------:R-:W2:Y:S01]  /*0050*/  LDCU UR6, c[0x0][0x364] ;  /* 0x00006c80ff0677ac */ /* 0x000ea20008000800 */
[----:B0-----:R-:W-:-:S04]  /*0060*/  IMAD R0, R0, UR4, R3 ;  /* 0x0000000400007c24 */ /* 0x001fc8000f8e0203 */
[----:B-1----:R-:W-:Y:S02]  /*0070*/  IMAD.X R6, R0, 0x1, R11, PT ;  /* 0x0000000100067824 */ /* 0x002fe400038e060b */
[----:B------:R-:W0:Y:S03]  /*0080*/  LDC R0, c[0x0][0x374] ;  /* 0x0000dd00ff007b82 */ /* 0x000e260000000800 */
[----:B------:R-:W-:-:S13]  /*0090*/  ISETP.GT.AND P0, PT, R6, R10, PT ;  /* 0x0000000a0600720c */ /* 0x000fda0003f04270 */
[----:B--2---:R-:W-:Y:S05]  /*00a0*/  @P0 EXIT ;  /* 0x000000000000094d */ /* 0x004fea0003800000 */
[----:B------:R-:W1:Y:S01]  /*00b0*/  S2R R9, SR_CTAID.Y ;  /* 0x0000000000097919 */ /* 0x000e620000002600 */
[----:B0-----:R-:W-:Y:S01]  /*00c0*/  IMAD R12, R0, UR6, RZ ;  /* 0x00000006000c7c24 */ /* 0x001fe2000f8e02ff */
[----:B------:R-:W0:Y:S01]  /*00d0*/  LDC.64 R26, c[0x0][0x380] ;  /* 0x0000e000ff1a7b82 */ /* 0x000e220000000a00 */
[----:B------:R-:W2:Y:S01]  /*00e0*/  LDCU UR5, c[0x0][0x370] ;  /* 0x00006e00ff0577ac */ /* 0x000ea20008000800 */
[----:B------:R-:W3:Y:S01]  /*00f0*/  S2R R14, SR_TID.Y ;  /* 0x00000000000e7919 */ /* 0x000ee20000002200 */
[----:B------:R-:W4:Y:S01]  /*0100*/  I2F.U32.RP R4, R12 ;  /* 0x0000000c00047306 */ /* 0x000f220000209000 */
[----:B------:R-:W-:Y:S01]  /*0110*/  IADD3 R13, PT, PT, RZ, -R12, RZ ;  /* 0x8000000cff0d7210 */ /* 0x000fe20007ffe0ff */
[----:B------:R-:W0:Y:S01]  /*0120*/  LDCU UR8, c[0x0][0x388] ;  /* 0x00007100ff0877ac */ /* 0x000e220008000800 */
[----:B------:R-:W-:-:S05]  /*0130*/  ISETP.NE.U32.AND P3, PT, R12, RZ, PT ;  /* 0x000000ff0c00720c */ /* 0x000fca0003f65070 */
[----:B----4-:R-:W4:Y:S01]  /*0140*/  MUFU.RCP R4, R4 ;  /* 0x0000000400047308 */ /* 0x010f220000001000 */
[----:B--2---:R-:W-:Y:S01]  /*0150*/  UIMAD UR4, UR4, UR5, URZ ;  /* 0x00000005040472a4 */ /* 0x004fe2000f8e02ff */
[----:B-1----:R-:W-:-:S04]  /*0160*/  IMAD.IADD R3, R0, 0x1, R9 ;  /* 0x0000000100037824 */ /* 0x002fc800078e0209 */
[----:B------:R-:W-:Y:S02]  /*0170*/  IMAD R3, R3, UR6, RZ ;  /* 0x0000000603037c24 */ /* 0x000fe4000f8e02ff */
[----:B---3--:R-:W-:Y:S02]  /*0180*/  IMAD.IADD R0, R14, 0x1, R11 ;  /* 0x000000010e007824 */ /* 0x008fe400078e020b */
[----:B----4-:R-:W-:Y:S01]  /*0190*/  VIADD R8, R4, 0xffffffe ;  /* 0x0ffffffe04087836 */ /* 0x010fe20000000000 */
[----:B------:R-:W-:Y:S02]  /*01a0*/  LOP3.LUT R2, RZ, R3, RZ, 0x33, !PT ;  /* 0x00000003ff027212 */ /* 0x000fe400078e33ff */
[----:B------:R-:W-:Y:S02]  /*01b0*/  IADD3 R5, PT, PT, R0, 0x1, R3 ;  /* 0x0000000100057810 */ /* 0x000fe40007ffe003 */
[----:B------:R-:W1:Y:S02]  /*01c0*/  F2I.FTZ.U32.TRUNC.NTZ R3, R8 ;  /* 0x0000000800037305 */ /* 0x000e64000021f000 */
[----:B------:R-:W-:-:S04]  /*01d0*/  VIMNMX R5, PT, PT, R5, R10, !PT ;  /* 0x0000000a05057248 */ /* 0x000fc80007fe0100 */
[----:B------:R-:W-:Y:S01]  /*01e0*/  IADD3 R5, PT, PT, -R0, R5, R2 ;  /* 0x0000000500057210 */ /* 0x000fe20007ffe102 */
[----:B------:R-:W-:-:S03]  /*01f0*/  IMAD.MOV.U32 R2, RZ, RZ, RZ ;  /* 0x000000ffff027224 */ /* 0x000fc600078e00ff */
[C---:B------:R-:W-:Y:S01]  /*0200*/  ISETP.NE.AND P0, PT, R5.reuse, RZ, PT ;  /* 0x000000ff0500720c */ /* 0x040fe20003f05270 */
[----:B------:R-:W-:Y:S02]  /*0210*/  VIADD R7, R5, 0xffffffff ;  /* 0xffffffff05077836 */ /* 0x000fe40000000000 */
[----:B-1----:R-:W-:-:S04]  /*0220*/  IMAD R13, R13, R3, RZ ;  /* 0x000000030d0d7224 */ /* 0x002fc800078e02ff */
[----:B------:R-:W-:-:S06]  /*0230*/  IMAD.HI.U32 R2, R3, R13, R2 ;  /* 0x0000000d03027227 */ /* 0x000fcc00078e0002 */
[----:B------:R-:W-:Y:S02]  /*0240*/  @!P0 IMAD.MOV R7, RZ, RZ, R5 ;  /* 0x000000ffff078224 */ /* 0x000fe400078e0205 */
[----:B------:R-:W-:Y:S02]  /*0250*/  IMAD R3, R11, R10, R11 ;  /* 0x0000000a0b037224 */ /* 0x000fe400078e020b */
[----:B------:R-:W-:-:S04]  /*0260*/  IMAD.HI.U32 R2, R2, R7, RZ ;  /* 0x0000000702027227 */ /* 0x000fc800078e00ff */
[----:B------:R-:W-:Y:S02]  /*0270*/  IMAD.MOV R0, RZ, RZ, -R2 ;  /* 0x000000ffff007224 */ /* 0x000fe400078e0a02 */
[----:B0-----:R-:W-:-:S04]  /*0280*/  IMAD.WIDE R26, R3, 0x8, R26 ;  /* 0x00000008031a7825 */ /* 0x001fc800078e021a */
[C---:B------:R-:W-:Y:S02]  /*0290*/  IMAD R7, R12.reuse, R0, R7 ;  /* 0x000000000c077224 */ /* 0x040fe400078e0207 */
[----:B------:R-:W-:Y:S01]  /*02a0*/  IMAD R0, R9, UR6, R14 ;  /* 0x0000000609007c24 */ /* 0x000fe2000f8e020e */
[----:B------:R-:W0:Y:S01]  /*02b0*/  LDCU.64 UR6, c[0x0][0x358] ;  /* 0x00006b00ff0677ac */ /* 0x000e220008000a00 */
[----:B------:R-:W-:Y:S01]  /*02c0*/  IMAD.SHL.U32 R9, R12, 0x8, RZ ;  /* 0x000000080c097824 */ /* 0x000fe200078e00ff */
[----:B------:R-:W-:Y:S01]  /*02d0*/  ISETP.GE.U32.AND P1, PT, R7, R12, PT ;  /* 0x0000000c0700720c */ /* 0x000fe20003f26070 */
[----:B------:R-:W-:-:S04]  /*02e0*/  VIADD R0, R0, 0x1 ;  /* 0x0000000100007836 */ /* 0x000fc80000000000 */
[C---:B------:R-:W-:Y:S02]  /*02f0*/  IMAD.SHL.U32 R10, R0.reuse, 0x8, RZ ;  /* 0x00000008000a7824 */ /* 0x040fe400078e00ff */
[----:B------:R-:W-:-:S04]  /*0300*/  IMAD.IADD R11, R0, 0x1, R11 ;  /* 0x00000001000b7824 */ /* 0x000fc800078e020b */
[C---:B------:R-:W-:Y:S02]  /*0310*/  IMAD.IADD R8, R12.reuse, 0x1, R11 ;  /* 0x000000010c087824 */ /* 0x040fe400078e020b */
[----:B------:R-:W-:Y:S01]  /*0320*/  @P1 IADD3 R7, PT, PT, -R12, R7, RZ ;  /* 0x000000070c071210 */ /* 0x000fe20007ffe1ff */
[----:B------:R-:W-:Y:S01]  /*0330*/  @P1 VIADD R2, R2, 0x1 ;  /* 0x0000000102021836 */ /* 0x000fe20000000000 */
[----:B------:R-:W-:Y:S02]  /*0340*/  IADD3 R24, P1, PT, R26, R10, RZ ;  /* 0x0000000a1a187210 */ /* 0x000fe40007f3e0ff */
[----:B------:R-:W-:Y:S02]  /*0350*/  ISETP.GE.U32.AND P2, PT, R7, R12, PT ;  /* 0x0000000c0700720c */ /* 0x000fe40003f46070 */
[----:B------:R-:W-:Y:S01]  /*0360*/  SEL R7, RZ, 0x1, !P0 ;  /* 0x00000001ff077807 */ /* 0x000fe20004000000 */
[----:B------:R-:W-:Y:S01]  /*0370*/  IMAD.X R25, RZ, RZ, R27, P1 ;  /* 0x000000ffff197224 */ /* 0x000fe200008e061b */
[----:B------:R-:W-:-:S02]  /*0380*/  IADD3 R22, P0, PT, R9, R24, RZ ;  /* 0x0000001809167210 */ /* 0x000fc40007f1e0ff */
[----:B------:R-:W-:-:S03]  /*0390*/  IADD3 R5, PT, PT, R12, R8, RZ ;  /* 0x000000080c057210 */ /* 0x000fc60007ffe0ff */
[----:B------:R-:W-:-:S04]  /*03a0*/  IMAD.X R23, RZ, RZ, R25, P0 ;  /* 0x000000ffff177224 */ /* 0x000fc800000e0619 */
[----:B------:R-:W-:Y:S02]  /*03b0*/  @P2 IADD3 R2, PT, PT, R2, 0x1, RZ ;  /* 0x0000000102022810 */ /* 0x000fe40007ffe0ff */
[----:B------:R-:W-:-:S05]  /*03c0*/  @!P3 LOP3.LUT R2, RZ, R12, RZ, 0x33, !PT ;  /* 0x0000000cff02b212 */ /* 0x000fca00078e33ff */
[----:B------:R-:W-:-:S05]  /*03d0*/  IMAD.IADD R7, R7, 0x1, R2 ;  /* 0x0000000107077824 */ /* 0x000fca00078e0202 */
[----:B0-----:R-:W-:-:S07]  /*03e0*/  LOP3.LUT R4, R7, 0x3, RZ, 0xc0, !PT ;  /* 0x0000000307047812 */ /* 0x001fce00078ec0ff */
.L_x_717:
[----:B0-----:R-:W0:Y:S01]  /*03f0*/  LDC R13, c[0x0][0x388] ;  /* 0x0000e200ff0d7b82 */ /* 0x001e220000000800 */
[----:B------:R-:W-:Y:S01]  /*0400*/  BSSY.RECONVERGENT B0, `(.L_x_698) ;  /* 0x00000fc000007945 */ /* 0x000fe20003800200 */
[----:B0-----:R-:W-:-:S13]  /*0410*/  ISETP.GE.AND P0, PT, R11, R13, PT ;  /* 0x0000000d0b00720c */ /* 0x001fda0003f06270 */
[----:B-123--:R-:W-:Y:S05]  /*0420*/  @P0 BRA `(.L_x_699) ;  /* 0x0000000c00e40947 */ /* 0x00efea0003800000 */
[----:B------:R-:W0:Y:S01]  /*0430*/  LDC.64 R20, c[0x0][0x380] ;  /* 0x0000e000ff147b82 */ /* 0x000e220000000a00 */
[----:B------:R-:W1:Y:S01]  /*0440*/  LDCU UR5, c[0x0][0x38c] ;  /* 0x00007180ff0577ac */ /* 0x000e620008000800 */
[----:B------:R-:W-:Y:S01]  /*0450*/  ISETP.NE.AND P0, PT, R4, 0x3, PT ;  /* 0x000000030400780c */ /* 0x000fe20003f05270 */
[----:B------:R-:W-:Y:S01]  /*0460*/  BSSY.RECONVERGENT B1, `(.L_x_700) ;  /* 0x0000069000017945 */ /* 0x000fe20003800200 */
[----:B------:R-:W-:Y:S02]  /*0470*/  IMAD.MOV.U32 R3, RZ, RZ, R11 ;  /* 0x000000ffff037224 */ /* 0x000fe400078e000b */
[----:B-1----:R-:W-:-:S04]  /*0480*/  IMAD R13, R6, R13, UR5 ;  /* 0x00000005060d7e24 */ /* 0x002fc8000f8e020d */
[----:B0-----:R-:W-:-:S05]  /*0490*/  IMAD.WIDE R20, R13, 0x8, R20 ;  /* 0x000000080d147825 */ /* 0x001fca00078e0214 */
[----:B------:R-:W-:Y:S05]  /*04a0*/  @!P0 BRA `(.L_x_701) ;  /* 0x0000000400908947 */ /* 0x000fea0003800000 */
[----:B------:R-:W2:Y:S04]  /*04b0*/  LDG.E.64 R30, desc[UR6][R26.64] ;  /* 0x000000061a1e7981 */ /* 0x000ea8000c1e1b00 */
[----:B------:R-:W3:Y:S01]  /*04c0*/  LDG.E.64 R16, desc[UR6][R20.64] ;  /* 0x0000000614107981 */ /* 0x000ee2000c1e1b00 */
[----:B------:R-:W-:-:S05]  /*04d0*/  IADD3 R18, P0, PT, R10, R20, RZ ;  /* 0x000000140a127210 */ /* 0x000fca0007f1e0ff */
[----:B------:R-:W-:-:S05]  /*04e0*/  IMAD.X R19, RZ, RZ, R21, P0 ;  /* 0x000000ffff137224 */ /* 0x000fca00000e0615 */
[----:B------:R0:W5:Y:S01]  /*04f0*/  LDG.E.64 R32, desc[UR6][R18.64] ;  /* 0x0000000612207981 */ /* 0x000162000c1e1b00 */
[----:B------:R-:W-:Y:S01]  /*0500*/  IMAD.MOV.U32 R2, RZ, RZ, 0x1 ;  /* 0x00000001ff027424 */ /* 0x000fe200078e00ff */
[----:B------:R-:W-:Y:S01]  /*0510*/  BSSY.RECONVERGENT B2, `(.L_x_702) ;  /* 0x0000015000027945 */ /* 0x000fe20003800200 */
[----:B------:R-:W-:Y:S01]  /*0520*/  ISETP.NE.AND P1, PT, R4, RZ, PT ;  /* 0x000000ff0400720c */ /* 0x000fe20003f25270 */
[----:B--2---:R-:W1:Y:S01]  /*0530*/  MUFU.RCP64H R3, R31 ;  /* 0x0000001f00037308 */ /* 0x004e620000001800 */
[----:B---3--:R-:W-:Y:S02]  /*0540*/  FSETP.GEU.AND P2, PT, |R17|, 6.5827683646048100446e-37, PT ;  /* 0x036000001100780b */ /* 0x008fe40003f4e200 */
[----:B-1----:R-:W-:-:S08]  /*0550*/  DFMA R14, -R30, R2, 1 ;  /* 0x3ff000001e0e742b */ /* 0x002fd00000000102 */
[----:B------:R-:W-:-:S08]  /*0560*/  DFMA R14, R14, R14, R14 ;  /* 0x0000000e0e0e722b */ /* 0x000fd0000000000e */
[----:B------:R-:W-:-:S08]  /*0570*/  DFMA R14, R2, R14, R2 ;  /* 0x0000000e020e722b */ /* 0x000fd00000000002 */
[----:B------:R-:W-:-:S08]  /*0580*/  DFMA R2, -R30, R14, 1 ;  /* 0x3ff000001e02742b */ /* 0x000fd0000000010e */
[----:B------:R-:W-:-:S08]  /*0590*/  DFMA R2, R14, R2, R14 ;  /* 0x000000020e02722b */ /* 0x000fd0000000000e */
[----:B------:R-:W-:-:S08]  /*05a0*/  DMUL R14, R16, R2 ;  /* 0x00000002100e7228 */ /* 0x000fd00000000000 */
[----:B------:R-:W-:-:S08]  /*05b0*/  DFMA R28, -R30, R14, R16 ;  /* 0x0000000e1e1c722b */ /* 0x000fd00000000110 */
[----:B------:R-:W-:-:S10]  /*05c0*/  DFMA R2, R2, R28, R14 ;  /* 0x0000001c0202722b */ /* 0x000fd4000000000e */
[----:B------:R-:W-:-:S05]  /*05d0*/  FFMA R0, RZ, R31, R3 ;  /* 0x0000001fff007223 */ /* 0x000fca0000000003 */
[----:B------:R-:W-:-:S13]  /*05e0*/  FSETP.GT.AND P0, PT, |R0|, 1.469367938527859385e-39, PT ;  /* 0x001000000000780b */ /* 0x000fda0003f04200 */
[----:B0-----:R-:W-:Y:S05]  /*05f0*/  @P0 BRA P2, `(.L_x_703) ;  /* 0x0000000000180947 */ /* 0x001fea0001000000 */
[----:B------:R-:W-:Y:S01]  /*0600*/  MOV R0, R16 ;  /* 0x0000001000007202 */ /* 0x000fe20000000f00 */
[----:B------:R-:W-:Y:S01]  /*0610*/  IMAD.MOV.U32 R13, RZ, RZ, R17 ;  /* 0x000000ffff0d7224 */ /* 0x000fe200078e0011 */
[----:B------:R-:W-:-:S07]  /*0620*/  MOV R14, 0x640 ;  /* 0x00000640000e7802 */ /* 0x000fce0000000f00 */
[----:B-----5:R-:W-:Y:S05]  /*0630*/  CALL.REL.NOINC `($__internal_0_$__cuda_sm20_div_rn_f64_full) ;  /* 0x0000000c00787944 */ /* 0x020fea0003c00000 */
[----:B------:R-:W-:Y:S02]  /*0640*/  IMAD.MOV.U32 R2, RZ, RZ, R0 ;  /* 0x000000ffff027224 */ /* 0x000fe400078e0000 */
[----:B------:R-:W-:-:S07]  /*0650*/  IMAD.MOV.U32 R3, RZ, RZ, R13 ;  /* 0x000000ffff037224 */ /* 0x000fce00078e000d */
.L_x_703:
[----:B------:R-:W-:Y:S05]  /*0660*/  BSYNC.RECONVERGENT B2 ;  /* 0x0000000000027941 */ /* 0x000fea0003800200 */
.L_x_702:
[----:B------:R-:W2:Y:S02]  /*0670*/  LDG.E.64 R14, desc[UR6][R24.64] ;  /* 0x00000006180e7981 */ /* 0x000ea4000c1e1b00 */
[----:B--2--5:R-:W-:Y:S01]  /*0680*/  DFMA R14, R14, -R2, R32 ;  /* 0x800000020e0e722b */ /* 0x024fe20000000020 */
[----:B------:R-:W-:-:S06]  /*0690*/  IMAD.MOV.U32 R3, RZ, RZ, R8 ;  /* 0x000000ffff037224 */ /* 0x000fcc00078e0008 */
[----:B------:R0:W-:Y:S01]  /*06a0*/  STG.E.64 desc[UR6][R18.64], R14 ;  /* 0x0000000e12007986 */ /* 0x0001e2000c101b06 */
[----:B------:R-:W-:Y:S05]  /*06b0*/  @!P1 BRA `(.L_x_701) ;  /* 0x00000004000c9947 */ /* 0x000fea0003800000 */
[----:B------:R-:W2:Y:S01]  /*06c0*/  LDG.E.64 R30, desc[UR6][R26.64] ;  /* 0x000000061a1e7981 */ /* 0x000ea2000c1e1b00 */
[----:B0-----:R-:W-:-:S04]  /*06d0*/  IADD3 R18, P0, PT, R9, R18, RZ ;  /* 0x0000001209127210 */ /* 0x001fc80007f1e0ff */
[----:B------:R-:W-:-:S05]  /*06e0*/  IADD3.X R19, PT, PT, RZ, R19, RZ, P0, !PT ;  /* 0x00000013ff137210 */ /* 0x000fca00007fe4ff */
[----:B------:R0:W5:Y:S01]  /*06f0*/  LDG.E.64 R32, desc[UR6][R18.64] ;  /* 0x0000000612207981 */ /* 0x000162000c1e1b00 */
[----:B------:R-:W-:Y:S01]  /*0700*/  IMAD.MOV.U32 R2, RZ, RZ, 0x1 ;  /* 0x00000001ff027424 */ /* 0x000fe200078e00ff */
[----:B------:R-:W-:Y:S01]  /*0710*/  FSETP.GEU.AND P2, PT, |R17|, 6.5827683646048100446e-37, PT ;  /* 0x036000001100780b */ /* 0x000fe20003f4e200 */
[----:B------:R-:W-:Y:S01]  /*0720*/  BSSY.RECONVERGENT B2, `(.L_x_704) ;  /* 0x0000014000027945 */ /* 0x000fe20003800200 */
[----:B------:R-:W-:Y:S01]  /*0730*/  ISETP.NE.AND P1, PT, R4, 0x1, PT ;  /* 0x000000010400780c */ /* 0x000fe20003f25270 */
[----:B--2---:R-:W1:Y:S02]  /*0740*/  MUFU.RCP64H R3, R31 ;  /* 0x0000001f00037308 */ /* 0x004e640000001800 */
        /* <DEDUP_REMOVED lines=11> */
[----:B------:R-:W-:Y:S01]  /*0800*/  IMAD.MOV.U32 R0, RZ, RZ, R16 ;  /* 0x000000ffff007224 */ /* 0x000fe200078e0010 */
[----:B------:R-:W-:Y:S01]  /*0810*/  MOV R14, 0x840 ;  /* 0x00000840000e7802 */ /* 0x000fe20000000f00 */
[----:B------:R-:W-:-:S07]  /*0820*/  IMAD.MOV.U32 R13, RZ, RZ, R17 ;  /* 0x000000ffff0d7224 */ /* 0x000fce00078e0011 */
[----:B-----5:R-:W-:Y:S05]  /*0830*/  CALL.REL.NOINC `($__internal_0_$__cuda_sm20_div_rn_f64_full) ;  /* 0x0000000800f87944 */ /* 0x020fea0003c00000 */
[----:B------:R-:W-:Y:S01]  /*0840*/  IMAD.MOV.U32 R2, RZ, RZ, R0 ;  /* 0x000000ffff027224 */ /* 0x000fe200078e0000 */
[----:B------:R-:W-:-:S07]  /*0850*/  MOV R3, R13 ;  /* 0x0000000d00037202 */ /* 0x000fce0000000f00 */
.L_x_705:
[----:B------:R-:W-:Y:S05]  /*0860*/  BSYNC.RECONVERGENT B2 ;  /* 0x0000000000027941 */ /* 0x000fea0003800200 */
.L_x_704:
[----:B------:R-:W2:Y:S01]  /*0870*/  LDG.E.64 R14, desc[UR6][R22.64] ;  /* 0x00000006160e7981 */ /* 0x000ea2000c1e1b00 */
[----:B------:R-:W-:Y:S02]  /*0880*/  IMAD.MOV.U32 R16, RZ, RZ, R18 ;  /* 0x000000ffff107224 */ /* 0x000fe400078e0012 */
[----:B------:R-:W-:Y:S01]  /*0890*/  IMAD.MOV.U32 R17, RZ, RZ, R19 ;  /* 0x000000ffff117224 */ /* 0x000fe200078e0013 */
[----:B--2--5:R-:W-:Y:S01]  /*08a0*/  DFMA R14, R14, -R2, R32 ;  /* 0x800000020e0e722b */ /* 0x024fe20000000020 */
[----:B------:R-:W-:-:S06]  /*08b0*/  IMAD.MOV.U32 R3, RZ, RZ, R5 ;  /* 0x000000ffff037224 */ /* 0x000fcc00078e0005 */
[----:B------:R1:W-:Y:S01]  /*08c0*/  STG.E.64 desc[UR6][R16.64], R14 ;  /* 0x0000000e10007986 */ /* 0x0003e2000c101b06 */
[----:B------:R-:W-:Y:S05]  /*08d0*/  @!P1 BRA `(.L_x_701) ;  /* 0x0000000000849947 */ /* 0x000fea0003800000 */
[----:B------:R-:W2:Y:S04]  /*08e0*/  LDG.E.64 R30, desc[UR6][R26.64] ;  /* 0x000000061a1e7981 */ /* 0x000ea8000c1e1b00 */
[----:B------:R-:W3:Y:S01]  /*08f0*/  LDG.E.64 R28, desc[UR6][R20.64] ;  /* 0x00000006141c7981 */ /* 0x000ee2000c1e1b00 */
[----:B------:R-:W-:-:S05]  /*0900*/  IADD3 R18, P0, PT, R9, R18, RZ ;  /* 0x0000001209127210 */ /* 0x000fca0007f1e0ff */
[----:B------:R-:W-:-:S05]  /*0910*/  IMAD.X R19, RZ, RZ, R19, P0 ;  /* 0x000000ffff137224 */ /* 0x000fca00000e0613 */
[----:B-1----:R0:W5:Y:S01]  /*0920*/  LDG.E.64 R16, desc[UR6][R18.64] ;  /* 0x0000000612107981 */ /* 0x002162000c1e1b00 */
[----:B------:R-:W-:Y:S01]  /*0930*/  MOV R2, 0x1 ;  /* 0x0000000100027802 */ /* 0x000fe20000000f00 */
[----:B------:R-:W-:Y:S01]  /*0940*/  BSSY.RECONVERGENT B2, `(.L_x_706) ;  /* 0x0000015000027945 */ /* 0x000fe20003800200 */
[----:B--2---:R-:W1:Y:S01]  /*0950*/  MUFU.RCP64H R3, R31 ;  /* 0x0000001f00037308 */ /* 0x004e620000001800 */
[----:B---3--:R-:W-:-:S03]  /*0960*/  FSETP.GEU.AND P1, PT, |R29|, 6.5827683646048100446e-37, PT ;  /* 0x036000001d00780b */ /* 0x008fc60003f2e200 */
[----:B-1----:R-:W-:-:S08]  /*0970*/  DFMA R14, -R30, R2, 1 ;  /* 0x3ff000001e0e742b */ /* 0x002fd00000000102 */
[----:B------:R-:W-:-:S08]  /*0980*/  DFMA R14, R14, R14, R14 ;  /* 0x0000000e0e0e722b */ /* 0x000fd0000000000e */
[----:B------:R-:W-:-:S08]  /*0990*/  DFMA R14, R2, R14, R2 ;  /* 0x0000000e020e722b */ /* 0x000fd00000000002 */
[----:B------:R-:W-:-:S08]  /*09a0*/  DFMA R2, -R30, R14, 1 ;  /* 0x3ff000001e02742b */ /* 0x000fd0000000010e */
[----:B------:R-:W-:-:S08]  /*09b0*/  DFMA R2, R14, R2, R14 ;  /* 0x000000020e02722b */ /* 0x000fd0000000000e */
[----:B------:R-:W-:-:S08]  /*09c0*/  DMUL R14, R28, R2 ;  /* 0x000000021c0e7228 */ /* 0x000fd00000000000 */
[----:B------:R-:W-:-:S08]  /*09d0*/  DFMA R32, -R30, R14, R28 ;  /* 0x0000000e1e20722b */ /* 0x000fd0000000011c */
[----:B------:R-:W-:Y:S01]  /*09e0*/  DFMA R14, R2, R32, R14 ;  /* 0x00000020020e722b */ /* 0x000fe2000000000e */
[----:B------:R-:W-:-:S09]  /*09f0*/  IMAD.IADD R3, R12, 0x1, R5 ;  /* 0x000000010c037824 */ /* 0x000fd200078e0205 */
        /* <DEDUP_REMOVED lines=9> */
.L_x_707:
[----:B------:R-:W-:Y:S05]  /*0a90*/  BSYNC.RECONVERGENT B2 ;  /* 0x0000000000027941 */ /* 0x000fea0003800200 */
.L_x_706:
[----:B------:R-:W-:-:S05]  /*0aa0*/  IADD3 R28, P0, PT, R9, R22, RZ ;  /* 0x00000016091c7210 */ /* 0x000fca0007f1e0ff */
[----:B------:R-:W-:-:S06]  /*0ab0*/  IMAD.X R29, RZ, RZ, R23, P0 ;  /* 0x000000ffff1d7224 */ /* 0x000fcc00000e0617 */
[----:B------:R-:W2:Y:S02]  /*0ac0*/  LDG.E.64 R28, desc[UR6][R28.64] ;  /* 0x000000061c1c7981 */ /* 0x000ea4000c1e1b00 */
[----:B--2--5:R-:W-:-:S07]  /*0ad0*/  DFMA R16, R28, -R14, R16 ;  /* 0x8000000e1c10722b */ /* 0x024fce0000000010 */
[----:B------:R2:W-:Y:S04]  /*0ae0*/  STG.E.64 desc[UR6][R18.64], R16 ;  /* 0x0000001012007986 */ /* 0x0005e8000c101b06 */
.L_x_701:
[----:B------:R-:W-:Y:S05]  /*0af0*/  BSYNC.RECONVERGENT B1 ;  /* 0x0000000000017941 */ /* 0x000fea0003800200 */
.L_x_700:
[----:B------:R-:W-:-:S13]  /*0b00*/  ISETP.GE.U32.AND P0, PT, R7, 0x3, PT ;  /* 0x000000030700780c */ /* 0x000fda0003f06070 */
[----:B------:R-:W-:Y:S05]  /*0b10*/  @!P0 BRA `(.L_x_699) ;  /* 0x0000000800288947 */ /* 0x000fea0003800000 */
.L_x_716:
[----:B---3--:R-:W3:Y:S01]  /*0b20*/  LDG.E.64 R30, desc[UR6][R26.64] ;  /* 0x000000061a1e7981 */ /* 0x008ee2000c1e1b00 */
[----:B------:R-:W4:Y:S03]  /*0b30*/  LDC.64 R36, c[0x0][0x380] ;  /* 0x0000e000ff247b82 */ /* 0x000f260000000a00 */
[----:B0-2---:R-:W2:Y:S01]  /*0b40*/  LDG.E.64 R18, desc[UR6][R20.64] ;  /* 0x0000000614127981 */ /* 0x005ea2000c1e1b00 */
[----:B------:R-:W-:-:S04]  /*0b50*/  IMAD R13, R6, UR8, R3 ;  /* 0x00000008060d7c24 */ /* 0x000fc8000f8e0203 */
[----:B----4-:R-:W-:-:S05]  /*0b60*/  IMAD.WIDE R36, R13, 0x8, R36 ;  /* 0x000000080d247825 */ /* 0x010fca00078e0224 */
[----:B-1----:R0:W5:Y:S01]  /*0b70*/  LDG.E.64 R16, desc[UR6][R36.64] ;  /* 0x0000000624107981 */ /* 0x002162000c1e1b00 */
[----:B------:R-:W-:Y:S01]  /*0b80*/  IMAD.MOV.U32 R14, RZ, RZ, 0x1 ;  /* 0x00000001ff0e7424 */ /* 0x000fe200078e00ff */
[----:B------:R-:W-:Y:S01]  /*0b90*/  BSSY.RECONVERGENT B1, `(.L_x_708) ;  /* 0x0000014000017945 */ /* 0x000fe20003800200 */
[----:B---3--:R-:W1:Y:S01]  /*0ba0*/  MUFU.RCP64H R15, R31 ;  /* 0x0000001f000f7308 */ /* 0x008e620000001800 */
[----:B--2---:R-:W-:-:S03]  /*0bb0*/  FSETP.GEU.AND P1, PT, |R19|, 6.5827683646048100446e-37, PT ;  /* 0x036000001300780b */ /* 0x004fc60003f2e200 */
        /* <DEDUP_REMOVED lines=15> */
[----:B------:R-:W-:Y:S01]  /*0cb0*/  MOV R14, R0 ;  /* 0x00000000000e7202 */ /* 0x000fe20000000f00 */
[----:B------:R-:W-:-:S07]  /*0cc0*/  IMAD.MOV.U32 R15, RZ, RZ, R13 ;  /* 0x000000ffff0f7224 */ /* 0x000fce00078e000d */
.L_x_709:
[----:B------:R-:W-:Y:S05]  /*0cd0*/  BSYNC.RECONVERGENT B1 ;  /* 0x0000000000017941 */ /* 0x000fea0003800200 */
.L_x_708:
[----:B------:R-:W0:Y:S08]  /*0ce0*/  LDC.64 R18, c[0x0][0x388] ;  /* 0x0000e200ff127b82 */ /* 0x000e300000000a00 */
[----:B------:R-:W1:Y:S01]  /*0cf0*/  LDC.64 R32, c[0x0][0x380] ;  /* 0x0000e000ff207b82 */ /* 0x000e620000000a00 */
[----:B0-----:R-:W-:-:S04]  /*0d00*/  IMAD R13, R19, R18, R3 ;  /* 0x00000012130d7224 */ /* 0x001fc800078e0203 */
[----:B-1----:R-:W-:-:S05]  /*0d10*/  IMAD.WIDE R32, R13, 0x8, R32 ;  /* 0x000000080d207825 */ /* 0x002fca00078e0220 */
[----:B------:R-:W2:Y:S02]  /*0d20*/  LDG.E.64 R18, desc[UR6][R32.64] ;  /* 0x0000000620127981 */ /* 0x000ea4000c1e1b00 */
[----:B--2--5:R-:W-:-:S07]  /*0d30*/  DFMA R14, R18, -R14, R16 ;  /* 0x8000000e120e722b */ /* 0x024fce0000000010 */
[----:B------:R0:W-:Y:S04]  /*0d40*/  STG.E.64 desc[UR6][R36.64], R14 ;  /* 0x0000000e24007986 */ /* 0x0001e8000c101b06 */
[----:B------:R-:W2:Y:S04]  /*0d50*/  LDG.E.64 R30, desc[UR6][R26.64] ;  /* 0x000000061a1e7981 */ /* 0x000ea8000c1e1b00 */
[----:B------:R-:W3:Y:S01]  /*0d60*/  LDG.E.64 R28, desc[UR6][R20.64] ;  /* 0x00000006141c7981 */ /* 0x000ee2000c1e1b00 */
[----:B------:R-:W-:-:S05]  /*0d70*/  IADD3 R16, P0, PT, R9, R36, RZ ;  /* 0x0000002409107210 */ /* 0x000fca0007f1e0ff */
[----:B------:R-:W-:-:S05]  /*0d80*/  IMAD.X R17, RZ, RZ, R37, P0 ;  /* 0x000000ffff117224 */ /* 0x000fca00000e0625 */
[----:B------:R1:W5:Y:S01]  /*0d90*/  LDG.E.64 R18, desc[UR6][R16.64] ;  /* 0x0000000610127981 */ /* 0x000362000c1e1b00 */
[----:B------:R-:W-:Y:S01]  /*0da0*/  IMAD.MOV.U32 R34, RZ, RZ, 0x1 ;  /* 0x00000001ff227424 */ /* 0x000fe200078e00ff */
[----:B------:R-:W-:Y:S01]  /*0db0*/  BSSY.RECONVERGENT B1, `(.L_x_710) ;  /* 0x0000014000017945 */ /* 0x000fe20003800200 */
[----:B--2---:R-:W2:Y:S01]  /*0dc0*/  MUFU.RCP64H R35, R31 ;  /* 0x0000001f00237308 */ /* 0x004ea20000001800 */
[----:B---3--:R-:W-:-:S03]  /*0dd0*/  FSETP.GEU.AND P1, PT, |R29|, 6.5827683646048100446e-37, PT ;  /* 0x036000001d00780b */ /* 0x008fc60003f2e200 */
[----:B--2---:R-:W-:-:S08]  /*0de0*/  DFMA R38, -R30, R34, 1 ;  /* 0x3ff000001e26742b */ /* 0x004fd00000000122 */
[----:B------:R-:W-:-:S08]  /*0df0*/  DFMA R38, R38, R38, R38 ;  /* 0x000000262626722b */ /* 0x000fd00000000026 */
[----:B------:R-:W-:-:S08]  /*0e00*/  DFMA R38, R34, R38, R34 ;  /* 0x000000262226722b */ /* 0x000fd00000000022 */
[----:B0-----:R-:W-:-:S08]  /*0e10*/  DFMA R14, -R30, R38, 1 ;  /* 0x3ff000001e0e742b */ /* 0x001fd00000000126 */
[----:B------:R-:W-:-:S08]  /*0e20*/  DFMA R14, R38, R14, R38 ;  /* 0x0000000e260e722b */ /* 0x000fd00000000026 */
[----:B------:R-:W-:-:S08]  /*0e30*/  DMUL R34, R28, R14 ;  /* 0x0000000e1c227228 */ /* 0x000fd00000000000 */
[----:B------:R-:W-:-:S08]  /*0e40*/  DFMA R36, -R30, R34, R28 ;  /* 0x000000221e24722b */ /* 0x000fd0000000011c */
[----:B------:R-:W-:-:S10]  /*0e50*/  DFMA R14, R14, R36, R34 ;  /* 0x000000240e0e722b */ /* 0x000fd40000000022 */
[----:B------:R-:W-:-:S05]  /*0e60*/  FFMA R0, RZ, R31, R15 ;  /* 0x0000001fff007223 */ /* 0x000fca000000000f */
[----:B------:R-:W-:-:S13]  /*0e70*/  FSETP.GT.AND P0, PT, |R0|, 1.469367938527859385e-39, PT ;  /* 0x001000000000780b */ /* 0x000fda0003f04200 */
[----:B-1----:R-:W-:Y:S05]  /*0e80*/  @P0 BRA P1, `(.L_x_711) ;  /* 0x0000000000180947 */ /* 0x002fea0000800000 */
[----:B------:R-:W-:Y:S01]  /*0e90*/  IMAD.MOV.U32 R0, RZ, RZ, R28 ;  /* 0x000000ffff007224 */ /* 0x000fe200078e001c */
[----:B------:R-:W-:Y:S02]  /*0ea0*/  MOV R13, R29 ;  /* 0x0000001d000d7202 */ /* 0x000fe40000000f00 */
[----:B------:R-:W-:-:S07]  /*0eb0*/  MOV R14, 0xed0 ;  /* 0x00000ed0000e7802 */ /* 0x000fce0000000f00 */
[----:B-----5:R-:W-:Y:S05]  /*0ec0*/  CALL.REL.NOINC `($__internal_0_$__cuda_sm20_div_rn_f64_full) ;  /* 0x0000000400547944 */ /* 0x020fea0003c00000 */
[----:B------:R-:W-:Y:S02]  /*0ed0*/  IMAD.MOV.U32 R14, RZ, RZ, R0 ;  /* 0x000000ffff0e7224 */ /* 0x000fe400078e0000 */
[----:B------:R-:W-:-:S07]  /*0ee0*/  IMAD.MOV.U32 R15, RZ, RZ, R13 ;  /* 0x000000ffff0f7224 */ /* 0x000fce00078e000d */
.L_x_711:
[----:B------:R-:W-:Y:S05]  /*0ef0*/  BSYNC.RECONVERGENT B1 ;  /* 0x0000000000017941 */ /* 0x000fea0003800200 */
.L_x_710:
[----:B------:R-:W-:-:S05]  /*0f00*/  IADD3 R32, P0, PT, R9, R32, RZ ;  /* 0x0000002009207210 */ /* 0x000fca0007f1e0ff */
[----:B------:R-:W-:-:S05]  /*0f10*/  IMAD.X R33, RZ, RZ, R33, P0 ;  /* 0x000000ffff217224 */ /* 0x000fca00000e0621 */
[----:B------:R-:W2:Y:S01]  /*0f20*/  LDG.E.64 R28, desc[UR6][R32.64] ;  /* 0x00000006201c7981 */ /* 0x000ea2000c1e1b00 */
[----:B------:R-:W-:Y:S01]  /*0f30*/  IMAD.MOV.U32 R38, RZ, RZ, R16 ;  /* 0x000000ffff267224 */ /* 0x000fe200078e0010 */
[----:B------:R-:W-:Y:S01]  /*0f40*/  MOV R39, R17 ;  /* 0x0000001100277202 */ /* 0x000fe20000000f00 */
        /* <DEDUP_REMOVED lines=23> */
[----:B------:R-:W-:Y:S01]  /*10c0*/  MOV R14, 0x10f0 ;  /* 0x000010f0000e7802 */ /* 0x000fe20000000f00 */
[----:B------:R-:W-:-:S07]  /*10d0*/  IMAD.MOV.U32 R13, RZ, RZ, R29 ;  /* 0x000000ffff0d7224 */ /* 0x000fce00078e001d */
[----:B-----5:R-:W-:Y:S05]  /*10e0*/  CALL.REL.NOINC `($__internal_0_$__cuda_sm20_div_rn_f64_full) ;  /* 0x0000000000cc7944 */ /* 0x020fea0003c00000 */
[----:B------:R-:W-:Y:S01]  /*10f0*/  MOV R14, R0 ;  /* 0x00000000000e7202 */ /* 0x000fe20000000f00 */
[----:B------:R-:W-:-:S07]  /*1100*/  IMAD.MOV.U32 R15, RZ, RZ, R13 ;  /* 0x000000ffff0f7224 */ /* 0x000fce00078e000d */
.L_x_713:
[----:B------:R-:W-:Y:S05]  /*1110*/  BSYNC.RECONVERGENT B1 ;  /* 0x0000000000017941 */ /* 0x000fea0003800200 */
.L_x_712:
[----:B------:R-:W-:-:S05]  /*1120*/  IADD3 R32, P0, PT, R9, R32, RZ ;  /* 0x0000002009207210 */ /* 0x000fca0007f1e0ff */
[----:B------:R-:W-:-:S05]  /*1130*/  IMAD.X R33, RZ, RZ, R33, P0 ;  /* 0x000000ffff217224 */ /* 0x000fca00000e0621 */
[----:B------:R-:W2:Y:S01]  /*1140*/  LDG.E.64 R28, desc[UR6][R32.64] ;  /* 0x00000006201c7981 */ /* 0x000ea2000c1e1b00 */
[----:B------:R-:W-:Y:S02]  /*1150*/  IMAD.MOV.U32 R38, RZ, RZ, R18 ;  /* 0x000000ffff267224 */ /* 0x000fe400078e0012 */
[----:B------:R-:W-:Y:S01]  /*1160*/  IMAD.MOV.U32 R39, RZ, RZ, R19 ;  /* 0x000000ffff277224 */ /* 0x000fe200078e0013 */
[----:B--2--5:R-:W-:-:S07]  /*1170*/  DFMA R14, R28, -R14, R16 ;  /* 0x8000000e1c0e722b */ /* 0x024fce0000000010 */
[----:B------:R0:W-:Y:S04]  /*1180*/  STG.E.64 desc[UR6][R38.64], R14 ;  /* 0x0000000e26007986 */ /* 0x0001e8000c101b06 */
[----:B------:R-:W2:Y:S04]  /*1190*/  LDG.E.64 R30, desc[UR6][R26.64] ;  /* 0x000000061a1e7981 */ /* 0x000ea8000c1e1b00 */
[----:B------:R-:W3:Y:S01]  /*11a0*/  LDG.E.64 R28, desc[UR6][R20.64] ;  /* 0x00000006141c7981 */ /* 0x000ee2000c1e1b00 */
[----:B------:R-:W-:-:S04]  /*11b0*/  IADD3 R16, P0, PT, R9, R18, RZ ;  /* 0x0000001209107210 */ /* 0x000fc80007f1e0ff */
[----:B------:R-:W-:-:S05]  /*11c0*/  IADD3.X R17, PT, PT, RZ, R19, RZ, P0, !PT ;  /* 0x00000013ff117210 */ /* 0x000fca00007fe4ff */
        /* <DEDUP_REMOVED lines=20> */
[----:B------:R-:W-:Y:S01]  /*1310*/  IMAD.MOV.U32 R14, RZ, RZ, R0 ;  /* 0x000000ffff0e7224 */ /* 0x000fe200078e0000 */
[----:B------:R-:W-:-:S07]  /*1320*/  MOV R15, R13 ;  /* 0x0000000d000f7202 */ /* 0x000fce0000000f00 */
.L_x_715:
[----:B------:R-:W-:Y:S05]  /*1330*/  BSYNC.RECONVERGENT B1 ;  /* 0x0000000000017941 */ /* 0x000fea0003800200 */
.L_x_714:
[----:B------:R-:W-:-:S05]  /*1340*/  IADD3 R28, P0, PT, R9, R32, RZ ;  /* 0x00000020091c7210 */ /* 0x000fca0007f1e0ff */
[----:B------:R-:W-:-:S06]  /*1350*/  IMAD.X R29, RZ, RZ, R33, P0 ;  /* 0x000000ffff1d7224 */ /* 0x000fcc00000e0621 */
[----:B------:R-:W2:Y:S01]  /*1360*/  LDG.E.64 R28, desc[UR6][R28.64] ;  /* 0x000000061c1c7981 */ /* 0x000ea2000c1e1b00 */
[----:B------:R-:W-:-:S05]  /*1370*/  IMAD R3, R12, 0x4, R3 ;  /* 0x000000040c037824 */ /* 0x000fca00078e0203 */
[----:B------:R-:W-:Y:S01]  /*1380*/  ISETP.GE.AND P0, PT, R3, UR8, PT ;  /* 0x0000000803007c0c */ /* 0x000fe2000bf06270 */
[----:B--2--5:R-:W-:-:S07]  /*1390*/  DFMA R18, R28, -R14, R18 ;  /* 0x8000000e1c12722b */ /* 0x024fce0000000012 */
[----:B------:R3:W-:Y:S05]  /*13a0*/  STG.E.64 desc[UR6][R16.64], R18 ;  /* 0x0000001210007986 */ /* 0x0007ea000c101b06 */
[----:B------:R-:W-:Y:S05]  /*13b0*/  @!P0 BRA `(.L_x_716) ;  /* 0xfffffff400d88947 */ /* 0x000fea000383ffff */
.L_x_699:
[----:B------:R-:W-:Y:S05]  /*13c0*/  BSYNC.RECONVERGENT B0 ;  /* 0x0000000000007941 */ /* 0x000fea0003800200 */
.L_x_698:
[----:B------:R-:W4:Y:S01]  /*13d0*/  LDCU UR5, c[0x0][0x388] ;  /* 0x00007100ff0577ac */ /* 0x000f220008000800 */
[----:B------:R-:W-:-:S05]  /*13e0*/  VIADD R6, R6, UR4 ;  /* 0x0000000406067c36 */ /* 0x000fca0008000000 */
[----:B----4-:R-:W-:-:S13]  /*13f0*/  ISETP.GT.AND P0, PT, R6, UR5, PT ;  /* 0x0000000506007c0c */ /* 0x010fda000bf04270 */
[----:B------:R-:W-:Y:S05]  /*1400*/  @!P0 BRA `(.L_x_717) ;  /* 0xffffffec00f88947 */ /* 0x000fea000383ffff */
[----:B------:R-:W-:Y:S05]  /*1410*/  EXIT ;  /* 0x000000000000794d */ /* 0x000fea0003800000 */
        .weak           $__internal_0_$__cuda_sm20_div_rn_f64_full
        .type           $__internal_0_$__cuda_sm20_div_rn_f64_full,@function
        .size           $__internal_0_$__cuda_sm20_div_rn_f64_full,(.L_x_729 - $__internal_0_$__cuda_sm20_div_rn_f64_full)
$__internal_0_$__cuda_sm20_div_rn_f64_full:
[C---:B------:R-:W-:Y:S01]  /*1420*/  FSETP.GEU.AND P0, PT, |R31|.reuse, 1.469367938527859385e-39, PT ;  /* 0x001000001f00780b */ /* 0x040fe20003f0e200 */
[----:B------:R-:W-:Y:S01]  /*1430*/  IMAD.MOV.U32 R41, RZ, RZ, R13 ;  /* 0x000000ffff297224 */ /* 0x000fe200078e000d */
[----:B------:R-:W-:Y:S01]  /*1440*/  LOP3.LUT R28, R31, 0x800fffff, RZ, 0xc0, !PT ;  /* 0x800fffff1f1c7812 */ /* 0x000fe200078ec0ff */
[----:B------:R-:W-:Y:S01]  /*1450*/  IMAD.MOV.U32 R38, RZ, RZ, 0x1 ;  /* 0x00000001ff267424 */ /* 0x000fe200078e00ff */
[----:B------:R-:W-:Y:S01]  /*1460*/  MOV R40, R0 ;  /* 0x0000000000287202 */ /* 0x000fe20000000f00 */
[----:B------:R-:W-:Y:S01]  /*1470*/  IMAD.MOV.U32 R0, RZ, RZ, 0x1ca00000 ;  /* 0x1ca00000ff007424 */ /* 0x000fe200078e00ff */
[----:B------:R-:W-:Y:S01]  /*1480*/  LOP3.LUT R29, R28, 0x3ff00000, RZ, 0xfc, !PT ;  /* 0x3ff000001c1d7812 */ /* 0x000fe200078efcff */
[----:B------:R-:W-:Y:S01]  /*1490*/  IMAD.MOV.U32 R28, RZ, RZ, R30 ;  /* 0x000000ffff1c7224 */ /* 0x000fe200078e001e */
[C---:B------:R-:W-:Y:S01]  /*14a0*/  FSETP.GEU.AND P3, PT, |R41|.reuse, 1.469367938527859385e-39, PT ;  /* 0x001000002900780b */ /* 0x040fe20003f6e200 */
[----:B------:R-:W-:Y:S01]  /*14b0*/  IMAD.MOV.U32 R42, RZ, RZ, R40 ;  /* 0x000000ffff2a7224 */ /* 0x000fe200078e0028 */
[----:B------:R-:W-:Y:S01]  /*14c0*/  LOP3.LUT R2, R41, 0x7ff00000, RZ, 0xc0, !PT ;  /* 0x7ff0000029027812 */ /* 0x000fe200078ec0ff */
[----:B------:R-:W-:Y:S01]  /*14d0*/  BSSY.RECONVERGENT B3, `(.L_x_718) ;  /* 0x0000053000037945 */ /* 0x000fe20003800200 */
[----:B------:R-:W-:Y:S01]  /*14e0*/  LOP3.LUT R13, R31, 0x7ff00000, RZ, 0xc0, !PT ;  /* 0x7ff000001f0d7812 */ /* 0x000fe200078ec0ff */
[----:B------:R-:W-:-:S03]  /*14f0*/  @!P0 DMUL R28, R30, 8.98846567431157953865e+307 ;  /* 0x7fe000001e1c8828 */ /* 0x000fc60000000000 */
[----:B------:R-:W-:-:S03]  /*1500*/  ISETP.GE.U32.AND P2, PT, R2, R13, PT ;  /* 0x0000000d0200720c */ /* 0x000fc60003f46070 */
[----:B------:R-:W0:Y:S02]  /*1510*/  MUFU.RCP64H R39, R29 ;  /* 0x0000001d00277308 */ /* 0x000e240000001800 */
[----:B------:R-:W-:Y:S02]  /*1520*/  @!P3 LOP3.LUT R15, R31, 0x7ff00000, RZ, 0xc0, !PT ;  /* 0x7ff000001f0fb812 */ /* 0x000fe400078ec0ff */
[----:B------:R-:W-:Y:S02]  /*1530*/  @!P0 LOP3.LUT R13, R29, 0x7ff00000, RZ, 0xc0, !PT ;  /* 0x7ff000001d0d8812 */ /* 0x000fe400078ec0ff */
[----:B------:R-:W-:-:S04]  /*1540*/  @!P3 ISETP.GE.U32.AND P4, PT, R2, R15, PT ;  /* 0x0000000f0200b20c */ /* 0x000fc80003f86070 */
[----:B------:R-:W-:-:S04]  /*1550*/  @!P3 SEL R15, R0, 0x63400000, !P4 ;  /* 0x63400000000fb807 */ /* 0x000fc80006000000 */
[----:B------:R-:W-:Y:S01]  /*1560*/  @!P3 LOP3.LUT R15, R15, 0x80000000, R41, 0xf8, !PT ;  /* 0x800000000f0fb812 */ /* 0x000fe200078ef829 */
[----:B0-----:R-:W-:-:S08]  /*1570*/  DFMA R34, R38, -R28, 1 ;  /* 0x3ff000002622742b */ /* 0x001fd0000000081c */
[----:B------:R-:W-:-:S08]  /*1580*/  DFMA R34, R34, R34, R34 ;  /* 0x000000222222722b */ /* 0x000fd00000000022 */
[----:B------:R-:W-:Y:S01]  /*1590*/  DFMA R38, R38, R34, R38 ;  /* 0x000000222626722b */ /* 0x000fe20000000026 */
[----:B------:R-:W-:Y:S02]  /*15a0*/  SEL R34, R0, 0x63400000, !P2 ;  /* 0x6340000000227807 */ /* 0x000fe40005000000 */
[----:B------:R-:W-:Y:S01]  /*15b0*/  @!P3 LOP3.LUT R35, R15, 0x100000, RZ, 0xfc, !PT ;  /* 0x001000000f23b812 */ /* 0x000fe200078efcff */
[----:B------:R-:W-:Y:S01]  /*15c0*/  IMAD.MOV.U32 R15, RZ, RZ, R2 ;  /* 0x000000ffff0f7224 */ /* 0x000fe200078e0002 */
[----:B------:R-:W-:-:S03]  /*15d0*/  LOP3.LUT R43, R34, 0x800fffff, R41, 0xf8, !PT ;  /* 0x800fffff222b7812 */ /* 0x000fc600078ef829 */
[----:B------:R-:W-:Y:S01]  /*15e0*/  DFMA R44, R38, -R28, 1 ;  /* 0x3ff00000262c742b */ /* 0x000fe2000000081c */
[----:B------:R-:W-:-:S06]  /*15f0*/  @!P3 MOV R34, RZ ;  /* 0x000000ff0022b202 */ /* 0x000fcc0000000f00 */
[----:B------:R-:W-:Y:S02]  /*1600*/  @!P3 DFMA R42, R42, 2, -R34 ;  /* 0x400000002a2ab82b */ /* 0x000fe40000000822 */
[----:B------:R-:W-:-:S08]  /*1610*/  DFMA R44, R38, R44, R38 ;  /* 0x0000002c262c722b */ /* 0x000fd00000000026 */
[----:B------:R-:W-:Y:S01]  /*1620*/  DMUL R34, R44, R42 ;  /* 0x0000002a2c227228 */ /* 0x000fe20000000000 */
[----:B------:R-:W-:-:S07]  /*1630*/  @!P3 LOP3.LUT R15, R43, 0x7ff00000, RZ, 0xc0, !PT ;  /* 0x7ff000002b0fb812 */ /* 0x000fce00078ec0ff */
[----:B------:R-:W-:-:S08]  /*1640*/  DFMA R38, R34, -R28, R42 ;  /* 0x8000001c2226722b */ /* 0x000fd0000000002a */
[----:B------:R-:W-:Y:S01]  /*1650*/  DFMA R38, R44, R38, R34 ;  /* 0x000000262c26722b */ /* 0x000fe20000000022 */
[----:B------:R-:W-:-:S05]  /*1660*/  VIADD R34, R15, 0xffffffff ;  /* 0xffffffff0f227836 */ /* 0x000fca0000000000 */
[----:B------:R-:W-:Y:S01]  /*1670*/  ISETP.GT.U32.AND P0, PT, R34, 0x7feffffe, PT ;  /* 0x7feffffe2200780c */ /* 0x000fe20003f04070 */
[----:B------:R-:W-:-:S05]  /*1680*/  VIADD R34, R13, 0xffffffff ;  /* 0xffffffff0d227836 */ /* 0x000fca0000000000 */
[----:B------:R-:W-:-:S13]  /*1690*/  ISETP.GT.U32.OR P0, PT, R34, 0x7feffffe, P0 ;  /* 0x7feffffe2200780c */ /* 0x000fda0000704470 */
[----:B------:R-:W-:Y:S05]  /*16a0*/  @P0 BRA `(.L_x_719) ;  /* 0x0000000000740947 */ /* 0x000fea0003800000 */
[----:B------:R-:W-:Y:S01]  /*16b0*/  LOP3.LUT R13, R31, 0x7ff00000, RZ, 0xc0, !PT ;  /* 0x7ff000001f0d7812 */ /* 0x000fe200078ec0ff */
[----:B------:R-:W-:-:S03]  /*16c0*/  IMAD.MOV.U32 R40, RZ, RZ, RZ ;  /* 0x000000ffff287224 */ /* 0x000fc600078e00ff */
[CC--:B------:R-:W-:Y:S02]  /*16d0*/  VIADDMNMX R15, R2.reuse, -R13.reuse, 0xb9600000, !PT ;  /* 0xb9600000020f7446 */ /* 0x0c0fe4000780090d */
[----:B------:R-:W-:Y:S02]  /*16e0*/  ISETP.GE.U32.AND P0, PT, R2, R13, PT ;  /* 0x0000000d0200720c */ /* 0x000fe40003f06070 */
[----:B------:R-:W-:Y:S02]  /*16f0*/  VIMNMX R15, PT, PT, R15, 0x46a00000, PT ;  /* 0x46a000000f0f7848 */ /* 0x000fe40003fe0100 */
[----:B------:R-:W-:-:S05]  /*1700*/  SEL R0, R0, 0x63400000, !P0 ;  /* 0x6340000000007807 */ /* 0x000fca0004000000 */
[----:B------:R-:W-:-:S05]  /*1710*/  IMAD.IADD R0, R15, 0x1, -R0 ;  /* 0x000000010f007824 */ /* 0x000fca00078e0a00 */
[----:B------:R-:W-:-:S06]  /*1720*/  IADD3 R41, PT, PT, R0, 0x7fe00000, RZ ;  /* 0x7fe0000000297810 */ /* 0x000fcc0007ffe0ff */
[----:B------:R-:W-:-:S10]  /*1730*/  DMUL R34, R38, R40 ;  /* 0x0000002826227228 */ /* 0x000fd40000000000 */
[----:B------:R-:W-:-:S13]  /*1740*/  FSETP.GTU.AND P0, PT, |R35|, 1.469367938527859385e-39, PT ;  /* 0x001000002300780b */ /* 0x000fda0003f0c200 */
[----:B------:R-:W-:Y:S05]  /*1750*/  @P0 BRA `(.L_x_720) ;  /* 0x0000000000a80947 */ /* 0x000fea0003800000 */
[----:B------:R-:W-:Y:S01]  /*1760*/  DFMA R28, R38, -R28, R42 ;  /* 0x8000001c261c722b */ /* 0x000fe2000000002a */
[----:B------:R-:W-:-:S09]  /*1770*/  IMAD.MOV.U32 R40, RZ, RZ, RZ ;  /* 0x000000ffff287224 */ /* 0x000fd200078e00ff */
[C---:B------:R-:W-:Y:S02]  /*1780*/  FSETP.NEU.AND P0, PT, R29.reuse, RZ, PT ;  /* 0x000000ff1d00720b */ /* 0x040fe40003f0d000 */
[----:B------:R-:W-:-:S04]  /*1790*/  LOP3.LUT R2, R29, 0x80000000, R31, 0x48, !PT ;  /* 0x800000001d027812 */ /* 0x000fc800078e481f */
[----:B------:R-:W-:-:S07]  /*17a0*/  LOP3.LUT R41, R2, R41, RZ, 0xfc, !PT ;  /* 0x0000002902297212 */ /* 0x000fce00078efcff */
[----:B------:R-:W-:Y:S05]  /*17b0*/  @!P0 BRA `(.L_x_720) ;  /* 0x0000000000908947 */ /* 0x000fea0003800000 */
[----:B------:R-:W-:Y:S01]  /*17c0*/  IMAD.MOV R29, RZ, RZ, -R0 ;  /* 0x000000ffff1d7224 */ /* 0x000fe200078e0a00 */
[----:B------:R-:W-:Y:S01]  /*17d0*/  IADD3 R0, PT, PT, -R0, -0x43300000, RZ ;  /* 0xbcd0000000007810 */ /* 0x000fe20007ffe1ff */
[----:B------:R-:W-:-:S06]  /*17e0*/  IMAD.MOV.U32 R28, RZ, RZ, RZ ;  /* 0x000000ffff1c7224 */ /* 0x000fcc00078e00ff */
[----:B------:R-:W-:Y:S02]  /*17f0*/  DFMA R28, R34, -R28, R38 ;  /* 0x8000001c221c722b */ /* 0x000fe40000000026 */
[----:B------:R-:W-:-:S08]  /*1800*/  DMUL.RP R38, R38, R40 ;  /* 0x0000002826267228 */ /* 0x000fd00000008000 */
[----:B------:R-:W-:Y:S02]  /*1810*/  FSETP.NEU.AND P0, PT, |R29|, R0, PT ;  /* 0x000000001d00720b */ /* 0x000fe40003f0d200 */
[----:B------:R-:W-:Y:S02]  /*1820*/  LOP3.LUT R2, R39, R2, RZ, 0x3c, !PT ;  /* 0x0000000227027212 */ /* 0x000fe400078e3cff */
[----:B------:R-:W-:Y:S02]  /*1830*/  FSEL R0, R38, R34, !P0 ;  /* 0x0000002226007208 */ /* 0x000fe40004000000 */
[----:B------:R-:W-:Y:S02]  /*1840*/  FSEL R13, R2, R35, !P0 ;  /* 0x00000023020d7208 */ /* 0x000fe40004000000 */
[----:B------:R-:W-:-:S03]  /*1850*/  MOV R34, R0 ;  /* 0x0000000000227202 */ /* 0x000fc60000000f00 */
[----:B------:R-:W-:Y:S01]  /*1860*/  IMAD.MOV.U32 R35, RZ, RZ, R13 ;  /* 0x000000ffff237224 */ /* 0x000fe200078e000d */
[----:B------:R-:W-:Y:S06]  /*1870*/  BRA `(.L_x_720) ;  /* 0x0000000000607947 */ /* 0x000fec0003800000 */
.L_x_719:
[----:B------:R-:W-:-:S14]  /*1880*/  DSETP.NAN.AND P0, PT, R40, R40, PT ;  /* 0x000000282800722a */ /* 0x000fdc0003f08000 */
[----:B------:R-:W-:Y:S05]  /*1890*/  @P0 BRA `(.L_x_721) ;  /* 0x00000000004c0947 */ /* 0x000fea0003800000 */
[----:B------:R-:W-:-:S14]  /*18a0*/  DSETP.NAN.AND P0, PT, R30, R30, PT ;  /* 0x0000001e1e00722a */ /* 0x000fdc0003f08000 */
[----:B------:R-:W-:Y:S05]  /*18b0*/  @P0 BRA `(.L_x_722) ;  /* 0x0000000000340947 */ /* 0x000fea0003800000 */
[----:B------:R-:W-:Y:S01]  /*18c0*/  ISETP.NE.AND P0, PT, R15, R13, PT ;  /* 0x0000000d0f00720c */ /* 0x000fe20003f05270 */
[----:B------:R-:W-:Y:S02]  /*18d0*/  IMAD.MOV.U32 R34, RZ, RZ, 0x0 ;  /* 0x00000000ff227424 */ /* 0x000fe400078e00ff */
[----:B------:R-:W-:-:S10]  /*18e0*/  IMAD.MOV.U32 R35, RZ, RZ, -0x80000 ;  /* 0xfff80000ff237424 */ /* 0x000fd400078e00ff */
[----:B------:R-:W-:Y:S05]  /*18f0*/  @!P0 BRA `(.L_x_720) ;  /* 0x0000000000408947 */ /* 0x000fea0003800000 */
[----:B------:R-:W-:Y:S02]  /*1900*/  ISETP.NE.AND P0, PT, R15, 0x7ff00000, PT ;  /* 0x7ff000000f00780c */ /* 0x000fe40003f05270 */
[----:B------:R-:W-:Y:S02]  /*1910*/  LOP3.LUT R31, R41, 0x80000000, R31, 0x48, !PT ;  /* 0x80000000291f7812 */ /* 0x000fe400078e481f */
[----:B------:R-:W-:-:S13]  /*1920*/  ISETP.EQ.OR P0, PT, R13, RZ, !P0 ;  /* 0x000000ff0d00720c */ /* 0x000fda0004702670 */
[----:B------:R-:W-:Y:S01]  /*1930*/  @P0 LOP3.LUT R0, R31, 0x7ff00000, RZ, 0xfc, !PT ;  /* 0x7ff000001f000812 */ /* 0x000fe200078efcff */
[----:B------:R-:W-:Y:S01]  /*1940*/  @!P0 IMAD.MOV.U32 R35, RZ, RZ, R31 ;  /* 0x000000ffff238224 */ /* 0x000fe200078e001f */
[----:B------:R-:W-:Y:S01]  /*1950*/  @!P0 MOV R34, RZ ;  /* 0x000000ff00228202 */ /* 0x000fe20000000f00 */
[----:B------:R-:W-:Y:S02]  /*1960*/  @P0 IMAD.MOV.U32 R34, RZ, RZ, RZ ;  /* 0x000000ffff220224 */ /* 0x000fe400078e00ff */
[----:B------:R-:W-:Y:S01]  /*1970*/  @P0 IMAD.MOV.U32 R35, RZ, RZ, R0 ;  /* 0x000000ffff230224 */ /* 0x000fe200078e0000 */
[----:B------:R-:W-:Y:S06]  /*1980*/  BRA `(.L_x_720) ;  /* 0x00000000001c7947 */ /* 0x000fec0003800000 */
.L_x_722:
[----:B------:R-:W-:Y:S02]  /*1990*/  LOP3.LUT R13, R31, 0x80000, RZ, 0xfc, !PT ;  /* 0x000800001f0d7812 */ /* 0x000fe400078efcff */
[----:B------:R-:W-:-:S03]  /*19a0*/  MOV R34, R30 ;  /* 0x0000001e00227202 */ /* 0x000fc60000000f00 */
[----:B------:R-:W-:Y:S01]  /*19b0*/  IMAD.MOV.U32 R35, RZ, RZ, R13 ;  /* 0x000000ffff237224 */ /* 0x000fe200078e000d */
[----:B------:R-:W-:Y:S06]  /*19c0*/  BRA `(.L_x_720) ;  /* 0x00000000000c7947 */ /* 0x000fec0003800000 */
.L_x_721:
[----:B------:R-:W-:Y:S01]  /*19d0*/  LOP3.LUT R13, R41, 0x80000, RZ, 0xfc, !PT ;  /* 0x00080000290d7812 */ /* 0x000fe200078efcff */
[----:B------:R-:W-:-:S04]  /*19e0*/  IMAD.MOV.U32 R34, RZ, RZ, R40 ;  /* 0x000000ffff227224 */ /* 0x000fc800078e0028 */
[----:B------:R-:W-:-:S07]  /*19f0*/  IMAD.MOV.U32 R35, RZ, RZ, R13 ;  /* 0x000000ffff237224 */ /* 0x000fce00078e000d */
.L_x_720:
[----:B------:R-:W-:Y:S05]  /*1a00*/  BSYNC.RECONVERGENT B3 ;  /* 0x0000000000037941 */ /* 0x000fea0003800200 */
.L_x_718:
[----:B------:R-:W-:Y:S01]  /*1a10*/  IMAD.MOV.U32 R15, RZ, RZ, 0x0 ;  /* 0x00000000ff0f7424 */ /* 0x000fe200078e00ff */
[----:B------:R-:W-:Y:S01]  /*1a20*/  MOV R0, R34 ;  /* 0x0000002200007202 */ /* 0x000fe20000000f00 */
[----:B------:R-:W-:Y:S02]  /*1a30*/  IMAD.MOV.U32 R13, RZ, RZ, R35 ;  /* 0x000000ffff0d7224 */ /* 0x000fe400078e0023 */
[----:B------:R-:W-:Y:S05]  /*1a40*/  RET.REL.NODEC R14 `(_Z6kernelPdii) ;  /* 0xffffffe40e6c7950 */ /* 0x000fea0003c3ffff */
.L_x_723:
        /* <DEDUP_REMOVED lines=11> */
.L_x_729:


//--------------------- .text._Z7replacePdiii     --------------------------
	.section	.text._Z7replacePdiii,"ax",@progbits
	.align	128
        .global         _Z7replacePdiii
        .type           _Z7replacePdiii,@function
        .size           _Z7replacePdiii,(.L_x_740 - _Z7replacePdiii)
        .other          _Z7replacePdiii,@"STO_CUDA_ENTRY STV_DEFAULT"
_Z7replacePdiii:
.text._Z7replacePdiii:
[----:B------:R-:W-:Y:S01]  /*0000*/  LDC R1, c[0x0][0x37c] ;  /* 0x0000df00ff017b82 */ /* 0x000fe20000000800 */
[----:B------:R-:W0:Y:S07]  /*0010*/  S2R R9, SR_CTAID.X ;  /* 0x0000000000097919 */ /* 0x000e2e0000002500 */
[----:B------:R-:W1:Y:S01]  /*0020*/  LDC R0, c[0x0][0x388] ;  /* 0x0000e200ff007b82 */ /* 0x000e620000000800 */
[----:B------:R-:W0:Y:S01]  /*0030*/  LDCU UR6, c[0x0][0x360] ;  /* 0x00006c00ff0677ac */ /* 0x000e220008000800 */
[----:B------:R-:W0:Y:S01]  /*0040*/  S2R R4, SR_TID.X ;  /* 0x0000000000047919 */ /* 0x000e220000002100 */
[----:B------:R-:W2:Y:S01]  /*0050*/  LDCU UR7, c[0x0][0x370] ;  /* 0x00006e00ff0777ac */ /* 0x000ea20008000800 */
[----:B0-----:R-:W-:-:S05]  /*0060*/  IMAD R5, R9, UR6, R4 ;  /* 0x0000000609057c24 */ /* 0x001fca000f8e0204 */
[----:B-1----:R-:W-:-:S13]  /*0070*/  ISETP.GT.AND P0, PT, R5, R0, PT ;  /* 0x000000000500720c */ /* 0x002fda0003f04270 */
[----:B--2---:R-:W-:Y:S05]  /*0080*/  @P0 EXIT ;  /* 0x000000000000094d */ /* 0x004fea0003800000 */
[----:B------:R-:W-:Y:S01]  /*0090*/  UIMAD UR4, UR6, UR7, URZ ;  /* 0x00000007060472a4 */ /* 0x000fe2000f8e02ff */
[----:B------:R-:W-:Y:S01]  /*00a0*/  IADD3 R7, PT, PT, R0, 0x1, RZ ;  /* 0x0000000100077810 */ /* 0x000fe20007ffe0ff */
[----:B------:R-:W0:Y:S01]  /*00b0*/  LDCU UR11, c[0x0][0x38c] ;  /* 0x00007180ff0b77ac */ /* 0x000e220008000800 */
[----:B------:R-:W-:Y:S01]  /*00c0*/  BSSY.RECONVERGENT B0, `(.L_x_724) ;  /* 0x0000037000007945 */ /* 0x000fe20003800200 */
[----:B------:R-:W-:Y:S02]  /*00d0*/  UISETP.LT.U32.AND UP0, UPT, UR4, 0x1, UPT ;  /* 0x000000010400788c */ /* 0x000fe4000bf01070 */
[----:B------:R-:W-:Y:S01]  /*00e0*/  IADD3 R6, PT, PT, R5, UR4, RZ ;  /* 0x0000000405067c10 */ /* 0x000fe2000fffe0ff */
[----:B------:R-:W1:Y:S03]  /*00f0*/  LDCU UR12, c[0x0][0x390] ;  /* 0x00007200ff0c77ac */ /* 0x000e660008000800 */
[CC--:B------:R-:W-:Y:S01]  /*0100*/  ISETP.GE.AND P0, PT, R6.reuse, R7.reuse, PT ;  /* 0x000000070600720c */ /* 0x0c0fe20003f06270 */
[----:B------:R-:W-:Y:S01]  /*0110*/  USEL UR5, UR4, 0x1, !UP0 ;  /* 0x0000000104057887 */ /* 0x000fe2000c000000 */
[----:B------:R-:W-:Y:S01]  /*0120*/  VIMNMX R7, PT, PT, R6, R7, !PT ;  /* 0x0000000706077248 */ /* 0x000fe20007fe0100 */
[----:B------:R-:W2:Y:S04]  /*0130*/  LDCU.64 UR8, c[0x0][0x358] ;  /* 0x00006b00ff0877ac */ /* 0x000ea80008000a00 */
[----:B------:R-:W-:-:S02]  /*0140*/  IADD3 R11, PT, PT, RZ, -UR5, RZ ;  /* 0x80000005ff0b7c10 */ /* 0x000fc4000fffe0ff */
[----:B------:R-:W-:Y:S01]  /*0150*/  ISETP.NE.U32.AND P2, PT, RZ, UR5, PT ;  /* 0x00000005ff007c0c */ /* 0x000fe2000bf45070 */
[----:B------:R-:W3:Y:S08]  /*0160*/  I2F.U32.RP R8, UR5 ;  /* 0x0000000500087d06 */ /* 0x000ef00008209000 */
[----:B---3--:R-:W3:Y:S02]  /*0170*/  MUFU.RCP R8, R8 ;  /* 0x0000000800087308 */ /* 0x008ee40000001000 */
[----:B---3--:R-:W-:-:S02]  /*0180*/  IADD3 R2, PT, PT, R8, 0xffffffe, RZ ;  /* 0x0ffffffe08027810 */ /* 0x008fc40007ffe0ff */
[----:B------:R-:W-:-:S04]  /*0190*/  SEL R8, RZ, 0x1, P0 ;  /* 0x00000001ff087807 */ /* 0x000fc80000000000 */
[----:B------:R3:W4:Y:S01]  /*01a0*/  F2I.FTZ.U32.TRUNC.NTZ R3, R2 ;  /* 0x0000000200037305 */ /* 0x000722000021f000 */
[----:B------:R-:W-:Y:S01]  /*01b0*/  IADD3 R7, PT, PT, R7, -R6, -R8 ;  /* 0x8000000607077210 */ /* 0x000fe20007ffe808 */
[----:B---3--:R-:W-:Y:S02]  /*01c0*/  HFMA2 R2, -RZ, RZ, 0, 0 ;  /* 0x00000000ff027431 */ /* 0x008fe400000001ff */
[----:B----4-:R-:W-:-:S04]  /*01d0*/  IMAD R11, R11, R3, RZ ;  /* 0x000000030b0b7224 */ /* 0x010fc800078e02ff */
[----:B------:R-:W-:-:S06]  /*01e0*/  IMAD.HI.U32 R2, R3, R11, R2 ;  /* 0x0000000b03027227 */ /* 0x000fcc00078e0002 */
[----:B------:R-:W-:-:S05]  /*01f0*/  IMAD.HI.U32 R11, R2, R7, RZ ;  /* 0x00000007020b7227 */ /* 0x000fca00078e00ff */
[----:B------:R-:W-:-:S05]  /*0200*/  IADD3 R2, PT, PT, -R11, RZ, RZ ;  /* 0x000000ff0b027210 */ /* 0x000fca0007ffe1ff */
[----:B------:R-:W-:Y:S02]  /*0210*/  IMAD R7, R2, UR5, R7 ;  /* 0x0000000502077c24 */ /* 0x000fe4000f8e0207 */
[----:B------:R-:W3:Y:S03]  /*0220*/  LDC.64 R2, c[0x0][0x380] ;  /* 0x0000e000ff027b82 */ /* 0x000ee60000000a00 */
[----:B------:R-:W-:-:S13]  /*0230*/  ISETP.GE.U32.AND P0, PT, R7, UR5, PT ;  /* 0x0000000507007c0c */ /* 0x000fda000bf06070 */
[----:B------:R-:W-:Y:S02]  /*0240*/  @P0 IADD3 R7, PT, PT, R7, -UR5, RZ ;  /* 0x8000000507070c10 */ /* 0x000fe4000fffe0ff */
[----:B------:R-:W-:Y:S02]  /*0250*/  @P0 IADD3 R11, PT, PT, R11, 0x1, RZ ;  /* 0x000000010b0b0810 */ /* 0x000fe40007ffe0ff */
[----:B------:R-:W-:-:S13]  /*0260*/  ISETP.GE.U32.AND P1, PT, R7, UR5, PT ;  /* 0x0000000507007c0c */ /* 0x000fda000bf26070 */
[----:B------:R-:W-:Y:S02]  /*0270*/  @P1 IADD3 R11, PT, PT, R11, 0x1, RZ ;  /* 0x000000010b0b1810 */ /* 0x000fe40007ffe0ff */
[----:B------:R-:W-:-:S04]  /*0280*/  @!P2 LOP3.LUT R11, RZ, UR5, RZ, 0x33, !PT ;  /* 0x00000005ff0bac12 */ /* 0x000fc8000f8e33ff */
[----:B------:R-:W-:-:S04]  /*0290*/  IADD3 R8, PT, PT, R8, R11, RZ ;  /* 0x0000000b08087210 */ /* 0x000fc80007ffe0ff */
[C---:B------:R-:W-:Y:S02]  /*02a0*/  LOP3.LUT R6, R8.reuse, 0x3, RZ, 0xc0, !PT ;  /* 0x0000000308067812 */ /* 0x040fe400078ec0ff */
[----:B------:R-:W-:Y:S02]  /*02b0*/  ISETP.GE.U32.AND P1, PT, R8, 0x3, PT ;  /* 0x000000030800780c */ /* 0x000fe40003f26070 */
[----:B------:R-:W-:-:S13]  /*02c0*/  ISETP.NE.AND P0, PT, R6, 0x3, PT ;  /* 0x000000030600780c */ /* 0x000fda0003f05270 */
[----:B0123--:R-:W-:Y:S05]  /*02d0*/  @!P0 BRA `(.L_x_725) ;  /* 0x0000000000548947 */ /* 0x00ffea0003800000 */
[----:B------:R-:W0:Y:S01]  /*02e0*/  LDC.64 R6, c[0x0][0x380] ;  /* 0x0000e000ff067b82 */ /* 0x000e220000000a00 */
[----:B------:R-:W1:Y:S01]  /*02f0*/  LDCU UR10, c[0x0][0x38c] ;  /* 0x00007180ff0a77ac */ /* 0x000e620008000800 */
[----:B------:R-:W-:Y:S01]  /*0300*/  IADD3 R8, PT, PT, R8, 0x1, RZ ;  /* 0x0000000108087810 */ /* 0x000fe20007ffe0ff */
[----:B------:R-:W2:Y:S03]  /*0310*/  LDCU UR5, c[0x0][0x390] ;  /* 0x00007200ff0577ac */ /* 0x000ea60008000800 */
[----:B------:R-:W-:-:S04]  /*0320*/  LOP3.LUT R8, R8, 0x3, RZ, 0xc0, !PT ;  /* 0x0000000308087812 */ /* 0x000fc800078ec0ff */
[C---:B------:R-:W-:Y:S01]  /*0330*/  IADD3 R16, PT, PT, -R8.reuse, RZ, RZ ;  /* 0x000000ff08107210 */ /* 0x040fe20007ffe1ff */
[----:B------:R-:W-:Y:S02]  /*0340*/  IMAD R9, R8, UR7, R9 ;  /* 0x0000000708097c24 */ /* 0x000fe4000f8e0209 */
[CC--:B-1----:R-:W-:Y:S02]  /*0350*/  IMAD R19, R5.reuse, R0.reuse, UR10 ;  /* 0x0000000a05137e24 */ /* 0x0c2fe4000f8e0200 */
[----:B--2---:R-:W-:Y:S02]  /*0360*/  IMAD R17, R5, R0, UR5 ;  /* 0x0000000505117e24 */ /* 0x004fe4000f8e0200 */
[----:B------:R-:W-:-:S07]  /*0370*/  IMAD R5, R9, UR6, R4 ;  /* 0x0000000609057c24 */ /* 0x000fce000f8e0204 */
.L_x_726:
[----:B01----:R-:W-:-:S04]  /*0380*/  IMAD.WIDE R12, R17, 0x8, R6 ;  /* 0x00000008110c7825 */ /* 0x003fc800078e0206 */
[----:B------:R-:W-:Y:S01]  /*0390*/  IMAD.WIDE R8, R19, 0x8, R6 ;  /* 0x0000000813087825 */ /* 0x000fe200078e0206 */
[----:B------:R-:W2:Y:S04]  /*03a0*/  LDG.E.64 R14, desc[UR8][R12.64] ;  /* 0x000000080c0e7981 */ /* 0x000ea8000c1e1b00 */
[----:B------:R-:W3:Y:S01]  /*03b0*/  LDG.E.64 R10, desc[UR8][R8.64] ;  /* 0x00000008080a7981 */ /* 0x000ee2000c1e1b00 */
[----:B------:R-:W-:Y:S01]  /*03c0*/  IADD3 R16, PT, PT, R16, 0x1, RZ ;  /* 0x0000000110107810 */ /* 0x000fe20007ffe0ff */
[C---:B------:R-:W-:Y:S02]  /*03d0*/  IMAD R17, R0.reuse, UR4, R17 ;  /* 0x0000000400117c24 */ /* 0x040fe4000f8e0211 */
[----:B------:R-:W-:Y:S01]  /*03e0*/  IMAD R19, R0, UR4, R19 ;  /* 0x0000000400137c24 */ /* 0x000fe2000f8e0213 */
[----:B------:R-:W-:Y:S01]  /*03f0*/  ISETP.NE.AND P0, PT, R16, RZ, PT ;  /* 0x000000ff1000720c */ /* 0x000fe20003f05270 */
[----:B--2---:R1:W-:Y:S04]  /*0400*/  STG.E.64 desc[UR8][R8.64], R14 ;  /* 0x0000000e08007986 */ /* 0x0043e8000c101b08 */
[----:B---3--:R1:W-:Y:S08]  /*0410*/  STG.E.64 desc[UR8][R12.64], R10 ;  /* 0x0000000a0c007986 */ /* 0x0083f0000c101b08 */
[----:B------:R-:W-:Y:S05]  /*0420*/  @P0 BRA `(.L_x_726) ;  /* 0xfffffffc00d40947 */ /* 0x000fea000383ffff */
.L_x_725:
[----:B------:R-:W-:Y:S05]  /*0430*/  BSYNC.RECONVERGENT B0 ;  /* 0x0000000000007941 */ /* 0x000fea0003800200 */
.L_x_724:
[----:B------:R-:W-:Y:S05]  /*0440*/  @!P1 EXIT ;  /* 0x000000000000994d */ /* 0x000fea0003800000 */
.L_x_727:
[CC--:B0-----:R-:W-:Y:S02]  /*0450*/  IMAD R17, R5.reuse, R0.reuse, UR12 ;  /* 0x0000000c05117e24 */ /* 0x0c1fe4000f8e0200 */
[----:B-1----:R-:W-:Y:S02]  /*0460*/  IMAD R13, R5, R0, UR11 ;  /* 0x0000000b050d7e24 */ /* 0x002fe4000f8e0200 */
[----:B------:R-:W-:-:S04]  /*0470*/  IMAD.WIDE R16, R17, 0x8, R2 ;  /* 0x0000000811107825 */ /* 0x000fc800078e0202 */
[----:B------:R-:W-:Y:S01]  /*0480*/  IMAD.WIDE R12, R13, 0x8, R2 ;  /* 0x000000080d0c7825 */ /* 0x000fe200078e0202 */
[----:B------:R-:W2:Y:S04]  /*0490*/  LDG.E.64 R18, desc[UR8][R16.64] ;  /* 0x0000000810127981 */ /* 0x000ea8000c1e1b00 */
[----:B------:R-:W3:Y:S01]  /*04a0*/  LDG.E.64 R14, desc[UR8][R12.64] ;  /* 0x000000080c0e7981 */ /* 0x000ee2000c1e1b00 */
[----:B------:R-:W-:-:S05]  /*04b0*/  IADD3 R9, PT, PT, R5, UR4, RZ ;  /* 0x0000000405097c10 */ /* 0x000fca000fffe0ff */
[CC--:B------:R-:W-:Y:S02]  /*04c0*/  IMAD R5, R9.reuse, R0.reuse, UR12 ;  /* 0x0000000c09057e24 */ /* 0x0c0fe4000f8e0200 */
[----:B------:R-:W-:Y:S02]  /*04d0*/  IMAD R7, R9, R0, UR11 ;  /* 0x0000000b09077e24 */ /* 0x000fe4000f8e0200 */
[----:B------:R-:W-:-:S04]  /*04e0*/  IMAD.WIDE R4, R5, 0x8, R2 ;  /* 0x0000000805047825 */ /* 0x000fc800078e0202 */
[----:B------:R-:W-:Y:S01]  /*04f0*/  IMAD.WIDE R6, R7, 0x8, R2 ;  /* 0x0000000807067825 */ /* 0x000fe200078e0202 */
[----:B--2---:R0:W-:Y:S04]  /*0500*/  STG.E.64 desc[UR8][R12.64], R18 ;  /* 0x000000120c007986 */ /* 0x0041e8000c101b08 */
[----:B---3--:R1:W-:Y:S04]  /*0510*/  STG.E.64 desc[UR8][R16.64], R14 ;  /* 0x0000000e10007986 */ /* 0x0083e8000c101b08 */
        /* <DEDUP_REMOVED lines=9> */
[----:B0-----:R-:W4:Y:S04]  /*05b0*/  LDG.E.64 R18, desc[UR8][R8.64] ;  /* 0x0000000808127981 */ /* 0x001f28000c1e1b00 */
[----:B------:R-:W5:Y:S01]  /*05c0*/  LDG.E.64 R12, desc[UR8][R10.64] ;  /* 0x000000080a0c7981 */ /* 0x000f62000c1e1b00 */
[----:B------:R-:W-:-:S05]  /*05d0*/  IADD3 R25, PT, PT, R25, UR4, RZ ;  /* 0x0000000419197c10 */ /* 0x000fca000fffe0ff */
[CC--:B-1----:R-:W-:Y:S02]  /*05e0*/  IMAD R17, R25.reuse, R0.reuse, UR12 ;  /* 0x0000000c19117e24 */ /* 0x0c2fe4000f8e0200 */
[----:B------:R-:W-:Y:S02]  /*05f0*/  IMAD R15, R25, R0, UR11 ;  /* 0x0000000b190f7e24 */ /* 0x000fe4000f8e0200 */
[----:B------:R-:W-:-:S04]  /*0600*/  IMAD.WIDE R16, R17, 0x8, R2 ;  /* 0x0000000811107825 */ /* 0x000fc800078e0202 */
[----:B------:R-:W-:Y:S01]  /*0610*/  IMAD.WIDE R14, R15, 0x8, R2 ;  /* 0x000000080f0e7825 */ /* 0x000fe200078e0202 */
[----:B----4-:R0:W-:Y:S04]  /*0620*/  STG.E.64 desc[UR8][R10.64], R18 ;  /* 0x000000120a007986 */ /* 0x0101e8000c101b08 */
[----:B-----5:R0:W-:Y:S04]  /*0630*/  STG.E.64 desc[UR8][R8.64], R12 ;  /* 0x0000000c08007986 */ /* 0x0201e8000c101b08 */
[----:B--2---:R-:W2:Y:S04]  /*0640*/  LDG.E.64 R22, desc[UR8][R16.64] ;  /* 0x0000000810167981 */ /* 0x004ea8000c1e1b00 */
[----:B------:R-:W4:Y:S01]  /*0650*/  LDG.E.64 R6, desc[UR8][R14.64] ;  /* 0x000000080e067981 */ /* 0x000f22000c1e1b00 */
[----:B---3--:R-:W-:-:S04]  /*0660*/  IADD3 R5, PT, PT, R25, UR4, RZ ;  /* 0x0000000419057c10 */ /* 0x008fc8000fffe0ff */
[----:B------:R-:W-:Y:S01]  /*0670*/  ISETP.GT.AND P0, PT, R5, R0, PT ;  /* 0x000000000500720c */ /* 0x000fe20003f04270 */
[----:B--2---:R0:W-:Y:S04]  /*0680*/  STG.E.64 desc[UR8][R14.64], R22 ;  /* 0x000000160e007986 */ /* 0x0041e8000c101b08 */
[----:B----4-:R0:W-:Y:S08]  /*0690*/  STG.E.64 desc[UR8][R16.64], R6 ;  /* 0x0000000610007986 */ /* 0x0101f0000c101b08 */
[----:B------:R-:W-:Y:S05]  /*06a0*/  @!P0 BRA `(.L_x_727) ;  /* 0xfffffffc00688947 */ /* 0x000fea000383ffff */
[----:B------:R-:W-:Y:S05]  /*06b0*/  EXIT ;  /* 0x000000000000794d */ /* 0x000fea0003800000 */
.L_x_728:
        /* <DEDUP_REMOVED lines=12> */
.L_x_740:


//--------------------- .nv.shared._ZN3cub18CUB_300001_SM_10006detail11EmptyKernelIvEEvv --------------------------
	.section	.nv.shared._ZN3cub18CUB_300001_SM_10006detail11EmptyKernelIvEEvv,"aw",@nobits
	.sectionflags	@""
	.align	16
	.zero		1024


//--------------------- .nv.shared.reserved.0     --------------------------
	.section	.nv.shared.reserved.0,"aw",@nobits
	.weak		__nv_reservedSMEM_offset_0_alias
	.size		__nv_reservedSMEM_offset_0_alias, 0, 64
	.other		__nv_reservedSMEM_offset_0_alias,@"STO_CUDA_RESERVED_SHARED STV_DEFAULT"
__nv_reservedSMEM_offset_0_alias:
	.zero		0
	.zero		64


//--------------------- .nv.global                --------------------------
	.section	.nv.global,"aw",@nobits
.nv.global:
	.type		_ZN34_INTERNAL_deef8ff5_4_k_cu_923e32966thrust24THRUST_300001_SM_1000_NS12placeholders2_8E,@object
	.size		_ZN34_INTERNAL_deef8ff5_4_k_cu_923e32966thrust24THRUST_300001_SM_1000_NS12placeholders2_8E,(_ZN34_INTERNAL_deef8ff5_4_k_cu_923e32964cuda3std3__436_GLOBAL__N__deef8ff5_4_k_cu_923e32966ignoreE - _ZN34_INTERNAL_deef8ff5_4_k_cu_923e32966thrust24THRUST_300001_SM_1000_NS12placeholders2_8E)
_ZN34_INTERNAL_deef8ff5_4_k_cu_923e32966thrust24THRUST_300001_SM_1000_NS12placeholders2_8E:
	.zero		1
	.type		_ZN34_INTERNAL_deef8ff5_4_k_cu_923e32964cuda3std3__436_GLOBAL__N__deef8ff5_4_k_cu_923e32966ignoreE,@object
	.size		_ZN34_INTERNAL_deef8ff5_4_k_cu_923e32964cuda3std3__436_GLOBAL__N__deef8ff5_4_k_cu_923e32966ignoreE,(_ZN34_INTERNAL_deef8ff5_4_k_cu_923e32964cuda3std6ranges3__45__cpo4dataE - _ZN34_INTERNAL_deef8ff5_4_k_cu_923e32964cuda3std3__436_GLOBAL__N__deef8ff5_4_k_cu_923e32966ignoreE)
_ZN34_INTERNAL_deef8ff5_4_k_cu_923e32964cuda3std3__436_GLOBAL__N__deef8ff5_4_k_cu_923e32966ignoreE:
	.zero		1
	.type		_ZN34_INTERNAL_deef8ff5_4_k_cu_923e32964cuda3std6ranges3__45__cpo4dataE,@object
	.size		_ZN34_INTERNAL_deef8ff5_4_k_cu_923e32964cuda3std6ranges3__45__cpo4dataE,(_ZN34_INTERNAL_deef8ff5_4_k_cu_923e32966thrust24THRUST_300001_SM_1000_NS6system3cpp3parE - _ZN34_INTERNAL_deef8ff5_4_k_cu_923e32964cuda3std6ranges3__45__cpo4dataE)
_ZN34_INTERNAL_deef8ff5_4_k_cu_923e32964cuda3std6ranges3__45__cpo4dataE:
	.zero		1
	.type		_ZN34_INTERNAL_deef8ff5_4_k_cu_923e32966thrust24THRUST_300001_SM_1000_NS6system3cpp3parE,@object
	.size		_ZN34_INTERNAL_deef8ff5_4_k_cu_923e32966thrust24THRUST_300001_SM_1000_NS6system3cpp3parE,(_ZN34_INTERNAL_deef8ff5_4_k_cu_923e32964cuda3std3__45__cpo5beginE - _ZN34_INTERNAL_deef8ff5_4_k_cu_923e32966thrust24THRUST_300001_SM_1000_NS6system3cpp3parE)
_ZN34_INTERNAL_deef8ff5_4_k_cu_923e32966thrust24THRUST_300001_SM_1000_NS6system3cpp3parE:
	.zero		1
	.type		_ZN34_INTERNAL_deef8ff5_4_k_cu_923e32964cuda3std3__45__cpo5beginE,@object
	.size		_ZN34_INTERNAL_deef8ff5_4_k_cu_923e32964cuda3std3__45__cpo5beginE,(_ZN34_INTERNAL_deef8ff5_4_k_cu_923e32964cuda3std6ranges3__45__cpo5beginE - _ZN34_INTERNAL_deef8ff5_4_k_cu_923e32964cuda3std3__45__cpo5beginE)
_ZN34_INTERNAL_deef8ff5_4_k_cu_923e32964cuda3std3__45__cpo5beginE:
	.zero		1
	.type		_ZN34_INTERNAL_deef8ff5_4_k_cu_923e32964cuda3std6ranges3__45__cpo5beginE,@object
	.size		_ZN34_INTERNAL_deef8ff5_4_k_cu_923e32964cuda3std6ranges3__45__cpo5beginE,(_ZN34_INTERNAL_deef8ff5_4_k_cu_923e32966thrust24THRUST_300001_SM_1000_NS6deviceE - _ZN34_INTERNAL_deef8ff5_4_k_cu_923e32964cuda3std6ranges3__45__cpo5beginE)
_ZN34_INTERNAL_deef8ff5_4_k_cu_923e32964cuda3std6ranges3__45__cpo5beginE:
	.zero		1
	.type		_ZN34_INTERNAL_deef8ff5_4_k_cu_923e32966thrust24THRUST_300001_SM_1000_NS6deviceE,@object
	.size		_ZN34_INTERNAL_deef8ff5_4_k_cu_923e32966thrust24THRUST_300001_SM_1000_NS6deviceE,(_ZN34_INTERNAL_deef8ff5_4_k_cu_923e32964cuda3std3__47nulloptE - _ZN34_INTERNAL_deef8ff5_4_k_cu_923e32966thrust24THRUST_300001_SM_1000_NS6deviceE)
_ZN34_INTERNAL_deef8ff5_4_k_cu_923e32966thrust24THRUST_300001_SM_1000_NS6deviceE:
	.zero		1
	.type		_ZN34_INTERNAL_deef8ff5_4_k_cu_923e32964cuda3std3__47nulloptE,@object
	.size		_ZN34_INTERNAL_deef8ff5_4_k_cu_923e32964cuda3std3__47nulloptE,(_ZN34_INTERNAL_deef8ff5_4_k_cu_923e32964cuda3std6ranges3__45__cpo8distanceE - _ZN34_INTERNAL_deef8ff5_4_k_cu_923e32964cuda3std3__47nulloptE)
_ZN34_INTERNAL_deef8ff5_4_k_cu_923e32964cuda3std3__47nulloptE:
	.zero		1
	.type		_ZN34_INTERNAL_deef8ff5_4_k_cu_923e32964cuda3std6ranges3__45__cpo8distanceE,@object
	.size		_ZN34_INTERNAL_deef8ff5_4_k_cu_923e32964cuda3std6ranges3__45__cpo8distanceE,(_ZN34_INTERNAL_deef8ff5_4_k_cu_923e32966thrust24THRUST_300001_SM_1000_NS12placeholders2_4E - _ZN34_INTERNAL_deef8ff5_4_k_cu_923e32964cuda3std6ranges3__45__cpo8distanceE)
_ZN34_INTERNAL_deef8ff5_4_k_cu_923e32964cuda3std6ranges3__45__cpo8distanceE:
	.zero		1
	.type		_ZN34_INTERNAL_deef8ff5_4_k_cu_923e32966thrust24THRUST_300001_SM_1000_NS12placeholders2_4E,@object
	.size		_ZN34_INTERNAL_deef8ff5_4_k_cu_923e32966thrust24THRUST_300001_SM_1000_NS12placeholders2_4E,(_ZN34_INTERNAL_deef8ff5_4_k_cu_923e32964cuda3std3__45__cpo6rbeginE - _ZN34_INTERNAL_deef8ff5_4_k_cu_923e32966thrust24THRUST_300001_SM_1000_NS12placeholders2_4E)
_ZN34_INTERNAL_deef8ff5_4_k_cu_923e32966thrust24THRUST_300001_SM_1000_NS12placeholders2_4E:
	.zero		1
	.type		_ZN34_INTERNAL_deef8ff5_4_k_cu_923e32964cuda3std3__45__cpo6rbeginE,@object
	.size		_ZN34_INTERNAL_deef8ff5_4_k_cu_923e32964cuda3std3__45__cpo6rbeginE,(_ZN34_INTERNAL_deef8ff5_4_k_cu_923e32964cuda3std6ranges3__45__cpo7advanceE - _ZN34_INTERNAL_deef8ff5_4_k_cu_923e32964cuda3std3__45__cpo6rbeginE)
_ZN34_INTERNAL_deef8ff5_4_k_cu_923e32964cuda3std3__45__cpo6rbeginE:
	.zero		1
	.type		_ZN34_INTERNAL_deef8ff5_4_k_cu_923e32964cuda3std6ranges3__45__cpo7advanceE,@object
	.size		_ZN34_INTERNAL_deef8ff5_4_k_cu_923e32964cuda3std6ranges3__45__cpo7advanceE,(_ZN34_INTERNAL_deef8ff5_4_k_cu_923e32966thrust24THRUST_300001_SM_1000_NS12placeholders3_10E - _ZN34_INTERNAL_deef8ff5_4_k_cu_923e32964cuda3std6ranges3__45__cpo7advanceE)
_ZN34_INTERNAL_deef8ff5_4_k_cu_923e32964cuda3std6ranges3__45__cpo7advanceE:
	.zero		1
	.type		_ZN34_INTERNAL_deef8ff5_4_k_cu_923e32966thrust24THRUST_300001_SM_1000_NS12placeholders3_10E,@object
	.size		_ZN34_INTERNAL_deef8ff5_4_k_cu_923e32966thrust24THRUST_300001_SM_1000_NS12placeholders3_10E,(_ZN34_INTERNAL_deef8ff5_4_k_cu_923e32964cuda3std3__48in_placeE - _ZN34_INTERNAL_deef8ff5_4_k_cu_923e32966thrust24THRUST_300001_SM_1000_NS12placeholders3_10E)
_ZN34_INTERNAL_deef8ff5_4_k_cu_923e32966thrust24THRUST_300001_SM_1000_NS12placeholders3_10E:
	.zero		1
	.type		_ZN34_INTERNAL_deef8ff5_4_k_cu_923e32964cuda3std3__48in_placeE,@object
	.size		_ZN34_INTERNAL_deef8ff5_4_k_cu_923e32964cuda3std3__48in_placeE,(_ZN34_INTERNAL_deef8ff5_4_k_cu_923e32964cuda3std6ranges3__45__cpo4sizeE - _ZN34_INTERNAL_deef8ff5_4_k_cu_923e32964cuda3std3__48in_placeE)
_ZN34_INTERNAL_deef8ff5_4_k_cu_923e32964cuda3std3__48in_placeE:
	.zero		1
	.type		_ZN34_INTERNAL_deef8ff5_4_k_cu_923e32964cuda3std6ranges3__45__cpo4sizeE,@object
	.size		_ZN34_INTERNAL_deef8ff5_4_k_cu_923e32964cuda3std6ranges3__45__cpo4sizeE,(_ZN34_INTERNAL_deef8ff5_4_k_cu_923e32966thrust24THRUST_300001_SM_1000_NS12placeholders2_2E - _ZN34_INTERNAL_deef8ff5_4_k_cu_923e32964cuda3std6ranges3__45__cpo4sizeE)
_ZN34_INTERNAL_deef8ff5_4_k_cu_923e32964cuda3std6ranges3__45__cpo4sizeE:
	.zero		1
	.type		_ZN34_INTERNAL_deef8ff5_4_k_cu_923e32966thrust24THRUST_300001_SM_1000_NS12placeholders2_2E,@object
	.size		_ZN34_INTERNAL_deef8ff5_4_k_cu_923e32966thrust24THRUST_300001_SM_1000_NS12placeholders2_2E,(_ZN34_INTERNAL_deef8ff5_4_k_cu_923e32964cuda3std3__45__cpo6cbeginE - _ZN34_INTERNAL_deef8ff5_4_k_cu_923e32966thrust24THRUST_300001_SM_1000_NS12placeholders2_2E)
_ZN34_INTERNAL_deef8ff5_4_k_cu_923e32966thrust24THRUST_300001_SM_1000_NS12placeholders2_2E:
	.zero		1
	.type		_ZN34_INTERNAL_deef8ff5_4_k_cu_923e32964cuda3std3__45__cpo6cbeginE,@object
	.size		_ZN34_INTERNAL_deef8ff5_4_k_cu_923e32964cuda3std3__45__cpo6cbeginE,(_ZN34_INTERNAL_deef8ff5_4_k_cu_923e32964cuda3std6ranges3__45__cpo6cbeginE - _ZN34_INTERNAL_deef8ff5_4_k_cu_923e32964cuda3std3__45__cpo6cbeginE)
_ZN34_INTERNAL_deef8ff5_4_k_cu_923e32964cuda3std3__45__cpo6cbeginE:
	.zero		1
	.type		_ZN34_INTERNAL_deef8ff5_4_k_cu_923e32964cuda3std6ranges3__45__cpo6cbeginE,@object
	.size		_ZN34_INTERNAL_deef8ff5_4_k_cu_923e32964cuda3std6ranges3__45__cpo6cbeginE,(_ZN34_INTERNAL_deef8ff5_4_k_cu_923e32966thrust24THRUST_300001_SM_1000_NS12placeholders2_6E - _ZN34_INTERNAL_deef8ff5_4_k_cu_923e32964cuda3std6ranges3__45__cpo6cbeginE)
_ZN34_INTERNAL_deef8ff5_4_k_cu_923e32964cuda3std6ranges3__45__cpo6cbeginE:
	.zero		1
	.type		_ZN34_INTERNAL_deef8ff5_4_k_cu_923e32966thrust24THRUST_300001_SM_1000_NS12placeholders2_6E,@object
	.size		_ZN34_INTERNAL_deef8ff5_4_k_cu_923e32966thrust24THRUST_300001_SM_1000_NS12placeholders2_6E,(_ZN34_INTERNAL_deef8ff5_4_k_cu_923e32964cuda3std3__45__cpo7crbeginE - _ZN34_INTERNAL_deef8ff5_4_k_cu_923e32966thrust24THRUST_300001_SM_1000_NS12placeholders2_6E)
_ZN34_INTERNAL_deef8ff5_4_k_cu_923e32966thrust24THRUST_300001_SM_1000_NS12placeholders2_6E:
	.zero		1
	.type		_ZN34_INTERNAL_deef8ff5_4_k_cu_923e32964cuda3std3__45__cpo7crbeginE,@object
	.size		_ZN34_INTERNAL_deef8ff5_4_k_cu_923e32964cuda3std3__45__cpo7crbeginE,(_ZN34_INTERNAL_deef8ff5_4_k_cu_923e32964cuda3std6ranges3__45__cpo4nextE - _ZN34_INTERNAL_deef8ff5_4_k_cu_923e32964cuda3std3__45__cpo7crbeginE)
_ZN34_INTERNAL_deef8ff5_4_k_cu_923e32964cuda3std3__45__cpo7crbeginE:
	.zero		1
	.type		_ZN34_INTERNAL_deef8ff5_4_k_cu_923e32964cuda3std6ranges3__45__cpo4nextE,@object
	.size		_ZN34_INTERNAL_deef8ff5_4_k_cu_923e32964cuda3std6ranges3__45__cpo4nextE,(_ZN34_INTERNAL_deef8ff5_4_k_cu_923e32964cuda3std6ranges3__45__cpo4swapE - _ZN34_INTERNAL_deef8ff5_4_k_cu_923e32964cuda3std6ranges3__45__cpo4nextE)
_ZN34_INTERNAL_deef8ff5_4_k_cu_923e32964cuda3std6ranges3__45__cpo4nextE:
	.zero		1
	.type		_ZN34_INTERNAL_deef8ff5_4_k_cu_923e32964cuda3std6ranges3__45__cpo4swapE,@object
	.size		_ZN34_INTERNAL_deef8ff5_4_k_cu_923e32964cuda3std6ranges3__45__cpo4swapE,(_ZN34_INTERNAL_deef8ff5_4_k_cu_923e32966thrust24THRUST_300001_SM_1000_NS8cuda_cub10par_nosyncE - _ZN34_INTERNAL_deef8ff5_4_k_cu_923e32964cuda3std6ranges3__45__cpo4swapE)
_ZN34_INTERNAL_deef8ff5_4_k_cu_923e32964cuda3std6ranges3__45__cpo4swapE:
	.zero		1
	.type		_ZN34_INTERNAL_deef8ff5_4_k_cu_923e32966thrust24THRUST_300001_SM_1000_NS8cuda_cub10par_nosyncE,@object
	.size		_ZN34_INTERNAL_deef8ff5_4_k_cu_923e32966thrust24THRUST_300001_SM_1000_NS8cuda_cub10par_nosyncE,(_ZN34_INTERNAL_deef8ff5_4_k_cu_923e32966thrust24THRUST_300001_SM_1000_NS3seqE - _ZN34_INTERNAL_deef8ff5_4_k_cu_923e32966thrust24THRUST_300001_SM_1000_NS8cuda_cub10par_nosyncE)
_ZN34_INTERNAL_deef8ff5_4_k_cu_923e32966thrust24THRUST_300001_SM_1000_NS8cuda_cub10par_nosyncE:
	.zero		1
	.type		_ZN34_INTERNAL_deef8ff5_4_k_cu_923e32966thrust24THRUST_300001_SM_1000_NS3seqE,@object
	.size		_ZN34_INTERNAL_deef8ff5_4_k_cu_923e32966thrust24THRUST_300001_SM_1000_NS3seqE,(_ZN34_INTERNAL_deef8ff5_4_k_cu_923e32964cuda3std3__420unreachable_sentinelE - _ZN34_INTERNAL_deef8ff5_4_k_cu_923e32966thrust24THRUST_300001_SM_1000_NS3seqE)
_ZN34_INTERNAL_deef8ff5_4_k_cu_923e32966thrust24THRUST_300001_SM_1000_NS3seqE:
	.zero		1
	.type		_ZN34_INTERNAL_deef8ff5_4_k_cu_923e32964cuda3std3__420unreachable_sentinelE,@object
	.size		_ZN34_INTERNAL_deef8ff5_4_k_cu_923e32964cuda3std3__420unreachable_sentinelE,(_ZN34_INTERNAL_deef8ff5_4_k_cu_923e32964cuda3std6ranges3__45__cpo5ssizeE - _ZN34_INTERNAL_deef8ff5_4_k_cu_923e32964cuda3std3__420unreachable_sentinelE)
_ZN34_INTERNAL_deef8ff5_4_k_cu_923e32964cuda3std3__420unreachable_sentinelE:
	.zero		1
	.type		_ZN34_INTERNAL_deef8ff5_4_k_cu_923e32964cuda3std6ranges3__45__cpo5ssizeE,@object
	.size		_ZN34_INTERNAL_deef8ff5_4_k_cu_923e32964cuda3std6ranges3__45__cpo5ssizeE,(_ZN34_INTERNAL_deef8ff5_4_k_cu_923e32966thrust24THRUST_300001_SM_1000_NS12placeholders2_3E - _ZN34_INTERNAL_deef8ff5_4_k_cu_923e32964cuda3std6ranges3__45__cpo5ssizeE)
_ZN34_INTERNAL_deef8ff5_4_k_cu_923e32964cuda3std6ranges3__45__cpo5ssizeE:
	.zero		1
	.type		_ZN34_INTERNAL_deef8ff5_4_k_cu_923e32966thrust24THRUST_300001_SM_1000_NS12placeholders2_3E,@object
	.size		_ZN34_INTERNAL_deef8ff5_4_k_cu_923e32966thrust24THRUST_300001_SM_1000_NS12placeholders2_3E,(_ZN34_INTERNAL_deef8ff5_4_k_cu_923e32964cuda3std3__45__cpo4cendE - _ZN34_INTERNAL_deef8ff5_4_k_cu_923e32966thrust24THRUST_300001_SM_1000_NS12placeholders2_3E)
_ZN34_INTERNAL_deef8ff5_4_k_cu_923e32966thrust24THRUST_300001_SM_1000_NS12placeholders2_3E:
	.zero		1
	.type		_ZN34_INTERNAL_deef8ff5_4_k_cu_923e32964cuda3std3__45__cpo4cendE,@object
	.size		_ZN34_INTERNAL_deef8ff5_4_k_cu_923e32964cuda3std3__45__cpo4cendE,(_ZN34_INTERNAL_deef8ff5_4_k_cu_923e32964cuda3std6ranges3__45__cpo4cendE - _ZN34_INTERNAL_deef8ff5_4_k_cu_923e32964cuda3std3__45__cpo4cendE)
_ZN34_INTERNAL_deef8ff5_4_k_cu_923e32964cuda3std3__45__cpo4cendE:
	.zero		1
	.type		_ZN34_INTERNAL_deef8ff5_4_k_cu_923e32964cuda3std6ranges3__45__cpo4cendE,@object
	.size		_ZN34_INTERNAL_deef8ff5_4_k_cu_923e32964cuda3std6ranges3__45__cpo4cendE,(_ZN34_INTERNAL_deef8ff5_4_k_cu_923e32966thrust24THRUST_300001_SM_1000_NS12placeholders2_7E - _ZN34_INTERNAL_deef8ff5_4_k_cu_923e32964cuda3std6ranges3__45__cpo4cendE)
_ZN34_INTERNAL_deef8ff5_4_k_cu_923e32964cuda3std6ranges3__45__cpo4cendE:
	.zero		1
	.type		_ZN34_INTERNAL_deef8ff5_4_k_cu_923e32966thrust24THRUST_300001_SM_1000_NS12placeholders2_7E,@object
	.size		_ZN34_INTERNAL_deef8ff5_4_k_cu_923e32966thrust24THRUST_300001_SM_1000_NS12placeholders2_7E,(_ZN34_INTERNAL_deef8ff5_4_k_cu_923e32964cuda3std3__45__cpo5crendE - _ZN34_INTERNAL_deef8ff5_4_k_cu_923e32966thrust24THRUST_300001_SM_1000_NS12placeholders2_7E)
_ZN34_INTERNAL_deef8ff5_4_k_cu_923e32966thrust24THRUST_300001_SM_1000_NS12placeholders2_7E:
	.zero		1
	.type		_ZN34_INTERNAL_deef8ff5_4_k_cu_923e32964cuda3std3__45__cpo5crendE,@object
	.size		_ZN34_INTERNAL_deef8ff5_4_k_cu_923e32964cuda3std3__45__cpo5crendE,(_ZN34_INTERNAL_deef8ff5_4_k_cu_923e32964cuda3std6ranges3__45__cpo4prevE - _ZN34_INTERNAL_deef8ff5_4_k_cu_923e32964cuda3std3__45__cpo5crendE)
_ZN34_INTERNAL_deef8ff5_4_k_cu_923e32964cuda3std3__45__cpo5crendE:
	.zero		1
	.type		_ZN34_INTERNAL_deef8ff5_4_k_cu_923e32964cuda3std6ranges3__45__cpo4prevE,@object
	.size		_ZN34_INTERNAL_deef8ff5_4_k_cu_923e32964cuda3std6ranges3__45__cpo4prevE,(_ZN34_INTERNAL_deef8ff5_4_k_cu_923e32964cuda3std6ranges3__45__cpo9iter_moveE - _ZN34_INTERNAL_deef8ff5_4_k_cu_923e32964cuda3std6ranges3__45__cpo4prevE)
_ZN34_INTERNAL_deef8ff5_4_k_cu_923e32964cuda3std6ranges3__45__cpo4prevE:
	.zero		1
	.type		_ZN34_INTERNAL_deef8ff5_4_k_cu_923e32964cuda3std6ranges3__45__cpo9iter_moveE,@object
	.size		_ZN34_INTERNAL_deef8ff5_4_k_cu_923e32964cuda3std6ranges3__45__cpo9iter_moveE,(_ZN34_INTERNAL_deef8ff5_4_k_cu_923e32966thrust24THRUST_300001_SM_1000_NS6system6detail10sequential3seqE - _ZN34_INTERNAL_deef8ff5_4_k_cu_923e32964cuda3std6ranges3__45__cpo9iter_moveE)
_ZN34_INTERNAL_deef8ff5_4_k_cu_923e32964cuda3std6ranges3__45__cpo9iter_moveE:
	.zero		1
	.type		_ZN34_INTERNAL_deef8ff5_4_k_cu_923e32966thrust24THRUST_300001_SM_1000_NS6system6detail10sequential3seqE,@object
	.size		_ZN34_INTERNAL_deef8ff5_4_k_cu_923e32966thrust24THRUST_300001_SM_1000_NS6system6detail10sequential3seqE,(_ZN34_INTERNAL_deef8ff5_4_k_cu_923e32966thrust24THRUST_300001_SM_1000_NS12placeholders2_9E - _ZN34_INTERNAL_deef8ff5_4_k_cu_923e32966thrust24THRUST_300001_SM_1000_NS6system6detail10sequential3seqE)
_ZN34_INTERNAL_deef8ff5_4_k_cu_923e32966thrust24THRUST_300001_SM_1000_NS6system6detail10sequential3seqE:
	.zero		1
	.type		_ZN34_INTERNAL_deef8ff5_4_k_cu_923e32966thrust24THRUST_300001_SM_1000_NS12placeholders2_9E,@object
	.size		_ZN34_INTERNAL_deef8ff5_4_k_cu_923e32966thrust24THRUST_300001_SM_1000_NS12placeholders2_9E,(_ZN34_INTERNAL_deef8ff5_4_k_cu_923e32964cuda3std3__419piecewise_constructE - _ZN34_INTERNAL_deef8ff5_4_k_cu_923e32966thrust24THRUST_300001_SM_1000_NS12placeholders2_9E)
_ZN34_INTERNAL_deef8ff5_4_k_cu_923e32966thrust24THRUST_300001_SM_1000_NS12placeholders2_9E:
	.zero		1
	.type		_ZN34_INTERNAL_deef8ff5_4_k_cu_923e32964cuda3std3__419piecewise_constructE,@object
	.size		_ZN34_INTERNAL_deef8ff5_4_k_cu_923e32964cuda3std3__419piecewise_constructE,(_ZN34_INTERNAL_deef8ff5_4_k_cu_923e32964cuda3std6ranges3__45__cpo5cdataE - _ZN34_INTERNAL_deef8ff5_4_k_cu_923e32964cuda3std3__419piecewise_constructE)
_ZN34_INTERNAL_deef8ff5_4_k_cu_923e32964cuda3std3__419piecewise_constructE:
	.zero		1
	.type		_ZN34_INTERNAL_deef8ff5_4_k_cu_923e32964cuda3std6ranges3__45__cpo5cdataE,@object
	.size		_ZN34_INTERNAL_deef8ff5_4_k_cu_923e32964cuda3std6ranges3__45__cpo5cdataE,(_ZN34_INTERNAL_deef8ff5_4_k_cu_923e32966thrust24THRUST_300001_SM_1000_NS12placeholders2_1E - _ZN34_INTERNAL_deef8ff5_4_k_cu_923e32964cuda3std6ranges3__45__cpo5cdataE)
_ZN34_INTERNAL_deef8ff5_4_k_cu_923e32964cuda3std6ranges3__45__cpo5cdataE:
	.zero		1
	.type		_ZN34_INTERNAL_deef8ff5_4_k_cu_923e32966thrust24THRUST_300001_SM_1000_NS12placeholders2_1E,@object
	.size		_ZN34_INTERNAL_deef8ff5_4_k_cu_923e32966thrust24THRUST_300001_SM_1000_NS12placeholders2_1E,(_ZN34_INTERNAL_deef8ff5_4_k_cu_923e32964cuda3std3__45__cpo3endE - _ZN34_INTERNAL_deef8ff5_4_k_cu_923e32966thrust24THRUST_300001_SM_1000_NS12placeholders2_1E)
_ZN34_INTERNAL_deef8ff5_4_k_cu_923e32966thrust24THRUST_300001_SM_1000_NS12placeholders2_1E:
	.zero		1
	.type		_ZN34_INTERNAL_deef8ff5_4_k_cu_923e32964cuda3std3__45__cpo3endE,@object
	.size		_ZN34_INTERNAL_deef8ff5_4_k_cu_923e32964cuda3std3__45__cpo3endE,(_ZN34_INTERNAL_deef8ff5_4_k_cu_923e32964cuda3std6ranges3__45__cpo3endE - _ZN34_INTERNAL_deef8ff5_4_k_cu_923e32964cuda3std3__45__cpo3endE)
_ZN34_INTERNAL_deef8ff5_4_k_cu_923e32964cuda3std3__45__cpo3endE:
	.zero		1
	.type		_ZN34_INTERNAL_deef8ff5_4_k_cu_923e32964cuda3std6ranges3__45__cpo3endE,@object
	.size		_ZN34_INTERNAL_deef8ff5_4_k_cu_923e32964cuda3std6ranges3__45__cpo3endE,(_ZN34_INTERNAL_deef8ff5_4_k_cu_923e32966thrust24THRUST_300001_SM_1000_NS12placeholders2_5E - _ZN34_INTERNAL_deef8ff5_4_k_cu_923e32964cuda3std6ranges3__45__cpo3endE)
_ZN34_INTERNAL_deef8ff5_4_k_cu_923e32964cuda3std6ranges3__45__cpo3endE:
	.zero		1
	.type		_ZN34_INTERNAL_deef8ff5_4_k_cu_923e32966thrust24THRUST_300001_SM_1000_NS12placeholders2_5E,@object
	.size		_ZN34_INTERNAL_deef8ff5_4_k_cu_923e32966thrust24THRUST_300001_SM_1000_NS12placeholders2_5E,(_ZN34_INTERNAL_deef8ff5_4_k_cu_923e32964cuda3std3__45__cpo4rendE - _ZN34_INTERNAL_deef8ff5_4_k_cu_923e32966thrust24THRUST_300001_SM_1000_NS12placeholders2_5E)
_ZN34_INTERNAL_deef8ff5_4_k_cu_923e32966thrust24THRUST_300001_SM_1000_NS12placeholders2_5E:
	.zero		1
	.type		_ZN34_INTERNAL_deef8ff5_4_k_cu_923e32964cuda3std3__45__cpo4rendE,@object
	.size		_ZN34_INTERNAL_deef8ff5_4_k_cu_923e32964cuda3std3__45__cpo4rendE,(_ZN34_INTERNAL_deef8ff5_4_k_cu_923e32964cuda3std6ranges3__45__cpo9iter_swapE - _ZN34_INTERNAL_deef8ff5_4_k_cu_923e32964cuda3std3__45__cpo4rendE)
_ZN34_INTERNAL_deef8ff5_4_k_cu_923e32964cuda3std3__45__cpo4rendE:
	.zero		1
	.type		_ZN34_INTERNAL_deef8ff5_4_k_cu_923e32964cuda3std6ranges3__45__cpo9iter_swapE,@object
	.size		_ZN34_INTERNAL_deef8ff5_4_k_cu_923e32964cuda3std6ranges3__45__cpo9iter_swapE,(_ZN34_INTERNAL_deef8ff5_4_k_cu_923e32964cuda3std3__48unexpectE - _ZN34_INTERNAL_deef8ff5_4_k_cu_923e32964cuda3std6ranges3__45__cpo9iter_swapE)
_ZN34_INTERNAL_deef8ff5_4_k_cu_923e32964cuda3std6ranges3__45__cpo9iter_swapE:
	.zero		1
	.type		_ZN34_INTERNAL_deef8ff5_4_k_cu_923e32964cuda3std3__48unexpectE,@object
	.size		_ZN34_INTERNAL_deef8ff5_4_k_cu_923e32964cuda3std3__48unexpectE,(_ZN34_INTERNAL_deef8ff5_4_k_cu_923e32966thrust24THRUST_300001_SM_1000_NS8cuda_cub3parE - _ZN34_INTERNAL_deef8ff5_4_k_cu_923e32964cuda3std3__48unexpectE)
_ZN34_INTERNAL_deef8ff5_4_k_cu_923e32964cuda3std3__48unexpectE:
	.zero		1
	.type		_ZN34_INTERNAL_deef8ff5_4_k_cu_923e32966thrust24THRUST_300001_SM_1000_NS8cuda_cub3parE,@object
	.size		_ZN34_INTERNAL_deef8ff5_4_k_cu_923e32966thrust24THRUST_300001_SM_1000_NS8cuda_cub3parE,(.L_29 - _ZN34_INTERNAL_deef8ff5_4_k_cu_923e32966thrust24THRUST_300001_SM_1000_NS8cuda_cub3parE)
_ZN34_INTERNAL_deef8ff5_4_k_cu_923e32966thrust24THRUST_300001_SM_1000_NS8cuda_cub3parE:
	.zero		1
.L_29:


//--------------------- .nv.shared._ZN6thrust24THRUST_300001_SM_1000_NS8cuda_cub4core6detail13_kernel_agentINS1_8__reduce11ReduceAgentIPN4cuda3std3__45tupleIJdlEEESC_SB_lNS1_9__extrema9arg_max_fIdl10comparatorEEEEJSC_SC_iSG_EEEvDpT0_ --------------------------
	.section	.nv.shared._ZN6thrust24THRUST_300001_SM_1000_NS8cuda_cub4core6detail13_kernel_agentINS1_8__reduce11ReduceAgentIPN4cuda3std3__45tupleIJdlEEESC_SB_lNS1_9__extrema9arg_max_fIdl10comparatorEEEEJSC_SC_iSG_EEEvDpT0_,"aw",@nobits
	.sectionflags	@""
	.align	16
	.zero		1024


//--------------------- .nv.shared._ZN6thrust24THRUST_300001_SM_1000_NS8cuda_cub4core6detail13_kernel_agentINS1_8__reduce10DrainAgentIlEEJN3cub18CUB_300001_SM_10009GridQueueIyEElEEEvDpT0_ --------------------------
	.section	.nv.shared._ZN6thrust24THRUST_300001_SM_1000_NS8cuda_cub4core6detail13_kernel_agentINS1_8__reduce10DrainAgentIlEEJN3cub18CUB_300001_SM_10009GridQueueIyEElEEEvDpT0_,"aw",@nobits
	.sectionflags	@""
	.align	16
	.zero		1024


//--------------------- .nv.shared._ZN6thrust24THRUST_300001_SM_1000_NS8cuda_cub4core6detail13_kernel_agentINS1_8__reduce11ReduceAgentINS0_12zip_iteratorIN4cuda3std3__45tupleIJNS0_10device_ptrIdEENS0_17counting_iteratorIlNS0_11use_defaultESF_SF_EEEEEEEPNSB_IJdlEEESJ_lNS1_9__extrema9arg_max_fIdl10comparatorEEEEJSI_SK_lN3cub18CUB_300001_SM_100013GridEvenShareIlEENSR_9GridQueueIyEESO_EEEvDpT0_ --------------------------
	.section	.nv.shared._ZN6thrust24THRUST_300001_SM_1000_NS8cuda_cub4core6detail13_kernel_agentINS1_8__reduce11ReduceAgentINS0_12zip_iteratorIN4cuda3std3__45tupleIJNS0_10device_ptrIdEENS0_17counting_iteratorIlNS0_11use_defaultESF_SF_EEEEEEEPNSB_IJdlEEESJ_lNS1_9__extrema9arg_max_fIdl10comparatorEEEEJSI_SK_lN3cub18CUB_300001_SM_100013GridEvenShareIlEENSR_9GridQueueIyEESO_EEEvDpT0_,"aw",@nobits
	.sectionflags	@""
	.align	16
	.zero		1024


//--------------------- .nv.shared._ZN6thrust24THRUST_300001_SM_1000_NS8cuda_cub4core6detail13_kernel_agentINS1_8__reduce11ReduceAgentINS0_12zip_iteratorIN4cuda3std3__45tupleIJNS0_10device_ptrIdEENS0_17counting_iteratorIlNS0_11use_defaultESF_SF_EEEEEEEPNSB_IJdlEEESJ_lNS1_9__extrema9arg_max_fIdl10comparatorEEEEJSI_SK_lSO_EEEvDpT0_ --------------------------
	.section	.nv.shared._ZN6thrust24THRUST_300001_SM_1000_NS8cuda_cub4core6detail13_kernel_agentINS1_8__reduce11ReduceAgentINS0_12zip_iteratorIN4cuda3std3__45tupleIJNS0_10device_ptrIdEENS0_17counting_iteratorIlNS0_11use_defaultESF_SF_EEEEEEEPNSB_IJdlEEESJ_lNS1_9__extrema9arg_max_fIdl10comparatorEEEEJSI_SK_lSO_EEEvDpT0_,"aw",@nobits
	.sectionflags	@""
	.align	16
	.zero		1024


//--------------------- .nv.shared._ZN6thrust24THRUST_300001_SM_1000_NS8cuda_cub4core6detail13_kernel_agentINS1_8__reduce11ReduceAgentIPN4cuda3std3__45tupleIJdlEEESC_SB_iNS1_9__extrema9arg_max_fIdl10comparatorEEEEJSC_SC_iSG_EEEvDpT0_ --------------------------
	.section	.nv.shared._ZN6thrust24THRUST_300001_SM_1000_NS8cuda_cub4core6detail13_kernel_agentINS1_8__reduce11ReduceAgentIPN4cuda3std3__45tupleIJdlEEESC_SB_iNS1_9__extrema9arg_max_fIdl10comparatorEEEEJSC_SC_iSG_EEEvDpT0_,"aw",@nobits
	.sectionflags	@""
	.align	16
	.zero		1024


//--------------------- .nv.shared._ZN6thrust24THRUST_300001_SM_1000_NS8cuda_cub4core6detail13_kernel_agentINS1_8__reduce10DrainAgentIiEEJN3cub18CUB_300001_SM_10009GridQueueIjEEiEEEvDpT0_ --------------------------
	.section	.nv.shared._ZN6thrust24THRUST_300001_SM_1000_NS8cuda_cub4core6detail13_kernel_agentINS1_8__reduce10DrainAgentIiEEJN3cub18CUB_300001_SM_10009GridQueueIjEEiEEEvDpT0_,"aw",@nobits
	.sectionflags	@""
	.align	16
	.zero		1024


//--------------------- .nv.shared._ZN6thrust24THRUST_300001_SM_1000_NS8cuda_cub4core6detail13_kernel_agentINS1_8__reduce11ReduceAgentINS0_12zip_iteratorIN4cuda3std3__45tupleIJNS0_10device_ptrIdEENS0_17counting_iteratorIlNS0_11use_defaultESF_SF_EEEEEEEPNSB_IJdlEEESJ_iNS1_9__extrema9arg_max_fIdl10comparatorEEEEJSI_SK_iN3cub18CUB_300001_SM_100013GridEvenShareIiEENSR_9GridQueueIjEESO_EEEvDpT0_ --------------------------
	.section	.nv.shared._ZN6thrust24THRUST_300001_SM_1000_NS8cuda_cub4core6detail13_kernel_agentINS1_8__reduce11ReduceAgentINS0_12zip_iteratorIN4cuda3std3__45tupleIJNS0_10device_ptrIdEENS0_17counting_iteratorIlNS0_11use_defaultESF_SF_EEEEEEEPNSB_IJdlEEESJ_iNS1_9__extrema9arg_max_fIdl10comparatorEEEEJSI_SK_iN3cub18CUB_300001_SM_100013GridEvenShareIiEENSR_9GridQueueIjEESO_EEEvDpT0_,"aw",@nobits
	.sectionflags	@""
	.align	16
	.zero		1024


//--------------------- .nv.shared._ZN6thrust24THRUST_300001_SM_1000_NS8cuda_cub4core6detail13_kernel_agentINS1_8__reduce11ReduceAgentINS0_12zip_iteratorIN4cuda3std3__45tupleIJNS0_10device_ptrIdEENS0_17counting_iteratorIlNS0_11use_defaultESF_SF_EEEEEEEPNSB_IJdlEEESJ_iNS1_9__extrema9arg_max_fIdl10comparatorEEEEJSI_SK_iSO_EEEvDpT0_ --------------------------
	.section	.nv.shared._ZN6thrust24THRUST_300001_SM_1000_NS8cuda_cub4core6detail13_kernel_agentINS1_8__reduce11ReduceAgentINS0_12zip_iteratorIN4cuda3std3__45tupleIJNS0_10device_ptrIdEENS0_17counting_iteratorIlNS0_11use_defaultESF_SF_EEEEEEEPNSB_IJdlEEESJ_iNS1_9__extrema9arg_max_fIdl10comparatorEEEEJSI_SK_iSO_EEEvDpT0_,"aw",@nobits
	.sectionflags	@""
	.align	16
	.zero		1024


//--------------------- .nv.shared._Z6kernelPdii  --------------------------
	.section	.nv.shared._Z6kernelPdii,"aw",@nobits
	.sectionflags	@""
	.align	16
	.zero		1024


//--------------------- .nv.shared._Z7replacePdiii --------------------------
	.section	.nv.shared._Z7replacePdiii,"aw",@nobits
	.sectionflags	@""
	.align	16
	.zero		1024


//--------------------- .nv.constant0._ZN3cub18CUB_300001_SM_10006detail11EmptyKernelIvEEvv --------------------------
	.section	.nv.constant0._ZN3cub18CUB_300001_SM_10006detail11EmptyKernelIvEEvv,"a",@progbits
	.sectionflags	@""
	.align	4
.nv.constant0._ZN3cub18CUB_300001_SM_10006detail11EmptyKernelIvEEvv:
	.zero		896


//--------------------- .nv.constant0._ZN6thrust24THRUST_300001_SM_1000_NS8cuda_cub4core6detail13_kernel_agentINS1_8__reduce11ReduceAgentIPN4cuda3std3__45tupleIJdlEEESC_SB_lNS1_9__extrema9arg_max_fIdl10comparatorEEEEJSC_SC_iSG_EEEvDpT0_ --------------------------
	.section	.nv.constant0._ZN6thrust24THRUST_300001_SM_1000_NS8cuda_cub4core6detail13_kernel_agentINS1_8__reduce11ReduceAgentIPN4cuda3std3__45tupleIJdlEEESC_SB_lNS1_9__extrema9arg_max_fIdl10comparatorEEEEJSC_SC_iSG_EEEvDpT0_,"a",@progbits
	.sectionflags	@""
	.align	4
.nv.constant0._ZN6thrust24THRUST_300001_SM_1000_NS8cuda_cub4core6detail13_kernel_agentINS1_8__reduce11ReduceAgentIPN4cuda3std3__45tupleIJdlEEESC_SB_lNS1_9__extrema9arg_max_fIdl10comparatorEEEEJSC_SC_iSG_EEEvDpT0_:
	.zero		917


//--------------------- .nv.constant0._ZN6thrust24THRUST_300001_SM_1000_NS8cuda_cub4core6detail13_kernel_agentINS1_8__reduce10DrainAgentIlEEJN3cub18CUB_300001_SM_10009GridQueueIyEElEEEvDpT0_ --------------------------
	.section	.nv.constant0._ZN6thrust24THRUST_300001_SM_1000_NS8cuda_cub4core6detail13_kernel_agentINS1_8__reduce10DrainAgentIlEEJN3cub18CUB_300001_SM_10009GridQueueIyEElEEEvDpT0_,"a",@progbits
	.sectionflags	@""
	.align	4
.nv.constant0._ZN6thrust24THRUST_300001_SM_1000_NS8cuda_cub4core6detail13_kernel_agentINS1_8__reduce10DrainAgentIlEEJN3cub18CUB_300001_SM_10009GridQueueIyEElEEEvDpT0_:
	.zero		912


//--------------------- .nv.constant0._ZN6thrust24THRUST_300001_SM_1000_NS8cuda_cub4core6detail13_kernel_agentINS1_8__reduce11ReduceAgentINS0_12zip_iteratorIN4cuda3std3__45tupleIJNS0_10device_ptrIdEENS0_17counting_iteratorIlNS0_11use_defaultESF_SF_EEEEEEEPNSB_IJdlEEESJ_lNS1_9__extrema9arg_max_fIdl10comparatorEEEEJSI_SK_lN3cub18CUB_300001_SM_100013GridEvenShareIlEENSR_9GridQueueIyEESO_EEEvDpT0_ --------------------------
	.section	.nv.constant0._ZN6thrust24THRUST_300001_SM_1000_NS8cuda_cub4core6detail13_kernel_agentINS1_8__reduce11ReduceAgentINS0_12zip_iteratorIN4cuda3std3__45tupleIJNS0_10device_ptrIdEENS0_17counting_iteratorIlNS0_11use_defaultESF_SF_EEEEEEEPNSB_IJdlEEESJ_lNS1_9__extrema9arg_max_fIdl10comparatorEEEEJSI_SK_lN3cub18CUB_300001_SM_100013GridEvenShareIlEENSR_9GridQueueIyEESO_EEEvDpT0_,"a",@progbits
	.sectionflags	@""
	.align	4
.nv.constant0._ZN6thrust24THRUST_300001_SM_1000_NS8cuda_cub4core6detail13_kernel_agentINS1_8__reduce11ReduceAgentINS0_12zip_iteratorIN4cuda3std3__45tupleIJNS0_10device_ptrIdEENS0_17counting_iteratorIlNS0_11use_defaultESF_SF_EEEEEEEPNSB_IJdlEEESJ_lNS1_9__extrema9arg_max_fIdl10comparatorEEEEJSI_SK_lN3cub18CUB_300001_SM_100013GridEvenShareIlEENSR_9GridQueueIyEESO_EEEvDpT0_:
	.zero		1009


//--------------------- .nv.constant0._ZN6thrust24THRUST_300001_SM_1000_NS8cuda_cub4core6detail13_kernel_agentINS1_8__reduce11ReduceAgentINS0_12zip_iteratorIN4cuda3std3__45tupleIJNS0_10device_ptrIdEENS0_17counting_iteratorIlNS0_11use_defaultESF_SF_EEEEEEEPNSB_IJdlEEESJ_lNS1_9__extrema9arg_max_fIdl10comparatorEEEEJSI_SK_lSO_EEEvDpT0_ --------------------------
	.section	.nv.constant0._ZN6thrust24THRUST_300001_SM_1000_NS8cuda_cub4core6detail13_kernel_agentINS1_8__reduce11ReduceAgentINS0_12zip_iteratorIN4cuda3std3__45tupleIJNS0_10device_ptrIdEENS0_17counting_iteratorIlNS0_11use_defaultESF_SF_EEEEEEEPNSB_IJdlEEESJ_lNS1_9__extrema9arg_max_fIdl10comparatorEEEEJSI_SK_lSO_EEEvDpT0_,"a",@progbits
	.sectionflags	@""
	.align	4
.nv.constant0._ZN6thrust24THRUST_300001_SM_1000_NS8cuda_cub4core6detail13_kernel_agentINS1_8__reduce11ReduceAgentINS0_12zip_iteratorIN4cuda3std3__45tupleIJNS0_10device_ptrIdEENS0_17counting_iteratorIlNS0_11use_defaultESF_SF_EEEEEEEPNSB_IJdlEEESJ_lNS1_9__extrema9arg_max_fIdl10comparatorEEEEJSI_SK_lSO_EEEvDpT0_:
	.zero		929


//--------------------- .nv.constant0._ZN6thrust24THRUST_300001_SM_1000_NS8cuda_cub4core6detail13_kernel_agentINS1_8__reduce11ReduceAgentIPN4cuda3std3__45tupleIJdlEEESC_SB_iNS1_9__extrema9arg_max_fIdl10comparatorEEEEJSC_SC_iSG_EEEvDpT0_ --------------------------
	.section	.nv.constant0._ZN6thrust24THRUST_300001_SM_1000_NS8cuda_cub4core6detail13_kernel_agentINS1_8__reduce11ReduceAgentIPN4cuda3std3__45tupleIJdlEEESC_SB_iNS1_9__extrema9arg_max_fIdl10comparatorEEEEJSC_SC_iSG_EEEvDpT0_,"a",@progbits
	.sectionflags	@""
	.align	4
.nv.constant0._ZN6thrust24THRUST_300001_SM_1000_NS8cuda_cub4core6detail13_kernel_agentINS1_8__reduce11ReduceAgentIPN4cuda3std3__45tupleIJdlEEESC_SB_iNS1_9__extrema9arg_max_fIdl10comparatorEEEEJSC_SC_iSG_EEEvDpT0_:
	.zero		917


//--------------------- .nv.constant0._ZN6thrust24THRUST_300001_SM_1000_NS8cuda_cub4core6detail13_kernel_agentINS1_8__reduce10DrainAgentIiEEJN3cub18CUB_300001_SM_10009GridQueueIjEEiEEEvDpT0_ --------------------------
	.section	.nv.constant0._ZN6thrust24THRUST_300001_SM_1000_NS8cuda_cub4core6detail13_kernel_agentINS1_8__reduce10DrainAgentIiEEJN3cub18CUB_300001_SM_10009GridQueueIjEEiEEEvDpT0_,"a",@progbits
	.sectionflags	@""
	.align	4
.nv.constant0._ZN6thrust24THRUST_300001_SM_1000_NS8cuda_cub4core6detail13_kernel_agentINS1_8__reduce10DrainAgentIiEEJN3cub18CUB_300001_SM_10009GridQueueIjEEiEEEvDpT0_:
	.zero		908


//--------------------- .nv.constant0._ZN6thrust24THRUST_300001_SM_1000_NS8cuda_cub4core6detail13_kernel_agentINS1_8__reduce11ReduceAgentINS0_12zip_iteratorIN4cuda3std3__45tupleIJNS0_10device_ptrIdEENS0_17counting_iteratorIlNS0_11use_defaultESF_SF_EEEEEEEPNSB_IJdlEEESJ_iNS1_9__extrema9arg_max_fIdl10comparatorEEEEJSI_SK_iN3cub18CUB_300001_SM_100013GridEvenShareIiEENSR_9GridQueueIjEESO_EEEvDpT0_ --------------------------
	.section	.nv.constant0._ZN6thrust24THRUST_300001_SM_1000_NS8cuda_cub4core6detail13_kernel_agentINS1_8__reduce11ReduceAgentINS0_12zip_iteratorIN4cuda3std3__45tupleIJNS0_10device_ptrIdEENS0_17counting_iteratorIlNS0_11use_defaultESF_SF_EEEEEEEPNSB_IJdlEEESJ_iNS1_9__extrema9arg_max_fIdl10comparatorEEEEJSI_SK_iN3cub18CUB_300001_SM_100013GridEvenShareIiEENSR_9GridQueueIjEESO_EEEvDpT0_,"a",@progbits
	.sectionflags	@""
	.align	4
.nv.constant0._ZN6thrust24THRUST_300001_SM_1000_NS8cuda_cub4core6detail13_kernel_agentINS1_8__reduce11ReduceAgentINS0_12zip_iteratorIN4cuda3std3__45tupleIJNS0_10device_ptrIdEENS0_17counting_iteratorIlNS0_11use_defaultESF_SF_EEEEEEEPNSB_IJdlEEESJ_iNS1_9__extrema9arg_max_fIdl10comparatorEEEEJSI_SK_iN3cub18CUB_300001_SM_100013GridEvenShareIiEENSR_9GridQueueIjEESO_EEEvDpT0_:
	.zero		977


//--------------------- .nv.constant0._ZN6thrust24THRUST_300001_SM_1000_NS8cuda_cub4core6detail13_kernel_agentINS1_8__reduce11ReduceAgentINS0_12zip_iteratorIN4cuda3std3__45tupleIJNS0_10device_ptrIdEENS0_17counting_iteratorIlNS0_11use_defaultESF_SF_EEEEEEEPNSB_IJdlEEESJ_iNS1_9__extrema9arg_max_fIdl10comparatorEEEEJSI_SK_iSO_EEEvDpT0_ --------------------------
	.section	.nv.constant0._ZN6thrust24THRUST_300001_SM_1000_NS8cuda_cub4core6detail13_kernel_agentINS1_8__reduce11ReduceAgentINS0_12zip_iteratorIN4cuda3std3__45tupleIJNS0_10device_ptrIdEENS0_17counting_iteratorIlNS0_11use_defaultESF_SF_EEEEEEEPNSB_IJdlEEESJ_iNS1_9__extrema9arg_max_fIdl10comparatorEEEEJSI_SK_iSO_EEEvDpT0_,"a",@progbits
	.sectionflags	@""
	.align	4
.nv.constant0._ZN6thrust24THRUST_300001_SM_1000_NS8cuda_cub4core6detail13_kernel_agentINS1_8__reduce11ReduceAgentINS0_12zip_iteratorIN4cuda3std3__45tupleIJNS0_10device_ptrIdEENS0_17counting_iteratorIlNS0_11use_defaultESF_SF_EEEEEEEPNSB_IJdlEEESJ_iNS1_9__extrema9arg_max_fIdl10comparatorEEEEJSI_SK_iSO_EEEvDpT0_:
	.zero		925


//--------------------- .nv.constant0._Z6kernelPdii --------------------------
	.section	.nv.constant0._Z6kernelPdii,"a",@progbits
	.sectionflags	@""
	.align	4
.nv.constant0._Z6kernelPdii:
	.zero		912


//--------------------- .nv.constant0._Z7replacePdiii --------------------------
	.section	.nv.constant0._Z7replacePdiii,"a",@progbits
	.sectionflags	@""
	.align	4
.nv.constant0._Z7replacePdiii:
	.zero		916


//--------------------- SYMBOLS --------------------------

	.type		.nv.reservedSmem.offset0,@object
	.size		.nv.reservedSmem.offset0,0x4
	.type		.nv.reservedSmem.cap,@object
	.size		.nv.reservedSmem.cap,0x4
